// auto-generated by cutlass_sweep.fmha — config: {"arch": "sm_100", "direction": "fwd", "dtype": "bf16", "head_dim": 16, "mask": "causal", "schedule": "individual", "tile_kv": 128, "tile_q": 256}
#include "cutlass/cutlass.h"
#include "cute/tensor.hpp"
#include "cutlass/device_kernel.h"
#include "cutlass/kernel_hardware_info.h"
#include "77_blackwell_fmha/collective/fmha_fusion.hpp"
#include "77_blackwell_fmha/collective/sm100_fmha_load_tma_warpspecialized.hpp"
#include "77_blackwell_fmha/collective/sm100_fmha_fwd_mainloop_tma_warpspecialized.hpp"
#include "77_blackwell_fmha/collective/sm100_fmha_fwd_epilogue_tma_warpspecialized.hpp"
#include "77_blackwell_fmha/kernel/fmha_tile_scheduler.hpp"
#include "77_blackwell_fmha/kernel/sm100_fmha_fwd_kernel_tma_warpspecialized.hpp"

using namespace cute;
using Element    = cutlass::bfloat16_t;
using ElementOut = cutlass::half_t;
using TileShape  = Shape<_256, _128, _16>;

using ProblemShape = cute::tuple<int, int, int, cute::tuple<cute::tuple<int, int>, int>>;
using StrideQ   = cute::tuple<int, _1, cute::tuple<cute::tuple<int, int>, int>>;
using StrideK   = cute::tuple<int, _1, cute::tuple<cute::tuple<_0, int>, int>>;
using StrideV   = StrideK;
using StrideO   = StrideQ;
using StrideLSE = cute::tuple<_1, cute::tuple<cute::tuple<int, int>, int>>;

using TileScheduler = std::conditional_t<
    cute::false_type::value,
    cutlass::fmha::kernel::PersistentTileScheduler,
    cutlass::fmha::kernel::IndividualTileScheduler>;

using Mainloop = cutlass::fmha::collective::Sm100FmhaFwdMainloopTmaWarpspecialized<
    Element, float, float, TileShape, StrideQ, StrideK, StrideV,
    cutlass::fmha::collective::CausalMask<true>>;

using Kernel = cutlass::fmha::kernel::Sm100FmhaFwdKernelTmaWarpspecialized<
    ProblemShape, Mainloop,
    cutlass::fmha::collective::Sm100FmhaFwdEpilogueTmaWarpspecialized<
        ElementOut, float, typename Mainloop::TileShapePV, StrideO, StrideLSE>,
    TileScheduler>;

auto* _anchor = &cutlass::device_kernel<Kernel>;


// ===== COMPILED SASS (sm_100a) =====

	.target	sm_100a

	.elftype	@"ET_EXEC"


//--------------------- .note.nv.tkinfo           --------------------------
	.section	.note.nv.tkinfo,"",@"SHT_NOTE"
	.sectionflags	@"SHF_NOTE_NV_TKINFO"
	.tkinfo
        /*0018*/ 	.word	0x00000002
        /*0030*/ 	.string	""
        /*0030*/ 	.string	"ptxas"
        /*0030*/ 	.string	"Cuda compilation tools, release 13.0, V13.0.88"
        /*0030*/ 	.string	"Build cuda_13.0.r13.0/compiler.36424714_0"
        /*0030*/ 	.string	"-arch sm_100a -m 64 "



//--------------------- .note.nv.cuinfo           --------------------------
	.section	.note.nv.cuinfo,"",@"SHT_NOTE"
	.sectionflags	@"SHF_NOTE_NV_CUINFO"
        /*0018*/ 	.short	0x0002
        /*001a*/ 	.short	0x0064
        /*001c*/ 	.short	0x0082
	.zero		2


//--------------------- .nv.info                  --------------------------
	.section	.nv.info,"",@"SHT_CUDA_INFO"
	.align	4


	//----- nvinfo : EIATTR_REGCOUNT
	.align		4
        /*0000*/ 	.byte	0x04, 0x2f
        /*0002*/ 	.short	(.L_34 - .L_33)
	.align		4
.L_33:
        /*0004*/ 	.word	index@(_ZN7cutlass13device_kernelINS_4fmha6kernel36Sm100FmhaFwdKernelTmaWarpspecializedIN4cute5tupleIJiiiNS5_IJNS5_IJiiEEEiEEEEEENS1_10collective38Sm100FmhaFwdMainloopTmaWarpspecializedINS_10bfloat16_tEffNS5_IJNS4_1CILi256EEENSC_ILi128EEENSC_ILi16EEEEEENS5_IJiNSC_ILi1EEES7_EEENS5_IJiSH_NS5_IJNS5_IJNSC_ILi0EEEiEEEiEEEEEESM_NS9_10CausalMaskILb1EEENS5_IJNSC_ILi2EEESH_SH_EEENSC_ILb0EEEEENS9_38Sm100FmhaFwdEpilogueTmaWarpspecializedINS_6half_tEfNS5_IJSE_SF_SE_EEESI_NS5_IJSH_S7_EEESR_EENS2_23IndividualTileSchedulerENS2_41Sm100FmhaCtxKernelWarpspecializedScheduleEEEEEvNT_6ParamsE)
        /*0008*/ 	.word	0x00000080


	//----- nvinfo : EIATTR_FRAME_SIZE
	.align		4
.L_34:
        /*000c*/ 	.byte	0x04, 0x11
        /*000e*/ 	.short	(.L_36 - .L_35)
	.align		4
.L_35:
        /*0010*/ 	.word	index@($__internal_3_$__cuda_sm3x_div_rn_noftz_f32_slowpath)
        /*0014*/ 	.word	0x00000078


	//----- nvinfo : EIATTR_FRAME_SIZE
	.align		4
.L_36:
        /*0018*/ 	.byte	0x04, 0x11
        /*001a*/ 	.short	(.L_38 - .L_37)
	.align		4
.L_37:
        /*001c*/ 	.word	index@($__internal_2_$__cuda_sm10x_tcgen05_guardrail_trap_unallocated_columns_being_dealloced)
        /*0020*/ 	.word	0x00000078


	//----- nvinfo : EIATTR_FRAME_SIZE
	.align		4
.L_38:
        /*0024*/ 	.byte	0x04, 0x11
        /*0026*/ 	.short	(.L_40 - .L_39)
	.align		4
.L_39:
        /*0028*/ 	.word	index@($__internal_1_$__cuda_sm10x_tcgen05_guardrail_trap_phase_invalid_during_alloc)
        /*002c*/ 	.word	0x00000078


	//----- nvinfo : EIATTR_FRAME_SIZE
	.align		4
.L_40:
        /*0030*/ 	.byte	0x04, 0x11
        /*0032*/ 	.short	(.L_42 - .L_41)
	.align		4
.L_41:
        /*0034*/ 	.word	index@($__internal_0_$__cuda_sm10x_tcgen05_guardrail_trap_col_being_dealloced_not_returned_by_alloc)
        /*0038*/ 	.word	0x00000078


	//----- nvinfo : EIATTR_FRAME_SIZE
	.align		4
.L_42:
        /*003c*/ 	.byte	0x04, 0x11
        /*003e*/ 	.short	(.L_44 - .L_43)
	.align		4
.L_43:
        /*0040*/ 	.word	index@(_ZN7cutlass13device_kernelINS_4fmha6kernel36Sm100FmhaFwdKernelTmaWarpspecializedIN4cute5tupleIJiiiNS5_IJNS5_IJiiEEEiEEEEEENS1_10collective38Sm100FmhaFwdMainloopTmaWarpspecializedINS_10bfloat16_tEffNS5_IJNS4_1CILi256EEENSC_ILi128EEENSC_ILi16EEEEEENS5_IJiNSC_ILi1EEES7_EEENS5_IJiSH_NS5_IJNS5_IJNSC_ILi0EEEiEEEiEEEEEESM_NS9_10CausalMaskILb1EEENS5_IJNSC_ILi2EEESH_SH_EEENSC_ILb0EEEEENS9_38Sm100FmhaFwdEpilogueTmaWarpspecializedINS_6half_tEfNS5_IJSE_SF_SE_EEESI_NS5_IJSH_S7_EEESR_EENS2_23IndividualTileSchedulerENS2_41Sm100FmhaCtxKernelWarpspecializedScheduleEEEEEvNT_6ParamsE)
        /*0044*/ 	.word	0x00000078


	//----- nvinfo : EIATTR_MIN_STACK_SIZE
	.align		4
.L_44:
        /*0048*/ 	.byte	0x04, 0x12
        /*004a*/ 	.short	(.L_46 - .L_45)
	.align		4
.L_45:
        /*004c*/ 	.word	index@(_ZN7cutlass13device_kernelINS_4fmha6kernel36Sm100FmhaFwdKernelTmaWarpspecializedIN4cute5tupleIJiiiNS5_IJNS5_IJiiEEEiEEEEEENS1_10collective38Sm100FmhaFwdMainloopTmaWarpspecializedINS_10bfloat16_tEffNS5_IJNS4_1CILi256EEENSC_ILi128EEENSC_ILi16EEEEEENS5_IJiNSC_ILi1EEES7_EEENS5_IJiSH_NS5_IJNS5_IJNSC_ILi0EEEiEEEiEEEEEESM_NS9_10CausalMaskILb1EEENS5_IJNSC_ILi2EEESH_SH_EEENSC_ILb0EEEEENS9_38Sm100FmhaFwdEpilogueTmaWarpspecializedINS_6half_tEfNS5_IJSE_SF_SE_EEESI_NS5_IJSH_S7_EEESR_EENS2_23IndividualTileSchedulerENS2_41Sm100FmhaCtxKernelWarpspecializedScheduleEEEEEvNT_6ParamsE)
        /*0050*/ 	.word	0x00000078
.L_46:


//--------------------- .nv.compat                --------------------------
	.section	.nv.compat,"",@"SHT_CUDA_COMPAT_INFO"
	.align	4
        /*0000*/ 	.byte	0x02, 0x09, 0x01, 0x00, 0x02, 0x02, 0x02, 0x00, 0x02, 0x05, 0x05, 0x00, 0x03, 0x07, 0x01, 0x01
        /*0010*/ 	.byte	0x02, 0x03, 0x01, 0x00, 0x02, 0x06, 0x01, 0x00, 0x04, 0x0b, 0x08, 0x00, 0x01, 0x00, 0x00, 0x00
        /*0020*/ 	.byte	0x00, 0x00, 0x00, 0x00


//--------------------- .nv.info._ZN7cutlass13device_kernelINS_4fmha6kernel36Sm100FmhaFwdKernelTmaWarpspecializedIN4cute5tupleIJiiiNS5_IJNS5_IJiiEEEiEEEEEENS1_10collective38Sm100FmhaFwdMainloopTmaWarpspecializedINS_10bfloat16_tEffNS5_IJNS4_1CILi256EEENSC_ILi128EEENSC_ILi16EEEEEENS5_IJiNSC_ILi1EEES7_EEENS5_IJiSH_NS5_IJNS5_IJNSC_ILi0EEEiEEEiEEEEEESM_NS9_10CausalMaskILb1EEENS5_IJNSC_ILi2EEESH_SH_EEENSC_ILb0EEEEENS9_38Sm100FmhaFwdEpilogueTmaWarpspecializedINS_6half_tEfNS5_IJSE_SF_SE_EEESI_NS5_IJSH_S7_EEESR_EENS2_23IndividualTileSchedulerENS2_41Sm100FmhaCtxKernelWarpspecializedScheduleEEEEEvNT_6ParamsE --------------------------
	.section	.nv.info._ZN7cutlass13device_kernelINS_4fmha6kernel36Sm100FmhaFwdKernelTmaWarpspecializedIN4cute5tupleIJiiiNS5_IJNS5_IJiiEEEiEEEEEENS1_10collective38Sm100FmhaFwdMainloopTmaWarpspecializedINS_10bfloat16_tEffNS5_IJNS4_1CILi256EEENSC_ILi128EEENSC_ILi16EEEEEENS5_IJiNSC_ILi1EEES7_EEENS5_IJiSH_NS5_IJNS5_IJNSC_ILi0EEEiEEEiEEEEEESM_NS9_10CausalMaskILb1EEENS5_IJNSC_ILi2EEESH_SH_EEENSC_ILb0EEEEENS9_38Sm100FmhaFwdEpilogueTmaWarpspecializedINS_6half_tEfNS5_IJSE_SF_SE_EEESI_NS5_IJSH_S7_EEESR_EENS2_23IndividualTileSchedulerENS2_41Sm100FmhaCtxKernelWarpspecializedScheduleEEEEEvNT_6ParamsE,"",@"SHT_CUDA_INFO"
	.sectionflags	@""
	.align	4


	//----- nvinfo : EIATTR_CUDA_API_VERSION
	.align		4
        /*0000*/ 	.byte	0x04, 0x37
        /*0002*/ 	.short	(.L_48 - .L_47)
.L_47:
        /*0004*/ 	.word	0x00000082


	//----- nvinfo : EIATTR_KPARAM_INFO
	.align		4
.L_48:
        /*0008*/ 	.byte	0x04, 0x17
        /*000a*/ 	.short	(.L_50 - .L_49)
.L_49:
        /*000c*/ 	.word	0x00000000
        /*0010*/ 	.short	0x0000
        /*0012*/ 	.short	0x0000
        /*0014*/ 	.byte	0x00, 0xf0, 0x01, 0x18


	//----- nvinfo : EIATTR_AT_ENTRY_FRAGMENTS
	.align		4
.L_50:
        /*0018*/ 	.byte	0x04, 0x4f
        /*001a*/ 	.short	(.L_52 - .L_51)


	//   ....[0]....
.L_51:
        /*001c*/ 	.word	0x00000006


	//----- nvinfo : EIATTR_RESERVED_SMEM_USED
	.align		4
.L_52:
        /*0020*/ 	.byte	0x01, 0x41
	.zero		2


	//----- nvinfo : EIATTR_SPARSE_MMA_MASK
	.align		4
        /*0024*/ 	.byte	0x03, 0x50
        /*0026*/ 	.short	0x0000


	//----- nvinfo : EIATTR_TCGEN05_1CTA_USED
	.align		4
        /*0028*/ 	.byte	0x01, 0x51
	.zero		2


	//----- nvinfo : EIATTR_MAXREG_COUNT
	.align		4
        /*002c*/ 	.byte	0x03, 0x1b
        /*002e*/ 	.short	0x0080


	//----- nvinfo : EIATTR_NUM_BARRIERS
	.align		4
        /*0030*/ 	.byte	0x02, 0x4c
        /*0032*/ 	.byte	0x01
	.zero		1


	//----- nvinfo : EIATTR_EXTERNS
	.align		4
        /*0034*/ 	.byte	0x04, 0x0f
        /*0036*/ 	.short	(.L_54 - .L_53)


	//   ....[0]....
	.align		4
.L_53:
        /*0038*/ 	.word	index@(vprintf)


	//   ....[1]....
	.align		4
        /*003c*/ 	.word	index@(__assertfail)


	//----- nvinfo : EIATTR_ANNOTATIONS
	.align		4
.L_54:
        /*0040*/ 	.byte	0x04, 0x55
        /*0042*/ 	.short	(.L_56 - .L_55)


	//   ....[0]....
.L_55:
        /*0044*/ 	.word	0x00000001
        /*0048*/ 	.byte	0x60, 0xc6, 0x00, 0x00, 0x01, 0x00, 0x00, 0x00, 0xc0, 0xc6, 0x00, 0x00, 0x01, 0x00, 0x00, 0x00
        /* <DEDUP_REMOVED lines=34> */
        /*0278*/ 	.byte	0xd0, 0x4b, 0x01, 0x00, 0x01, 0x00, 0x00, 0x00, 0x20, 0x4c, 0x01, 0x00


	//----- nvinfo : EIATTR_MERCURY_ISA_VERSION
	.align		4
.L_56:
        /*0284*/ 	.byte	0x03, 0x5f
        /*0286*/ 	.short	0x0101


	//----- nvinfo : EIATTR_INT_WARP_WIDE_INSTR_OFFSETS
	.align		4
        /*0288*/ 	.byte	0x04, 0x31
        /*028a*/ 	.short	(.L_58 - .L_57)


	//   ....[0]....
.L_57:
        /*028c*/ 	.word	0x00017460


	//   ....[1]....
        /*0290*/ 	.word	0x00017480


	//   ....[2]....
        /*0294*/ 	.word	0x000174b0


	//----- nvinfo : EIATTR_COOP_GROUP_MASK_REGIDS
	.align		4
.L_58:
        /*0298*/ 	.byte	0x04, 0x29
        /*029a*/ 	.short	(.L_60 - .L_59)


	//   ....[0]....
.L_59:
        /*029c*/ 	.word	0xffffffff


	//   ....[1]....
        /*02a0*/ 	.word	0xffffffff


	//   ....[2]....
        /*02a4*/ 	.word	0xffffffff


	//   ....[3]....
        /*02a8*/ 	.word	0xffffffff


	//   ....[4]....
        /*02ac*/ 	.word	0xffffffff


	//   ....[5]....
        /*02b0*/ 	.word	0xffffffff


	//   ....[6]....
        /*02b4*/ 	.word	0xffffffff


	//   ....[7]....
        /*02b8*/ 	.word	0xffffffff


	//   ....[8]....
        /*02bc*/ 	.word	0xffffffff


	//   ....[9]....
        /*02c0*/ 	.word	0xffffffff


	//   ....[10]....
        /*02c4*/ 	.word	0xffffffff


	//   ....[11]....
        /*02c8*/ 	.word	0xffffffff


	//   ....[12]....
        /*02cc*/ 	.word	0xffffffff


	//   ....[13]....
        /*02d0*/ 	.word	0xffffffff


	//   ....[14]....
        /*02d4*/ 	.word	0xffffffff


	//   ....[15]....
        /*02d8*/ 	.word	0xffffffff


	//   ....[16]....
        /*02dc*/ 	.word	0xffffffff


	//   ....[17]....
        /*02e0*/ 	.word	0xffffffff


	//   ....[18]....
        /*02e4*/ 	.word	0xffffffff


	//----- nvinfo : EIATTR_COOP_GROUP_INSTR_OFFSETS
	.align		4
.L_60:
        /*02e8*/ 	.byte	0x04, 0x28
        /*02ea*/ 	.short	(.L_62 - .L_61)


	//   ....[0]....
.L_61:
        /*02ec*/ 	.word	0x00000110


	//   ....[1]....
        /*02f0*/ 	.word	0x000008d0


	//   ....[2]....
        /*02f4*/ 	.word	0x00000b00


	//   ....[3]....
        /*02f8*/ 	.word	0x00000c30


	//   ....[4]....
        /*02fc*/ 	.word	0x00000d70


	//   ....[5]....
        /*0300*/ 	.word	0x00001030


	//   ....[6]....
        /*0304*/ 	.word	0x00001220


	//   ....[7]....
        /*0308*/ 	.word	0x00001330


	//   ....[8]....
        /*030c*/ 	.word	0x00001490


	//   ....[9]....
        /*0310*/ 	.word	0x000015f0


	//   ....[10]....
        /*0314*/ 	.word	0x000017f0


	//   ....[11]....
        /*0318*/ 	.word	0x00001a00


	//   ....[12]....
        /*031c*/ 	.word	0x00001a30


	//   ....[13]....
        /*0320*/ 	.word	0x000070b0


	//   ....[14]....
        /*0324*/ 	.word	0x000077d0


	//   ....[15]....
        /*0328*/ 	.word	0x000098b0


	//   ....[16]....
        /*032c*/ 	.word	0x0000df20


	//   ....[17]....
        /*0330*/ 	.word	0x00017360


	//   ....[18]....
        /*0334*/ 	.word	0x00017580


	//----- nvinfo : EIATTR_REG_RECONFIG
	.align		4
.L_62:
        /*0338*/ 	.byte	0x01, 0x54
	.zero		2


	//----- nvinfo : EIATTR_VRC_CTA_INIT_COUNT
	.align		4
        /*033c*/ 	.byte	0x02, 0x4a
        /*033e*/ 	.byte	0x80
	.zero		1


	//----- nvinfo : EIATTR_SYSCALL_OFFSETS
	.align		4
        /*0340*/ 	.byte	0x04, 0x46
        /*0342*/ 	.short	(.L_64 - .L_63)


	//   ....[0]....
.L_63:
        /*0344*/ 	.word	0x00003d80


	//   ....[1]....
        /*0348*/ 	.word	0x00003e50


	//   ....[2]....
        /*034c*/ 	.word	0x00003ec0


	//   ....[3]....
        /*0350*/ 	.word	0x00003f30


	//   ....[4]....
        /*0354*/ 	.word	0x00003fa0


	//   ....[5]....
        /*0358*/ 	.word	0x00004040


	//   ....[6]....
        /*035c*/ 	.word	0x00004100


	//   ....[7]....
        /*0360*/ 	.word	0x000041a0


	//   ....[8]....
        /*0364*/ 	.word	0x00004240


	//   ....[9]....
        /*0368*/ 	.word	0x000042e0


	//   ....[10]....
        /*036c*/ 	.word	0x00004350


	//   ....[11]....
        /*0370*/ 	.word	0x000043f0


	//   ....[12]....
        /*0374*/ 	.word	0x00004490


	//   ....[13]....
        /*0378*/ 	.word	0x00004500


	//   ....[14]....
        /*037c*/ 	.word	0x000045a0


	//   ....[15]....
        /*0380*/ 	.word	0x00004640


	//   ....[16]....
        /*0384*/ 	.word	0x000046e0


	//   ....[17]....
        /*0388*/ 	.word	0x00004780


	//   ....[18]....
        /*038c*/ 	.word	0x000047f0


	//   ....[19]....
        /*0390*/ 	.word	0x00004890


	//   ....[20]....
        /*0394*/ 	.word	0x00004930


	//   ....[21]....
        /*0398*/ 	.word	0x000049a0


	//   ....[22]....
        /*039c*/ 	.word	0x00004a40


	//   ....[23]....
        /*03a0*/ 	.word	0x00004ae0


	//   ....[24]....
        /*03a4*/ 	.word	0x00004b80


	//   ....[25]....
        /*03a8*/ 	.word	0x00004c20


	//   ....[26]....
        /*03ac*/ 	.word	0x00004c90


	//   ....[27]....
        /*03b0*/ 	.word	0x00004d30


	//   ....[28]....
        /*03b4*/ 	.word	0x00004dd0


	//   ....[29]....
        /*03b8*/ 	.word	0x00004e40


	//   ....[30]....
        /*03bc*/ 	.word	0x00004ee0


	//   ....[31]....
        /*03c0*/ 	.word	0x00004f80


	//   ....[32]....
        /*03c4*/ 	.word	0x00005020


	//   ....[33]....
        /*03c8*/ 	.word	0x000050c0


	//   ....[34]....
        /*03cc*/ 	.word	0x00005160


	//   ....[35]....
        /*03d0*/ 	.word	0x00005200


	//   ....[36]....
        /*03d4*/ 	.word	0x00005270


	//   ....[37]....
        /*03d8*/ 	.word	0x00005310


	//   ....[38]....
        /*03dc*/ 	.word	0x000053b0


	//   ....[39]....
        /*03e0*/ 	.word	0x00005420


	//   ....[40]....
        /*03e4*/ 	.word	0x000054c0


	//   ....[41]....
        /*03e8*/ 	.word	0x00005560


	//   ....[42]....
        /*03ec*/ 	.word	0x00005600


	//   ....[43]....
        /*03f0*/ 	.word	0x000056a0


	//   ....[44]....
        /*03f4*/ 	.word	0x00005710


	//   ....[45]....
        /*03f8*/ 	.word	0x000057b0


	//   ....[46]....
        /*03fc*/ 	.word	0x00005850


	//   ....[47]....
        /*0400*/ 	.word	0x000058c0


	//   ....[48]....
        /*0404*/ 	.word	0x00005950


	//   ....[49]....
        /*0408*/ 	.word	0x000059f0


	//   ....[50]....
        /*040c*/ 	.word	0x00005a90


	//   ....[51]....
        /*0410*/ 	.word	0x00005b30


	//   ....[52]....
        /*0414*/ 	.word	0x00005ba0


	//   ....[53]....
        /*0418*/ 	.word	0x00005c30


	//   ....[54]....
        /*041c*/ 	.word	0x00005cd0


	//   ....[55]....
        /*0420*/ 	.word	0x00005d40


	//   ....[56]....
        /*0424*/ 	.word	0x00005de0


	//   ....[57]....
        /*0428*/ 	.word	0x00005e80


	//   ....[58]....
        /*042c*/ 	.word	0x00005f20


	//   ....[59]....
        /*0430*/ 	.word	0x00005fc0


	//   ....[60]....
        /*0434*/ 	.word	0x000071e0


	//   ....[61]....
        /*0438*/ 	.word	0x000073c0


	//   ....[62]....
        /*043c*/ 	.word	0x00007660


	//   ....[63]....
        /*0440*/ 	.word	0x00007900


	//   ....[64]....
        /*0444*/ 	.word	0x00007ae0


	//   ....[65]....
        /*0448*/ 	.word	0x00007fc0


	//   ....[66]....
        /*044c*/ 	.word	0x000089c0


	//   ....[67]....
        /*0450*/ 	.word	0x00008c50


	//   ....[68]....
        /*0454*/ 	.word	0x00009af0


	//   ....[69]....
        /*0458*/ 	.word	0x00009c60


	//   ....[70]....
        /*045c*/ 	.word	0x00009dd0


	//   ....[71]....
        /*0460*/ 	.word	0x00009f40


	//   ....[72]....
        /*0464*/ 	.word	0x0000a4d0


	//   ....[73]....
        /*0468*/ 	.word	0x0000d000


	//   ....[74]....
        /*046c*/ 	.word	0x0000d300


	//   ....[75]....
        /*0470*/ 	.word	0x0000dd30


	//   ....[76]....
        /*0474*/ 	.word	0x0000e160


	//   ....[77]....
        /*0478*/ 	.word	0x0000e2d0


	//   ....[78]....
        /*047c*/ 	.word	0x0000e440


	//   ....[79]....
        /*0480*/ 	.word	0x0000e5b0


	//   ....[80]....
        /*0484*/ 	.word	0x00011380


	//   ....[81]....
        /*0488*/ 	.word	0x00013ed0


	//   ....[82]....
        /*048c*/ 	.word	0x000141e0


	//   ....[83]....
        /*0490*/ 	.word	0x00014bc0


	//----- nvinfo : EIATTR_MBARRIER_INSTR_OFFSETS
	.align		4
.L_64:
        /*0494*/ 	.byte	0x04, 0x39
        /*0496*/ 	.short	(.L_66 - .L_65)


	//   ....[0]....
.L_65:
        /*0498*/ 	.word	0x000009b0
        /*049c*/ 	.word	0x000000ff
        /*04a0*/ 	.word	0x00005000
        /*04a4*/ 	.short	0x0100
        /*04a6*/ 	.byte	0x05
	.zero		1


	//   ....[1]....
        /*04a8*/ 	.word	0x000009c0
        /*04ac*/ 	.word	0x000000ff
        /*04b0*/ 	.word	0x00005010
        /*04b4*/ 	.short	0x0100
        /*04b6*/ 	.byte	0x05
	.zero		1


	//   ....[2]....
        /*04b8*/ 	.word	0x000009d0
        /*04bc*/ 	.word	0x000000ff
        /*04c0*/ 	.word	0x00005008
        /*04c4*/ 	.short	0x0100
        /*04c6*/ 	.byte	0x05
	.zero		1


	//   ....[3]....
        /*04c8*/ 	.word	0x000009e0
        /*04cc*/ 	.word	0x000000ff
        /*04d0*/ 	.word	0x00005018
        /*04d4*/ 	.short	0x0100
        /*04d6*/ 	.byte	0x05
	.zero		1


	//   ....[4]....
        /*04d8*/ 	.word	0x00000bc0
        /*04dc*/ 	.word	0x000000ff
        /*04e0*/ 	.word	0x00005020
        /*04e4*/ 	.short	0x0100
        /*04e6*/ 	.byte	0x05
	.zero		1


	//   ....[5]....
        /*04e8*/ 	.word	0x00000bd0
        /*04ec*/ 	.word	0x000000ff
        /*04f0*/ 	.word	0x00005038
        /*04f4*/ 	.short	0x0100
        /*04f6*/ 	.byte	0x05
	.zero		1


	//   ....[6]....
        /*04f8*/ 	.word	0x00000be0
        /*04fc*/ 	.word	0x000000ff
        /*0500*/ 	.word	0x00005028
        /*0504*/ 	.short	0x0100
        /*0506*/ 	.byte	0x05
	.zero		1


	//   ....[7]....
        /*0508*/ 	.word	0x00000bf0
        /*050c*/ 	.word	0x000000ff
        /*0510*/ 	.word	0x00005040
        /*0514*/ 	.short	0x0100
        /*0516*/ 	.byte	0x05
	.zero		1


	//   ....[8]....
        /*0518*/ 	.word	0x00000c00
        /*051c*/ 	.word	0x000000ff
        /*0520*/ 	.word	0x00005030
        /*0524*/ 	.short	0x0100
        /*0526*/ 	.byte	0x05
	.zero		1


	//   ....[9]....
        /*0528*/ 	.word	0x00000c10
        /*052c*/ 	.word	0x000000ff
        /*0530*/ 	.word	0x00005048
        /*0534*/ 	.short	0x0100
        /*0536*/ 	.byte	0x05
	.zero		1


	//   ....[10]....
        /*0538*/ 	.word	0x00000d40
        /*053c*/ 	.word	0x000000ff
        /*0540*/ 	.word	0x00005050
        /*0544*/ 	.short	0x0100
        /*0546*/ 	.byte	0x06
	.zero		1


	//   ....[11]....
        /*0548*/ 	.word	0x00000d50
        /*054c*/ 	.word	0x000000ff
        /*0550*/ 	.word	0x00005058
        /*0554*/ 	.short	0x0100
        /*0556*/ 	.byte	0x06
	.zero		1


	//   ....[12]....
        /*0558*/ 	.word	0x00000f00
        /*055c*/ 	.word	0x000000ff
        /*0560*/ 	.word	0x00005060
        /*0564*/ 	.short	0x0100
        /*0566*/ 	.byte	0x06
	.zero		1


	//   ....[13]....
        /*0568*/ 	.word	0x00000f10
        /*056c*/ 	.word	0x000000ff
        /*0570*/ 	.word	0x00005068
        /*0574*/ 	.short	0x0100
        /*0576*/ 	.byte	0x06
	.zero		1


	//   ....[14]....
        /*0578*/ 	.word	0x000010f0
        /*057c*/ 	.word	0x000000ff
        /*0580*/ 	.word	0x00005070
        /*0584*/ 	.short	0x0100
        /*0586*/ 	.byte	0x05
	.zero		1


	//   ....[15]....
        /*0588*/ 	.word	0x00001100
        /*058c*/ 	.word	0x000000ff
        /*0590*/ 	.word	0x00005078
        /*0594*/ 	.short	0x0100
        /*0596*/ 	.byte	0x05
	.zero		1


	//   ....[16]....
        /*0598*/ 	.word	0x00001300
        /*059c*/ 	.word	0x000000ff
        /*05a0*/ 	.word	0x00005080
        /*05a4*/ 	.short	0x0100
        /*05a6*/ 	.byte	0x05
	.zero		1


	//   ....[17]....
        /*05a8*/ 	.word	0x00001310
        /*05ac*/ 	.word	0x000000ff
        /*05b0*/ 	.word	0x00005088
        /*05b4*/ 	.short	0x0100
        /*05b6*/ 	.byte	0x05
	.zero		1


	//   ....[18]....
        /*05b8*/ 	.word	0x00001440
        /*05bc*/ 	.word	0x000000ff
        /*05c0*/ 	.word	0x00005090
        /*05c4*/ 	.short	0x0100
        /*05c6*/ 	.byte	0x08
	.zero		1


	//   ....[19]....
        /*05c8*/ 	.word	0x00001450
        /*05cc*/ 	.word	0x000000ff
        /*05d0*/ 	.word	0x000050a0
        /*05d4*/ 	.short	0x0100
        /*05d6*/ 	.byte	0x08
	.zero		1


	//   ....[20]....
        /*05d8*/ 	.word	0x00001460
        /*05dc*/ 	.word	0x000000ff
        /*05e0*/ 	.word	0x00005098
        /*05e4*/ 	.short	0x0100
        /*05e6*/ 	.byte	0x08
	.zero		1


	//   ....[21]....
        /*05e8*/ 	.word	0x00001470
        /*05ec*/ 	.word	0x000000ff
        /*05f0*/ 	.word	0x000050a8
        /*05f4*/ 	.short	0x0100
        /*05f6*/ 	.byte	0x08
	.zero		1


	//   ....[22]....
        /*05f8*/ 	.word	0x000015a0
        /*05fc*/ 	.word	0x000000ff
        /*0600*/ 	.word	0x000050b0
        /*0604*/ 	.short	0x0100
        /*0606*/ 	.byte	0x08
	.zero		1


	//   ....[23]....
        /*0608*/ 	.word	0x000015b0
        /*060c*/ 	.word	0x000000ff
        /*0610*/ 	.word	0x000050c0
        /*0614*/ 	.short	0x0100
        /*0616*/ 	.byte	0x08
	.zero		1


	//   ....[24]....
        /*0618*/ 	.word	0x000015c0
        /*061c*/ 	.word	0x000000ff
        /*0620*/ 	.word	0x000050b8
        /*0624*/ 	.short	0x0100
        /*0626*/ 	.byte	0x08
	.zero		1


	//   ....[25]....
        /*0628*/ 	.word	0x000015d0
        /*062c*/ 	.word	0x000000ff
        /*0630*/ 	.word	0x000050c8
        /*0634*/ 	.short	0x0100
        /*0636*/ 	.byte	0x08
	.zero		1


	//   ....[26]....
        /*0638*/ 	.word	0x000016c0
        /*063c*/ 	.word	0x000000ff
        /*0640*/ 	.word	0x000050d0
        /*0644*/ 	.short	0x0100
        /*0646*/ 	.byte	0x05
	.zero		1


	//   ....[27]....
        /*0648*/ 	.word	0x000016d0
        /*064c*/ 	.word	0x000000ff
        /*0650*/ 	.word	0x000050d8
        /*0654*/ 	.short	0x0100
        /*0656*/ 	.byte	0x05
	.zero		1


	//   ....[28]....
        /*0658*/ 	.word	0x00001bb0
        /*065c*/ 	.word	0x000000ff
        /*0660*/ 	.word	0x00005000
        /*0664*/ 	.short	0x010a
        /*0666*/ 	.byte	0x04
	.zero		1


	//   ....[29]....
        /*0668*/ 	.word	0x00001bf0
        /*066c*/ 	.word	0x000000ff
        /*0670*/ 	.word	0x00005020
        /*0674*/ 	.short	0x010a
        /*0676*/ 	.byte	0x04
	.zero		1


	//   ....[30]....
        /*0678*/ 	.word	0x00001c80
        /*067c*/ 	.word	0x000000ff
        /*0680*/ 	.word	0x00005058
        /*0684*/ 	.short	0x010a
        /*0686*/ 	.byte	0x04
	.zero		1


	//   ....[31]....
        /*0688*/ 	.word	0x00001d70
        /*068c*/ 	.word	0x000000ff
        /*0690*/ 	.word	0x00005008
        /*0694*/ 	.short	0x010a
        /*0696*/ 	.byte	0x04
	.zero		1


	//   ....[32]....
        /*0698*/ 	.word	0x00001dd0
        /*069c*/ 	.word	0x000000ff
        /*06a0*/ 	.word	0x00005068
        /*06a4*/ 	.short	0x010a
        /*06a6*/ 	.byte	0x04
	.zero		1


	//   ....[33]....
        /*06a8*/ 	.word	0x00001f10
        /*06ac*/ 	.word	0x000000ff
        /*06b0*/ 	.word	0x00005028
        /*06b4*/ 	.short	0x010a
        /*06b6*/ 	.byte	0x04
	.zero		1


	//   ....[34]....
        /*06b8*/ 	.word	0x00001f50
        /*06bc*/ 	.word	0x000000ff
        /*06c0*/ 	.word	0x000050a0
        /*06c4*/ 	.short	0x010a
        /*06c6*/ 	.byte	0x04
	.zero		1


	//   ....[35]....
        /*06c8*/ 	.word	0x00001f90
        /*06cc*/ 	.word	0x000000ff
        /*06d0*/ 	.word	0x00005058
        /*06d4*/ 	.short	0x010a
        /*06d6*/ 	.byte	0x04
	.zero		1


	//   ....[36]....
        /*06d8*/ 	.word	0x00002560
        /*06dc*/ 	.word	0x000000ff
        /*06e0*/ 	.word	0x00005020
        /*06e4*/ 	.short	0x010a
        /*06e6*/ 	.byte	0x0c
	.zero		1


	//   ....[37]....
        /*06e8*/ 	.word	0x000026d0
        /*06ec*/ 	.word	0x000000ff
        /*06f0*/ 	.word	0x000050a8
        /*06f4*/ 	.short	0x010a
        /*06f6*/ 	.byte	0x04
	.zero		1


	//   ....[38]....
        /*06f8*/ 	.word	0x00002740
        /*06fc*/ 	.word	0x000000ff
        /*0700*/ 	.word	0x00005068
        /*0704*/ 	.short	0x010a
        /*0706*/ 	.byte	0x04
	.zero		1


	//   ....[39]....
        /*0708*/ 	.word	0x00002db0
        /*070c*/ 	.word	0x000000ff
        /*0710*/ 	.word	0x00005020
        /*0714*/ 	.short	0x010a
        /*0716*/ 	.byte	0x07
	.zero		1


	//   ....[40]....
        /*0718*/ 	.word	0x00002e00
        /*071c*/ 	.word	0x000000ff
        /*0720*/ 	.word	0x000050a0
        /*0724*/ 	.short	0x010a
        /*0726*/ 	.byte	0x04
	.zero		1


	//   ....[41]....
        /*0728*/ 	.word	0x00002e70
        /*072c*/ 	.word	0x000000ff
        /*0730*/ 	.word	0x00005058
        /*0734*/ 	.short	0x010a
        /*0736*/ 	.byte	0x04
	.zero		1


	//   ....[42]....
        /*0738*/ 	.word	0x000034a0
        /*073c*/ 	.word	0x000000ff
        /*0740*/ 	.word	0x000050a8
        /*0744*/ 	.short	0x010a
        /*0746*/ 	.byte	0x04
	.zero		1


	//   ....[43]....
        /*0748*/ 	.word	0x00003510
        /*074c*/ 	.word	0x000000ff
        /*0750*/ 	.word	0x00005068
        /*0754*/ 	.short	0x010a
        /*0756*/ 	.byte	0x04
	.zero		1


	//   ....[44]....
        /*0758*/ 	.word	0x00003be0
        /*075c*/ 	.word	0x00000012
        /*0760*/ 	.word	0x000050c0
        /*0764*/ 	.short	0x010a
        /*0766*/ 	.byte	0xff
	.zero		1


	//   ....[45]....
        /*0768*/ 	.word	0x00006590
        /*076c*/ 	.word	0x00000012
        /*0770*/ 	.word	0x000050b0
        /*0774*/ 	.short	0x0101
        /*0776*/ 	.byte	0xff
	.zero		1


	//   ....[46]....
        /*0778*/ 	.word	0x000068c0
        /*077c*/ 	.word	0x00000012
        /*0780*/ 	.word	0x000050c8
        /*0784*/ 	.short	0x010a
        /*0786*/ 	.byte	0xff
	.zero		1


	//   ....[47]....
        /*0788*/ 	.word	0x00006bc0
        /*078c*/ 	.word	0x00000012
        /*0790*/ 	.word	0x000050b8
        /*0794*/ 	.short	0x0101
        /*0796*/ 	.byte	0xff
	.zero		1


	//   ....[48]....
        /*0798*/ 	.word	0x00006d10
        /*079c*/ 	.word	0x00000013
        /*07a0*/ 	.word	0x00005070
        /*07a4*/ 	.short	0x010a
        /*07a6*/ 	.byte	0xff
	.zero		1


	//   ....[49]....
        /*07a8*/ 	.word	0x00006d90
        /*07ac*/ 	.word	0x00000000
        /*07b0*/ 	.word	0x00000000
        /*07b4*/ 	.short	0x0101
        /*07b6*/ 	.byte	0xff
	.zero		1


	//   ....[50]....
        /*07b8*/ 	.word	0x00006dc0
        /*07bc*/ 	.word	0x00000013
        /*07c0*/ 	.word	0x00005080
        /*07c4*/ 	.short	0x010a
        /*07c6*/ 	.byte	0xff
	.zero		1


	//   ....[51]....
        /*07c8*/ 	.word	0x00006f40
        /*07cc*/ 	.word	0x00000013
        /*07d0*/ 	.word	0x00005070
        /*07d4*/ 	.short	0x010a
        /*07d6*/ 	.byte	0xff
	.zero		1


	//   ....[52]....
        /*07d8*/ 	.word	0x00007090
        /*07dc*/ 	.word	0x00000013
        /*07e0*/ 	.word	0x00005090
        /*07e4*/ 	.short	0x010a
        /*07e6*/ 	.byte	0xff
	.zero		1


	//   ....[53]....
        /*07e8*/ 	.word	0x00007470
        /*07ec*/ 	.word	0x00000000
        /*07f0*/ 	.word	0x00000000
        /*07f4*/ 	.short	0x0101
        /*07f6*/ 	.byte	0xff
	.zero		1


	//   ....[54]....
        /*07f8*/ 	.word	0x000074f0
        /*07fc*/ 	.word	0x00000000
        /*0800*/ 	.word	0x00000000
        /*0804*/ 	.short	0x0101
        /*0806*/ 	.byte	0xff
	.zero		1


	//   ....[55]....
        /*0808*/ 	.word	0x00007540
        /*080c*/ 	.word	0x00000013
        /*0810*/ 	.word	0x00005080
        /*0814*/ 	.short	0x010a
        /*0816*/ 	.byte	0xff
	.zero		1


	//   ....[56]....
        /*0818*/ 	.word	0x000077b0
        /*081c*/ 	.word	0x00000013
        /*0820*/ 	.word	0x00005098
        /*0824*/ 	.short	0x010a
        /*0826*/ 	.byte	0xff
	.zero		1


	//   ....[57]....
        /*0828*/ 	.word	0x00007b70
        /*082c*/ 	.word	0x00000000
        /*0830*/ 	.word	0x00000000
        /*0834*/ 	.short	0x0101
        /*0836*/ 	.byte	0xff
	.zero		1


	//   ....[58]....
        /*0838*/ 	.word	0x00007c10
        /*083c*/ 	.word	0x00000002
        /*0840*/ 	.word	0x00000000
        /*0844*/ 	.short	0x0101
        /*0846*/ 	.byte	0xff
	.zero		1


	//   ....[59]....
        /*0848*/ 	.word	0x00007cc0
        /*084c*/ 	.word	0x00000002
        /*0850*/ 	.word	0x00000000
        /*0854*/ 	.short	0x0101
        /*0856*/ 	.byte	0xff
	.zero		1


	//   ....[60]....
        /*0858*/ 	.word	0x00007d00
        /*085c*/ 	.word	0x0000001a
        /*0860*/ 	.word	0x00005070
        /*0864*/ 	.short	0x010a
        /*0866*/ 	.byte	0xff
	.zero		1


	//   ....[61]....
        /*0868*/ 	.word	0x00007d70
        /*086c*/ 	.word	0x00000000
        /*0870*/ 	.word	0x00000000
        /*0874*/ 	.short	0x0101
        /*0876*/ 	.byte	0xff
	.zero		1


	//   ....[62]....
        /*0878*/ 	.word	0x00007dc0
        /*087c*/ 	.word	0x0000001a
        /*0880*/ 	.word	0x00005090
        /*0884*/ 	.short	0x010a
        /*0886*/ 	.byte	0xff
	.zero		1


	//   ....[63]....
        /*0888*/ 	.word	0x00007e60
        /*088c*/ 	.word	0x0000001a
        /*0890*/ 	.word	0x000050c0
        /*0894*/ 	.short	0x010a
        /*0896*/ 	.byte	0xff
	.zero		1


	//   ....[64]....
        /*0898*/ 	.word	0x00008800
        /*089c*/ 	.word	0x00000000
        /*08a0*/ 	.word	0x00000000
        /*08a4*/ 	.short	0x0101
        /*08a6*/ 	.byte	0xff
	.zero		1


	//   ....[65]....
        /*08a8*/ 	.word	0x00008830
        /*08ac*/ 	.word	0x0000001a
        /*08b0*/ 	.word	0x000050b0
        /*08b4*/ 	.short	0x0101
        /*08b6*/ 	.byte	0xff
	.zero		1


	//   ....[66]....
        /*08b8*/ 	.word	0x00008890
        /*08bc*/ 	.word	0x0000001a
        /*08c0*/ 	.word	0x00005080
        /*08c4*/ 	.short	0x010a
        /*08c6*/ 	.byte	0xff
	.zero		1


	//   ....[67]....
        /*08c8*/ 	.word	0x00008a50
        /*08cc*/ 	.word	0x00000023
        /*08d0*/ 	.word	0x00000000
        /*08d4*/ 	.short	0x0101
        /*08d6*/ 	.byte	0xff
	.zero		1


	//   ....[68]....
        /*08d8*/ 	.word	0x00008a90
        /*08dc*/ 	.word	0x0000001a
        /*08e0*/ 	.word	0x00005098
        /*08e4*/ 	.short	0x010a
        /*08e6*/ 	.byte	0xff
	.zero		1


	//   ....[69]....
        /*08e8*/ 	.word	0x00008b20
        /*08ec*/ 	.word	0x0000001a
        /*08f0*/ 	.word	0x000050c8
        /*08f4*/ 	.short	0x010a
        /*08f6*/ 	.byte	0xff
	.zero		1


	//   ....[70]....
        /*08f8*/ 	.word	0x00009430
        /*08fc*/ 	.word	0x00000003
        /*0900*/ 	.word	0x00000000
        /*0904*/ 	.short	0x0101
        /*0906*/ 	.byte	0xff
	.zero		1


	//   ....[71]....
        /*0908*/ 	.word	0x00009460
        /*090c*/ 	.word	0x0000001a
        /*0910*/ 	.word	0x000050b8
        /*0914*/ 	.short	0x0101
        /*0916*/ 	.byte	0xff
	.zero		1


	//   ....[72]....
        /*0918*/ 	.word	0x000096e0
        /*091c*/ 	.word	0x000000ff
        /*0920*/ 	.word	0x00000000
        /*0924*/ 	.short	0x010a
        /*0926*/ 	.byte	0x05
	.zero		1


	//   ....[73]....
        /*0928*/ 	.word	0x000099d0
        /*092c*/ 	.word	0x000000ff
        /*0930*/ 	.word	0x00000000
        /*0934*/ 	.short	0x010a
        /*0936*/ 	.byte	0x05
	.zero		1


	//   ....[74]....
        /*0938*/ 	.word	0x0000a5f0
        /*093c*/ 	.word	0x000000ff
        /*0940*/ 	.word	0x00000000
        /*0944*/ 	.short	0x0101
        /*0946*/ 	.byte	0x04
	.zero		1


	//   ....[75]....
        /*0948*/ 	.word	0x0000a650
        /*094c*/ 	.word	0x00000004
        /*0950*/ 	.word	0x000050d0
        /*0954*/ 	.short	0x010a
        /*0956*/ 	.byte	0x2a
	.zero		1


	//   ....[76]....
        /*0958*/ 	.word	0x0000b960
        /*095c*/ 	.word	0x00000000
        /*0960*/ 	.word	0x000050d0
        /*0964*/ 	.short	0x0101
        /*0966*/ 	.byte	0x25
	.zero		1


	//   ....[77]....
        /*0968*/ 	.word	0x0000d440
        /*096c*/ 	.word	0x000000ff
        /*0970*/ 	.word	0x00000000
        /*0974*/ 	.short	0x0101
        /*0976*/ 	.byte	0x06
	.zero		1


	//   ....[78]....
        /*0978*/ 	.word	0x0000d5a0
        /*097c*/ 	.word	0x000000ff
        /*0980*/ 	.word	0x00000000
        /*0984*/ 	.short	0x010a
        /*0986*/ 	.byte	0x06
	.zero		1


	//   ....[79]....
        /*0988*/ 	.word	0x0000dc10
        /*098c*/ 	.word	0x000000ff
        /*0990*/ 	.word	0x00000000
        /*0994*/ 	.short	0x010a
        /*0996*/ 	.byte	0x06
	.zero		1


	//   ....[80]....
        /*0998*/ 	.word	0x0000e030
        /*099c*/ 	.word	0x000000ff
        /*09a0*/ 	.word	0x00000000
        /*09a4*/ 	.short	0x010a
        /*09a6*/ 	.byte	0x04
	.zero		1


	//   ....[81]....
        /*09a8*/ 	.word	0x000114b0
        /*09ac*/ 	.word	0x000000ff
        /*09b0*/ 	.word	0x00000000
        /*09b4*/ 	.short	0x0101
        /*09b6*/ 	.byte	0x04
	.zero		1


	//   ....[82]....
        /*09b8*/ 	.word	0x00011510
        /*09bc*/ 	.word	0x00000004
        /*09c0*/ 	.word	0x000050d0
        /*09c4*/ 	.short	0x010a
        /*09c6*/ 	.byte	0x2a
	.zero		1


	//   ....[83]....
        /*09c8*/ 	.word	0x00013b80
        /*09cc*/ 	.word	0x00000000
        /*09d0*/ 	.word	0x000050d0
        /*09d4*/ 	.short	0x0101
        /*09d6*/ 	.byte	0x28
	.zero		1


	//   ....[84]....
        /*09d8*/ 	.word	0x00014330
        /*09dc*/ 	.word	0x000000ff
        /*09e0*/ 	.word	0x00000000
        /*09e4*/ 	.short	0x0101
        /*09e6*/ 	.byte	0x05
	.zero		1


	//   ....[85]....
        /*09e8*/ 	.word	0x00014460
        /*09ec*/ 	.word	0x000000ff
        /*09f0*/ 	.word	0x00000000
        /*09f4*/ 	.short	0x010a
        /*09f6*/ 	.byte	0x05
	.zero		1


	//   ....[86]....
        /*09f8*/ 	.word	0x00014aa0
        /*09fc*/ 	.word	0x000000ff
        /*0a00*/ 	.word	0x00000000
        /*0a04*/ 	.short	0x010a
        /*0a06*/ 	.byte	0x05
	.zero		1


	//   ....[87]....
        /*0a08*/ 	.word	0x00014d60
        /*0a0c*/ 	.word	0x000000ff
        /*0a10*/ 	.word	0x00000000
        /*0a14*/ 	.short	0x0101
        /*0a16*/ 	.byte	0x04
	.zero		1


	//   ....[88]....
        /*0a18*/ 	.word	0x00014e00
        /*0a1c*/ 	.word	0x000000ff
        /*0a20*/ 	.word	0x00000000
        /*0a24*/ 	.short	0x010a
        /*0a26*/ 	.byte	0x07
	.zero		1


	//   ....[89]....
        /*0a28*/ 	.word	0x00014ec0
        /*0a2c*/ 	.word	0x000000ff
        /*0a30*/ 	.word	0x00000000
        /*0a34*/ 	.short	0x0101
        /*0a36*/ 	.byte	0x04
	.zero		1


	//   ....[90]....
        /*0a38*/ 	.word	0x000152b0
        /*0a3c*/ 	.word	0x000000ff
        /*0a40*/ 	.word	0x00005010
        /*0a44*/ 	.short	0x010a
        /*0a46*/ 	.byte	0x08
	.zero		1


	//   ....[91]....
        /*0a48*/ 	.word	0x00015450
        /*0a4c*/ 	.word	0x000000ff
        /*0a50*/ 	.word	0x00005038
        /*0a54*/ 	.short	0x010a
        /*0a56*/ 	.byte	0x08
	.zero		1


	//   ....[92]....
        /*0a58*/ 	.word	0x00015610
        /*0a5c*/ 	.word	0x000000ff
        /*0a60*/ 	.word	0x00005018
        /*0a64*/ 	.short	0x010a
        /*0a66*/ 	.byte	0x08
	.zero		1


	//   ....[93]....
        /*0a68*/ 	.word	0x000157c0
        /*0a6c*/ 	.word	0x000000ff
        /*0a70*/ 	.word	0x00005040
        /*0a74*/ 	.short	0x010a
        /*0a76*/ 	.byte	0x08
	.zero		1


	//   ....[94]....
        /*0a78*/ 	.word	0x00015ab0
        /*0a7c*/ 	.word	0x000000ff
        /*0a80*/ 	.word	0x00005038
        /*0a84*/ 	.short	0x010a
        /*0a86*/ 	.byte	0x21
	.zero		1


	//   ....[95]....
        /*0a88*/ 	.word	0x00015c80
        /*0a8c*/ 	.word	0x000000ff
        /*0a90*/ 	.word	0x00005038
        /*0a94*/ 	.short	0x010a
        /*0a96*/ 	.byte	0x11
	.zero		1


	//   ....[96]....
        /*0a98*/ 	.word	0x00015e70
        /*0a9c*/ 	.word	0x000000ff
        /*0aa0*/ 	.word	0x00005038
        /*0aa4*/ 	.short	0x010a
        /*0aa6*/ 	.byte	0x19
	.zero		1


	//   ....[97]....
        /*0aa8*/ 	.word	0x00016050
        /*0aac*/ 	.word	0x000000ff
        /*0ab0*/ 	.word	0x00005038
        /*0ab4*/ 	.short	0x010a
        /*0ab6*/ 	.byte	0x11
	.zero		1


	//   ....[98]....
        /*0ab8*/ 	.word	0x00016240
        /*0abc*/ 	.word	0x000000ff
        /*0ac0*/ 	.word	0x00005038
        /*0ac4*/ 	.short	0x010a
        /*0ac6*/ 	.byte	0x11
	.zero		1


	//   ....[99]....
        /*0ac8*/ 	.word	0x00016430
        /*0acc*/ 	.word	0x000000ff
        /*0ad0*/ 	.word	0x00005038
        /*0ad4*/ 	.short	0x010a
        /*0ad6*/ 	.byte	0x11
	.zero		1


	//   ....[100]....
        /*0ad8*/ 	.word	0x00016620
        /*0adc*/ 	.word	0x000000ff
        /*0ae0*/ 	.word	0x00005038
        /*0ae4*/ 	.short	0x010a
        /*0ae6*/ 	.byte	0x11
	.zero		1


	//   ....[101]....
        /*0ae8*/ 	.word	0x00016810
        /*0aec*/ 	.word	0x000000ff
        /*0af0*/ 	.word	0x00005038
        /*0af4*/ 	.short	0x010a
        /*0af6*/ 	.byte	0x11
	.zero		1


	//   ....[102]....
        /*0af8*/ 	.word	0x00016aa0
        /*0afc*/ 	.word	0x000000ff
        /*0b00*/ 	.word	0x00005038
        /*0b04*/ 	.short	0x010a
        /*0b06*/ 	.byte	0x19
	.zero		1


	//   ....[103]....
        /*0b08*/ 	.word	0x00016c80
        /*0b0c*/ 	.word	0x000000ff
        /*0b10*/ 	.word	0x00005038
        /*0b14*/ 	.short	0x010a
        /*0b16*/ 	.byte	0x11
	.zero		1


	//   ....[104]....
        /*0b18*/ 	.word	0x000170e0
        /*0b1c*/ 	.word	0x000000ff
        /*0b20*/ 	.word	0x000050b0
        /*0b24*/ 	.short	0x010a
        /*0b26*/ 	.byte	0x10
	.zero		1


	//   ....[105]....
        /*0b28*/ 	.word	0x00017180
        /*0b2c*/ 	.word	0x000000ff
        /*0b30*/ 	.word	0x000050b8
        /*0b34*/ 	.short	0x010a
        /*0b36*/ 	.byte	0x10
	.zero		1


	//   ....[106]....
        /*0b38*/ 	.word	0x000172a0
        /*0b3c*/ 	.word	0x000000ff
        /*0b40*/ 	.word	0x00000000
        /*0b44*/ 	.short	0x0101
        /*0b46*/ 	.byte	0x05
	.zero		1


	//   ....[107]....
        /*0b48*/ 	.word	0x00017320
        /*0b4c*/ 	.word	0x000000ff
        /*0b50*/ 	.word	0x00000000
        /*0b54*/ 	.short	0x0101
        /*0b56*/ 	.byte	0x05
	.zero		1


	//   ....[108]....
        /*0b58*/ 	.word	0x000175b0
        /*0b5c*/ 	.word	0x00000000
        /*0b60*/ 	.word	0x00005000
        /*0b64*/ 	.short	0x010a
        /*0b66*/ 	.byte	0xff
	.zero		1


	//   ....[109]....
        /*0b68*/ 	.word	0x00017610
        /*0b6c*/ 	.word	0x00000000
        /*0b70*/ 	.word	0x00005020
        /*0b74*/ 	.short	0x010a
        /*0b76*/ 	.byte	0xff
	.zero		1


	//   ....[110]....
        /*0b78*/ 	.word	0x00017670
        /*0b7c*/ 	.word	0x00000002
        /*0b80*/ 	.word	0x00005058
        /*0b84*/ 	.short	0x010a
        /*0b86*/ 	.byte	0xff
	.zero		1


	//   ....[111]....
        /*0b88*/ 	.word	0x000176d0
        /*0b8c*/ 	.word	0x00000000
        /*0b90*/ 	.word	0x00005008
        /*0b94*/ 	.short	0x010a
        /*0b96*/ 	.byte	0xff
	.zero		1


	//   ....[112]....
        /*0b98*/ 	.word	0x00017730
        /*0b9c*/ 	.word	0x00000002
        /*0ba0*/ 	.word	0x00005068
        /*0ba4*/ 	.short	0x010a
        /*0ba6*/ 	.byte	0xff
	.zero		1


	//   ....[113]....
        /*0ba8*/ 	.word	0x00017790
        /*0bac*/ 	.word	0x00000000
        /*0bb0*/ 	.word	0x00005028
        /*0bb4*/ 	.short	0x010a
        /*0bb6*/ 	.byte	0xff
	.zero		1


	//   ....[114]....
        /*0bb8*/ 	.word	0x000177f0
        /*0bbc*/ 	.word	0x00000000
        /*0bc0*/ 	.word	0x000050a0
        /*0bc4*/ 	.short	0x010a
        /*0bc6*/ 	.byte	0xff
	.zero		1


	//   ....[115]....
        /*0bc8*/ 	.word	0x00017850
        /*0bcc*/ 	.word	0x00000000
        /*0bd0*/ 	.word	0x00005058
        /*0bd4*/ 	.short	0x010a
        /*0bd6*/ 	.byte	0xff
	.zero		1


	//   ....[116]....
        /*0bd8*/ 	.word	0x000178b0
        /*0bdc*/ 	.word	0x00000002
        /*0be0*/ 	.word	0x00005020
        /*0be4*/ 	.short	0x010a
        /*0be6*/ 	.byte	0xff
	.zero		1


	//   ....[117]....
        /*0be8*/ 	.word	0x00017910
        /*0bec*/ 	.word	0x00000000
        /*0bf0*/ 	.word	0x000050a8
        /*0bf4*/ 	.short	0x010a
        /*0bf6*/ 	.byte	0xff
	.zero		1


	//   ....[118]....
        /*0bf8*/ 	.word	0x00017970
        /*0bfc*/ 	.word	0x00000000
        /*0c00*/ 	.word	0x00005068
        /*0c04*/ 	.short	0x010a
        /*0c06*/ 	.byte	0xff
	.zero		1


	//   ....[119]....
        /*0c08*/ 	.word	0x000179d0
        /*0c0c*/ 	.word	0x00000000
        /*0c10*/ 	.word	0x00005020
        /*0c14*/ 	.short	0x010a
        /*0c16*/ 	.byte	0xff
	.zero		1


	//   ....[120]....
        /*0c18*/ 	.word	0x00017a30
        /*0c1c*/ 	.word	0x00000000
        /*0c20*/ 	.word	0x000050a0
        /*0c24*/ 	.short	0x010a
        /*0c26*/ 	.byte	0xff
	.zero		1


	//   ....[121]....
        /*0c28*/ 	.word	0x00017a90
        /*0c2c*/ 	.word	0x00000003
        /*0c30*/ 	.word	0x00005058
        /*0c34*/ 	.short	0x010a
        /*0c36*/ 	.byte	0xff
	.zero		1


	//   ....[122]....
        /*0c38*/ 	.word	0x00017af0
        /*0c3c*/ 	.word	0x00000000
        /*0c40*/ 	.word	0x000050a8
        /*0c44*/ 	.short	0x010a
        /*0c46*/ 	.byte	0xff
	.zero		1


	//   ....[123]....
        /*0c48*/ 	.word	0x00017b50
        /*0c4c*/ 	.word	0x00000000
        /*0c50*/ 	.word	0x00005068
        /*0c54*/ 	.short	0x010a
        /*0c56*/ 	.byte	0xff
	.zero		1


	//   ....[124]....
        /*0c58*/ 	.word	0x00017ba0
        /*0c5c*/ 	.word	0x00000012
        /*0c60*/ 	.word	0x000050c0
        /*0c64*/ 	.short	0x010a
        /*0c66*/ 	.byte	0xff
	.zero		1


	//   ....[125]....
        /*0c68*/ 	.word	0x00017bf0
        /*0c6c*/ 	.word	0x00000012
        /*0c70*/ 	.word	0x000050c8
        /*0c74*/ 	.short	0x010a
        /*0c76*/ 	.byte	0xff
	.zero		1


	//   ....[126]....
        /*0c78*/ 	.word	0x00017c40
        /*0c7c*/ 	.word	0x00000013
        /*0c80*/ 	.word	0x00005070
        /*0c84*/ 	.short	0x010a
        /*0c86*/ 	.byte	0xff
	.zero		1


	//   ....[127]....
        /*0c88*/ 	.word	0x00017c90
        /*0c8c*/ 	.word	0x00000013
        /*0c90*/ 	.word	0x00005080
        /*0c94*/ 	.short	0x010a
        /*0c96*/ 	.byte	0xff
	.zero		1


	//   ....[128]....
        /*0c98*/ 	.word	0x00017ce0
        /*0c9c*/ 	.word	0x00000013
        /*0ca0*/ 	.word	0x00005070
        /*0ca4*/ 	.short	0x010a
        /*0ca6*/ 	.byte	0xff
	.zero		1


	//   ....[129]....
        /*0ca8*/ 	.word	0x00017d30
        /*0cac*/ 	.word	0x00000013
        /*0cb0*/ 	.word	0x00005090
        /*0cb4*/ 	.short	0x010a
        /*0cb6*/ 	.byte	0xff
	.zero		1


	//   ....[130]....
        /*0cb8*/ 	.word	0x00017d80
        /*0cbc*/ 	.word	0x00000013
        /*0cc0*/ 	.word	0x00005080
        /*0cc4*/ 	.short	0x010a
        /*0cc6*/ 	.byte	0xff
	.zero		1


	//   ....[131]....
        /*0cc8*/ 	.word	0x00017dd0
        /*0ccc*/ 	.word	0x00000013
        /*0cd0*/ 	.word	0x00005098
        /*0cd4*/ 	.short	0x010a
        /*0cd6*/ 	.byte	0xff
	.zero		1


	//   ....[132]....
        /*0cd8*/ 	.word	0x00017e20
        /*0cdc*/ 	.word	0x0000001a
        /*0ce0*/ 	.word	0x00005070
        /*0ce4*/ 	.short	0x010a
        /*0ce6*/ 	.byte	0xff
	.zero		1


	//   ....[133]....
        /*0ce8*/ 	.word	0x00017e70
        /*0cec*/ 	.word	0x0000001a
        /*0cf0*/ 	.word	0x00005090
        /*0cf4*/ 	.short	0x010a
        /*0cf6*/ 	.byte	0xff
	.zero		1


	//   ....[134]....
        /*0cf8*/ 	.word	0x00017ec0
        /*0cfc*/ 	.word	0x0000001a
        /*0d00*/ 	.word	0x000050c0
        /*0d04*/ 	.short	0x010a
        /*0d06*/ 	.byte	0xff
	.zero		1


	//   ....[135]....
        /*0d08*/ 	.word	0x00017f10
        /*0d0c*/ 	.word	0x0000001a
        /*0d10*/ 	.word	0x00005080
        /*0d14*/ 	.short	0x010a
        /*0d16*/ 	.byte	0xff
	.zero		1


	//   ....[136]....
        /*0d18*/ 	.word	0x00017f60
        /*0d1c*/ 	.word	0x0000001a
        /*0d20*/ 	.word	0x00005098
        /*0d24*/ 	.short	0x010a
        /*0d26*/ 	.byte	0xff
	.zero		1


	//   ....[137]....
        /*0d28*/ 	.word	0x00017fb0
        /*0d2c*/ 	.word	0x0000001a
        /*0d30*/ 	.word	0x000050c8
        /*0d34*/ 	.short	0x010a
        /*0d36*/ 	.byte	0xff
	.zero		1


	//   ....[138]....
        /*0d38*/ 	.word	0x00018010
        /*0d3c*/ 	.word	0x00000000
        /*0d40*/ 	.word	0x00000000
        /*0d44*/ 	.short	0x010a
        /*0d46*/ 	.byte	0xff
	.zero		1


	//   ....[139]....
        /*0d48*/ 	.word	0x00018070
        /*0d4c*/ 	.word	0x00000000
        /*0d50*/ 	.word	0x00000000
        /*0d54*/ 	.short	0x010a
        /*0d56*/ 	.byte	0xff
	.zero		1


	//   ....[140]....
        /*0d58*/ 	.word	0x000180d0
        /*0d5c*/ 	.word	0x00000004
        /*0d60*/ 	.word	0x000050d0
        /*0d64*/ 	.short	0x010a
        /*0d66*/ 	.byte	0xff
	.zero		1


	//   ....[141]....
        /*0d68*/ 	.word	0x00018130
        /*0d6c*/ 	.word	0x00000005
        /*0d70*/ 	.word	0x00000000
        /*0d74*/ 	.short	0x010a
        /*0d76*/ 	.byte	0xff
	.zero		1


	//   ....[142]....
        /*0d78*/ 	.word	0x00018190
        /*0d7c*/ 	.word	0x00000003
        /*0d80*/ 	.word	0x00000000
        /*0d84*/ 	.short	0x010a
        /*0d86*/ 	.byte	0xff
	.zero		1


	//   ....[143]....
        /*0d88*/ 	.word	0x000181f0
        /*0d8c*/ 	.word	0x00000000
        /*0d90*/ 	.word	0x00000000
        /*0d94*/ 	.short	0x010a
        /*0d96*/ 	.byte	0xff
	.zero		1


	//   ....[144]....
        /*0d98*/ 	.word	0x00018250
        /*0d9c*/ 	.word	0x00000004
        /*0da0*/ 	.word	0x000050d0
        /*0da4*/ 	.short	0x010a
        /*0da6*/ 	.byte	0xff
	.zero		1


	//   ....[145]....
        /*0da8*/ 	.word	0x000182b0
        /*0dac*/ 	.word	0x00000003
        /*0db0*/ 	.word	0x00000000
        /*0db4*/ 	.short	0x010a
        /*0db6*/ 	.byte	0xff
	.zero		1


	//   ....[146]....
        /*0db8*/ 	.word	0x00018310
        /*0dbc*/ 	.word	0x00000003
        /*0dc0*/ 	.word	0x00000000
        /*0dc4*/ 	.short	0x010a
        /*0dc6*/ 	.byte	0xff
	.zero		1


	//   ....[147]....
        /*0dc8*/ 	.word	0x00018370
        /*0dcc*/ 	.word	0x00000000
        /*0dd0*/ 	.word	0x00000000
        /*0dd4*/ 	.short	0x010a
        /*0dd6*/ 	.byte	0xff
	.zero		1


	//   ....[148]....
        /*0dd8*/ 	.word	0x000183d0
        /*0ddc*/ 	.word	0x00000000
        /*0de0*/ 	.word	0x00005010
        /*0de4*/ 	.short	0x010a
        /*0de6*/ 	.byte	0xff
	.zero		1


	//   ....[149]....
        /*0de8*/ 	.word	0x00018430
        /*0dec*/ 	.word	0x00000000
        /*0df0*/ 	.word	0x00005038
        /*0df4*/ 	.short	0x010a
        /*0df6*/ 	.byte	0xff
	.zero		1


	//   ....[150]....
        /*0df8*/ 	.word	0x00018490
        /*0dfc*/ 	.word	0x00000000
        /*0e00*/ 	.word	0x00005018
        /*0e04*/ 	.short	0x010a
        /*0e06*/ 	.byte	0xff
	.zero		1


	//   ....[151]....
        /*0e08*/ 	.word	0x000184f0
        /*0e0c*/ 	.word	0x00000000
        /*0e10*/ 	.word	0x00005040
        /*0e14*/ 	.short	0x010a
        /*0e16*/ 	.byte	0xff
	.zero		1


	//   ....[152]....
        /*0e18*/ 	.word	0x00018550
        /*0e1c*/ 	.word	0x00000000
        /*0e20*/ 	.word	0x00005038
        /*0e24*/ 	.short	0x010a
        /*0e26*/ 	.byte	0xff
	.zero		1


	//   ....[153]....
        /*0e28*/ 	.word	0x000185b0
        /*0e2c*/ 	.word	0x00000000
        /*0e30*/ 	.word	0x00005038
        /*0e34*/ 	.short	0x010a
        /*0e36*/ 	.byte	0xff
	.zero		1


	//   ....[154]....
        /*0e38*/ 	.word	0x00018610
        /*0e3c*/ 	.word	0x00000000
        /*0e40*/ 	.word	0x00005038
        /*0e44*/ 	.short	0x010a
        /*0e46*/ 	.byte	0xff
	.zero		1


	//   ....[155]....
        /*0e48*/ 	.word	0x00018670
        /*0e4c*/ 	.word	0x00000000
        /*0e50*/ 	.word	0x00005038
        /*0e54*/ 	.short	0x010a
        /*0e56*/ 	.byte	0xff
	.zero		1


	//   ....[156]....
        /*0e58*/ 	.word	0x000186d0
        /*0e5c*/ 	.word	0x00000000
        /*0e60*/ 	.word	0x00005038
        /*0e64*/ 	.short	0x010a
        /*0e66*/ 	.byte	0xff
	.zero		1


	//   ....[157]....
        /*0e68*/ 	.word	0x00018730
        /*0e6c*/ 	.word	0x00000000
        /*0e70*/ 	.word	0x00005038
        /*0e74*/ 	.short	0x010a
        /*0e76*/ 	.byte	0xff
	.zero		1


	//   ....[158]....
        /*0e78*/ 	.word	0x00018790
        /*0e7c*/ 	.word	0x00000000
        /*0e80*/ 	.word	0x00005038
        /*0e84*/ 	.short	0x010a
        /*0e86*/ 	.byte	0xff
	.zero		1


	//   ....[159]....
        /*0e88*/ 	.word	0x000187f0
        /*0e8c*/ 	.word	0x00000000
        /*0e90*/ 	.word	0x00005038
        /*0e94*/ 	.short	0x010a
        /*0e96*/ 	.byte	0xff
	.zero		1


	//   ....[160]....
        /*0e98*/ 	.word	0x00018850
        /*0e9c*/ 	.word	0x00000000
        /*0ea0*/ 	.word	0x00005038
        /*0ea4*/ 	.short	0x010a
        /*0ea6*/ 	.byte	0xff
	.zero		1


	//   ....[161]....
        /*0ea8*/ 	.word	0x000188b0
        /*0eac*/ 	.word	0x00000000
        /*0eb0*/ 	.word	0x00005038
        /*0eb4*/ 	.short	0x010a
        /*0eb6*/ 	.byte	0xff
	.zero		1


	//   ....[162]....
        /*0eb8*/ 	.word	0x00018910
        /*0ebc*/ 	.word	0x00000000
        /*0ec0*/ 	.word	0x000050b0
        /*0ec4*/ 	.short	0x010a
        /*0ec6*/ 	.byte	0xff
	.zero		1


	//   ....[163]....
        /*0ec8*/ 	.word	0x00018970
        /*0ecc*/ 	.word	0x00000000
        /*0ed0*/ 	.word	0x000050b8
        /*0ed4*/ 	.short	0x010a
        /*0ed6*/ 	.byte	0xff
	.zero		1


	//----- nvinfo : EIATTR_NUM_MBARRIERS
	.align		4
.L_66:
        /*0ed8*/ 	.byte	0x03, 0x38
        /*0eda*/ 	.short	0x001c


	//----- nvinfo : EIATTR_EXIT_INSTR_OFFSETS
	.align		4
        /*0edc*/ 	.byte	0x04, 0x1c
        /*0ede*/ 	.short	(.L_68 - .L_67)


	//   ....[0]....
.L_67:
        /*0ee0*/ 	.word	0x000017c0


	//   ....[1]....
        /*0ee4*/ 	.word	0x00001a40


	//   ....[2]....
        /*0ee8*/ 	.word	0x00003a50


	//   ....[3]....
        /*0eec*/ 	.word	0x00003a90


	//   ....[4]....
        /*0ef0*/ 	.word	0x00003b00


	//   ....[5]....
        /*0ef4*/ 	.word	0x00006bd0


	//   ....[6]....
        /*0ef8*/ 	.word	0x00009470


	//   ....[7]....
        /*0efc*/ 	.word	0x00009510


	//   ....[8]....
        /*0f00*/ 	.word	0x00014ed0


	//   ....[9]....
        /*0f04*/ 	.word	0x00014f60


	//   ....[10]....
        /*0f08*/ 	.word	0x00015000


	//   ....[11]....
        /*0f0c*/ 	.word	0x00015930


	//   ....[12]....
        /*0f10*/ 	.word	0x00016a20


	//   ....[13]....
        /*0f14*/ 	.word	0x00016e60


	//   ....[14]....
        /*0f18*/ 	.word	0x00016ed0


	//   ....[15]....
        /*0f1c*/ 	.word	0x00017590


	//----- nvinfo : EIATTR_INDIRECT_BRANCH_TARGETS
	.align		4
.L_68:
        /*0f20*/ 	.byte	0x04, 0x34
        /*0f22*/ 	.short	(.L_70 - .L_69)


	//   ....[0]....
.L_69:
        /*0f24*/ 	.word	.L_x_459@srel
        /*0f28*/ 	.short	0x0
        /*0f2a*/ 	.short	0x0
        /*0f2c*/ 	.word	0x3
        /*0f30*/ 	.word	.L_x_460@srel
        /*0f34*/ 	.word	.L_x_461@srel
        /*0f38*/ 	.word	.L_x_462@srel


	//----- nvinfo : EIATTR_MAX_THREADS
	.align		4
.L_70:
        /*0f3c*/ 	.byte	0x04, 0x05
        /*0f3e*/ 	.short	(.L_72 - .L_71)
.L_71:
        /*0f40*/ 	.word	0x00000200
        /*0f44*/ 	.word	0x00000001
        /*0f48*/ 	.word	0x00000001


	//----- nvinfo : EIATTR_CRS_STACK_SIZE
	.align		4
.L_72:
        /*0f4c*/ 	.byte	0x04, 0x1e
        /*0f4e*/ 	.short	(.L_74 - .L_73)
.L_73:
        /*0f50*/ 	.word	0x00000000


	//----- nvinfo : EIATTR_CBANK_PARAM_SIZE
	.align		4
.L_74:
        /*0f54*/ 	.byte	0x03, 0x19
        /*0f56*/ 	.short	0x0600


	//----- nvinfo : EIATTR_PARAM_CBANK
	.align		4
        /*0f58*/ 	.byte	0x04, 0x0a
        /*0f5a*/ 	.short	(.L_76 - .L_75)
	.align		4
.L_75:
        /*0f5c*/ 	.word	index@(.nv.constant0._ZN7cutlass13device_kernelINS_4fmha6kernel36Sm100FmhaFwdKernelTmaWarpspecializedIN4cute5tupleIJiiiNS5_IJNS5_IJiiEEEiEEEEEENS1_10collective38Sm100FmhaFwdMainloopTmaWarpspecializedINS_10bfloat16_tEffNS5_IJNS4_1CILi256EEENSC_ILi128EEENSC_ILi16EEEEEENS5_IJiNSC_ILi1EEES7_EEENS5_IJiSH_NS5_IJNS5_IJNSC_ILi0EEEiEEEiEEEEEESM_NS9_10CausalMaskILb1EEENS5_IJNSC_ILi2EEESH_SH_EEENSC_ILb0EEEEENS9_38Sm100FmhaFwdEpilogueTmaWarpspecializedINS_6half_tEfNS5_IJSE_SF_SE_EEESI_NS5_IJSH_S7_EEESR_EENS2_23IndividualTileSchedulerENS2_41Sm100FmhaCtxKernelWarpspecializedScheduleEEEEEvNT_6ParamsE)
        /*0f60*/ 	.short	0x0380
        /*0f62*/ 	.short	0x0600


	//----- nvinfo : EIATTR_SW_WAR
	.align		4
.L_76:
        /*0f64*/ 	.byte	0x04, 0x36
        /*0f66*/ 	.short	(.L_78 - .L_77)
.L_77:
        /*0f68*/ 	.word	0x00000008
.L_78:


//--------------------- .nv.callgraph             --------------------------
	.section	.nv.callgraph,"",@"SHT_CUDA_CALLGRAPH"
	.align	4
	.sectionentsize	8
	.align		4
        /*0000*/ 	.word	0x00000000
	.align		4
        /*0004*/ 	.word	0xffffffff
	.align		4
        /*0008*/ 	.word	index@(_ZN7cutlass13device_kernelINS_4fmha6kernel36Sm100FmhaFwdKernelTmaWarpspecializedIN4cute5tupleIJiiiNS5_IJNS5_IJiiEEEiEEEEEENS1_10collective38Sm100FmhaFwdMainloopTmaWarpspecializedINS_10bfloat16_tEffNS5_IJNS4_1CILi256EEENSC_ILi128EEENSC_ILi16EEEEEENS5_IJiNSC_ILi1EEES7_EEENS5_IJiSH_NS5_IJNS5_IJNSC_ILi0EEEiEEEiEEEEEESM_NS9_10CausalMaskILb1EEENS5_IJNSC_ILi2EEESH_SH_EEENSC_ILb0EEEEENS9_38Sm100FmhaFwdEpilogueTmaWarpspecializedINS_6half_tEfNS5_IJSE_SF_SE_EEESI_NS5_IJSH_S7_EEESR_EENS2_23IndividualTileSchedulerENS2_41Sm100FmhaCtxKernelWarpspecializedScheduleEEEEEvNT_6ParamsE)
	.align		4
        /*000c*/ 	.word	index@(__assertfail)
	.align		4
        /*0010*/ 	.word	index@(_ZN7cutlass13device_kernelINS_4fmha6kernel36Sm100FmhaFwdKernelTmaWarpspecializedIN4cute5tupleIJiiiNS5_IJNS5_IJiiEEEiEEEEEENS1_10collective38Sm100FmhaFwdMainloopTmaWarpspecializedINS_10bfloat16_tEffNS5_IJNS4_1CILi256EEENSC_ILi128EEENSC_ILi16EEEEEENS5_IJiNSC_ILi1EEES7_EEENS5_IJiSH_NS5_IJNS5_IJNSC_ILi0EEEiEEEiEEEEEESM_NS9_10CausalMaskILb1EEENS5_IJNSC_ILi2EEESH_SH_EEENSC_ILb0EEEEENS9_38Sm100FmhaFwdEpilogueTmaWarpspecializedINS_6half_tEfNS5_IJSE_SF_SE_EEESI_NS5_IJSH_S7_EEESR_EENS2_23IndividualTileSchedulerENS2_41Sm100FmhaCtxKernelWarpspecializedScheduleEEEEEvNT_6ParamsE)
	.align		4
        /*0014*/ 	.word	index@(vprintf)
	.align		4
        /*0018*/ 	.word	0x00000000
	.align		4
        /*001c*/ 	.word	0xfffffffe
	.align		4
        /*0020*/ 	.word	0x00000000
	.align		4
        /*0024*/ 	.word	0xfffffffd
	.align		4
        /*0028*/ 	.word	0x00000000
	.align		4
        /*002c*/ 	.word	0xfffffffc


//--------------------- .nv.constant4             --------------------------
	.section	.nv.constant4,"a",@progbits
	.align	8
	.align		8
.nv.constant4:
        /*0000*/ 	.dword	vprintf
	.align		8
        /*0008*/ 	.dword	__assertfail
	.align		8
        /*0010*/ 	.dword	__unnamed_1
	.align		8
        /*0018*/ 	.dword	__unnamed_2
	.align		8
        /*0020*/ 	.dword	__unnamed_3
	.align		8
        /*0028*/ 	.dword	__unnamed_4
	.align		8
        /*0030*/ 	.dword	__unnamed_5
	.align		8
        /*0038*/ 	.dword	__unnamed_6
	.align		8
        /*0040*/ 	.dword	__unnamed_7
	.align		8
        /*0048*/ 	.dword	_ZN39_INTERNAL_66f7da46_4_k_cu_bd0f0ddf_33044cuda3std3__45__cpo5beginE
	.align		8
        /*0050*/ 	.dword	_ZN39_INTERNAL_66f7da46_4_k_cu_bd0f0ddf_33044cuda3std3__45__cpo3endE
	.align		8
        /*0058*/ 	.dword	_ZN39_INTERNAL_66f7da46_4_k_cu_bd0f0ddf_33044cuda3std3__45__cpo6cbeginE
	.align		8
        /*0060*/ 	.dword	_ZN39_INTERNAL_66f7da46_4_k_cu_bd0f0ddf_33044cuda3std3__45__cpo4cendE
	.align		8
        /*0068*/ 	.dword	_ZN39_INTERNAL_66f7da46_4_k_cu_bd0f0ddf_33044cuda3std3__441_GLOBAL__N__66f7da46_4_k_cu_bd0f0ddf_33046ignoreE
	.align		8
        /*0070*/ 	.dword	_ZN39_INTERNAL_66f7da46_4_k_cu_bd0f0ddf_33044cuda3std3__419piecewise_constructE
	.align		8
        /*0078*/ 	.dword	_ZN39_INTERNAL_66f7da46_4_k_cu_bd0f0ddf_33044cuda3std3__48in_placeE
	.align		8
        /*0080*/ 	.dword	_ZN39_INTERNAL_66f7da46_4_k_cu_bd0f0ddf_33044cuda3std6ranges3__45__cpo4swapE
	.align		8
        /*0088*/ 	.dword	_ZN39_INTERNAL_66f7da46_4_k_cu_bd0f0ddf_33044cuda3std6ranges3__45__cpo9iter_moveE
	.align		8
        /*0090*/ 	.dword	_ZN39_INTERNAL_66f7da46_4_k_cu_bd0f0ddf_33044cute7productE
	.align		8
        /*0098*/ 	.dword	_ZN39_INTERNAL_66f7da46_4_k_cu_bd0f0ddf_33044cute1_E
	.align		8
        /*00a0*/ 	.dword	$str$22
	.align		8
        /*00a8*/ 	.dword	$str$23
	.align		8
        /*00b0*/ 	.dword	$str$26
	.align		8
        /*00b8*/ 	.dword	$str$27
	.align		8
        /*00c0*/ 	.dword	$str$28
	.align		8
        /*00c8*/ 	.dword	$str$29
	.align		8
        /*00d0*/ 	.dword	$str$30
	.align		8
        /*00d8*/ 	.dword	$str$31
	.align		8
        /*00e0*/ 	.dword	$str$32
	.align		8
        /*00e8*/ 	.dword	$str$33
	.align		8
        /*00f0*/ 	.dword	$str$34
	.align		8
        /*00f8*/ 	.dword	$str$35
	.align		8
        /*0100*/ 	.dword	$str$36
	.align		8
        /*0108*/ 	.dword	$str$37


//--------------------- .nv.constant2._ZN7cutlass13device_kernelINS_4fmha6kernel36Sm100FmhaFwdKernelTmaWarpspecializedIN4cute5tupleIJiiiNS5_IJNS5_IJiiEEEiEEEEEENS1_10collective38Sm100FmhaFwdMainloopTmaWarpspecializedINS_10bfloat16_tEffNS5_IJNS4_1CILi256EEENSC_ILi128EEENSC_ILi16EEEEEENS5_IJiNSC_ILi1EEES7_EEENS5_IJiSH_NS5_IJNS5_IJNSC_ILi0EEEiEEEiEEEEEESM_NS9_10CausalMaskILb1EEENS5_IJNSC_ILi2EEESH_SH_EEENSC_ILb0EEEEENS9_38Sm100FmhaFwdEpilogueTmaWarpspecializedINS_6half_tEfNS5_IJSE_SF_SE_EEESI_NS5_IJSH_S7_EEESR_EENS2_23IndividualTileSchedulerENS2_41Sm100FmhaCtxKernelWarpspecializedScheduleEEEEEvNT_6ParamsE --------------------------
	.section	.nv.constant2._ZN7cutlass13device_kernelINS_4fmha6kernel36Sm100FmhaFwdKernelTmaWarpspecializedIN4cute5tupleIJiiiNS5_IJNS5_IJiiEEEiEEEEEENS1_10collective38Sm100FmhaFwdMainloopTmaWarpspecializedINS_10bfloat16_tEffNS5_IJNS4_1CILi256EEENSC_ILi128EEENSC_ILi16EEEEEENS5_IJiNSC_ILi1EEES7_EEENS5_IJiSH_NS5_IJNS5_IJNSC_ILi0EEEiEEEiEEEEEESM_NS9_10CausalMaskILb1EEENS5_IJNSC_ILi2EEESH_SH_EEENSC_ILb0EEEEENS9_38Sm100FmhaFwdEpilogueTmaWarpspecializedINS_6half_tEfNS5_IJSE_SF_SE_EEESI_NS5_IJSH_S7_EEESR_EENS2_23IndividualTileSchedulerENS2_41Sm100FmhaCtxKernelWarpspecializedScheduleEEEEEvNT_6ParamsE,"a",@progbits
	.sectionflags	@""
	.align	4
.nv.constant2._ZN7cutlass13device_kernelINS_4fmha6kernel36Sm100FmhaFwdKernelTmaWarpspecializedIN4cute5tupleIJiiiNS5_IJNS5_IJiiEEEiEEEEEENS1_10collective38Sm100FmhaFwdMainloopTmaWarpspecializedINS_10bfloat16_tEffNS5_IJNS4_1CILi256EEENSC_ILi128EEENSC_ILi16EEEEEENS5_IJiNSC_ILi1EEES7_EEENS5_IJiSH_NS5_IJNS5_IJNSC_ILi0EEEiEEEiEEEEEESM_NS9_10CausalMaskILb1EEENS5_IJNSC_ILi2EEESH_SH_EEENSC_ILb0EEEEENS9_38Sm100FmhaFwdEpilogueTmaWarpspecializedINS_6half_tEfNS5_IJSE_SF_SE_EEESI_NS5_IJSH_S7_EEESR_EENS2_23IndividualTileSchedulerENS2_41Sm100FmhaCtxKernelWarpspecializedScheduleEEEEEvNT_6ParamsE:
        /*0000*/ 	.byte	0x70, 0x4f, 0x01, 0x00, 0x70, 0x6e, 0x01, 0x00, 0x40, 0x4f, 0x01, 0x00


//--------------------- .text._ZN7cutlass13device_kernelINS_4fmha6kernel36Sm100FmhaFwdKernelTmaWarpspecializedIN4cute5tupleIJiiiNS5_IJNS5_IJiiEEEiEEEEEENS1_10collective38Sm100FmhaFwdMainloopTmaWarpspecializedINS_10bfloat16_tEffNS5_IJNS4_1CILi256EEENSC_ILi128EEENSC_ILi16EEEEEENS5_IJiNSC_ILi1EEES7_EEENS5_IJiSH_NS5_IJNS5_IJNSC_ILi0EEEiEEEiEEEEEESM_NS9_10CausalMaskILb1EEENS5_IJNSC_ILi2EEESH_SH_EEENSC_ILb0EEEEENS9_38Sm100FmhaFwdEpilogueTmaWarpspecializedINS_6half_tEfNS5_IJSE_SF_SE_EEESI_NS5_IJSH_S7_EEESR_EENS2_23IndividualTileSchedulerENS2_41Sm100FmhaCtxKernelWarpspecializedScheduleEEEEEvNT_6ParamsE --------------------------
	.section	.text._ZN7cutlass13device_kernelINS_4fmha6kernel36Sm100FmhaFwdKernelTmaWarpspecializedIN4cute5tupleIJiiiNS5_IJNS5_IJiiEEEiEEEEEENS1_10collective38Sm100FmhaFwdMainloopTmaWarpspecializedINS_10bfloat16_tEffNS5_IJNS4_1CILi256EEENSC_ILi128EEENSC_ILi16EEEEEENS5_IJiNSC_ILi1EEES7_EEENS5_IJiSH_NS5_IJNS5_IJNSC_ILi0EEEiEEEiEEEEEESM_NS9_10CausalMaskILb1EEENS5_IJNSC_ILi2EEESH_SH_EEENSC_ILb0EEEEENS9_38Sm100FmhaFwdEpilogueTmaWarpspecializedINS_6half_tEfNS5_IJSE_SF_SE_EEESI_NS5_IJSH_S7_EEESR_EENS2_23IndividualTileSchedulerENS2_41Sm100FmhaCtxKernelWarpspecializedScheduleEEEEEvNT_6ParamsE,"ax",@progbits
	.align	128
.text._ZN7cutlass13device_kernelINS_4fmha6kernel36Sm100FmhaFwdKernelTmaWarpspecializedIN4cute5tupleIJiiiNS5_IJNS5_IJiiEEEiEEEEEENS1_10collective38Sm100FmhaFwdMainloopTmaWarpspecializedINS_10bfloat16_tEffNS5_IJNS4_1CILi256EEENSC_ILi128EEENSC_ILi16EEEEEENS5_IJiNSC_ILi1EEES7_EEENS5_IJiSH_NS5_IJNS5_IJNSC_ILi0EEEiEEEiEEEEEESM_NS9_10CausalMaskILb1EEENS5_IJNSC_ILi2EEESH_SH_EEENSC_ILb0EEEEENS9_38Sm100FmhaFwdEpilogueTmaWarpspecializedINS_6half_tEfNS5_IJSE_SF_SE_EEESI_NS5_IJSH_S7_EEESR_EENS2_23IndividualTileSchedulerENS2_41Sm100FmhaCtxKernelWarpspecializedScheduleEEEEEvNT_6ParamsE:
        .type           _ZN7cutlass13device_kernelINS_4fmha6kernel36Sm100FmhaFwdKernelTmaWarpspecializedIN4cute5tupleIJiiiNS5_IJNS5_IJiiEEEiEEEEEENS1_10collective38Sm100FmhaFwdMainloopTmaWarpspecializedINS_10bfloat16_tEffNS5_IJNS4_1CILi256EEENSC_ILi128EEENSC_ILi16EEEEEENS5_IJiNSC_ILi1EEES7_EEENS5_IJiSH_NS5_IJNS5_IJNSC_ILi0EEEiEEEiEEEEEESM_NS9_10CausalMaskILb1EEENS5_IJNSC_ILi2EEESH_SH_EEENSC_ILb0EEEEENS9_38Sm100FmhaFwdEpilogueTmaWarpspecializedINS_6half_tEfNS5_IJSE_SF_SE_EEESI_NS5_IJSH_S7_EEESR_EENS2_23IndividualTileSchedulerENS2_41Sm100FmhaCtxKernelWarpspecializedScheduleEEEEEvNT_6ParamsE,@function
        .size           _ZN7cutlass13device_kernelINS_4fmha6kernel36Sm100FmhaFwdKernelTmaWarpspecializedIN4cute5tupleIJiiiNS5_IJNS5_IJiiEEEiEEEEEENS1_10collective38Sm100FmhaFwdMainloopTmaWarpspecializedINS_10bfloat16_tEffNS5_IJNS4_1CILi256EEENSC_ILi128EEENSC_ILi16EEEEEENS5_IJiNSC_ILi1EEES7_EEENS5_IJiSH_NS5_IJNS5_IJNSC_ILi0EEEiEEEiEEEEEESM_NS9_10CausalMaskILb1EEENS5_IJNSC_ILi2EEESH_SH_EEENSC_ILb0EEEEENS9_38Sm100FmhaFwdEpilogueTmaWarpspecializedINS_6half_tEfNS5_IJSE_SF_SE_EEESI_NS5_IJSH_S7_EEESR_EENS2_23IndividualTileSchedulerENS2_41Sm100FmhaCtxKernelWarpspecializedScheduleEEEEEvNT_6ParamsE,(.L_x_463 - _ZN7cutlass13device_kernelINS_4fmha6kernel36Sm100FmhaFwdKernelTmaWarpspecializedIN4cute5tupleIJiiiNS5_IJNS5_IJiiEEEiEEEEEENS1_10collective38Sm100FmhaFwdMainloopTmaWarpspecializedINS_10bfloat16_tEffNS5_IJNS4_1CILi256EEENSC_ILi128EEENSC_ILi16EEEEEENS5_IJiNSC_ILi1EEES7_EEENS5_IJiSH_NS5_IJNS5_IJNSC_ILi0EEEiEEEiEEEEEESM_NS9_10CausalMaskILb1EEENS5_IJNSC_ILi2EEESH_SH_EEENSC_ILb0EEEEENS9_38Sm100FmhaFwdEpilogueTmaWarpspecializedINS_6half_tEfNS5_IJSE_SF_SE_EEESI_NS5_IJSH_S7_EEESR_EENS2_23IndividualTileSchedulerENS2_41Sm100FmhaCtxKernelWarpspecializedScheduleEEEEEvNT_6ParamsE)
        .other          _ZN7cutlass13device_kernelINS_4fmha6kernel36Sm100FmhaFwdKernelTmaWarpspecializedIN4cute5tupleIJiiiNS5_IJNS5_IJiiEEEiEEEEEENS1_10collective38Sm100FmhaFwdMainloopTmaWarpspecializedINS_10bfloat16_tEffNS5_IJNS4_1CILi256EEENSC_ILi128EEENSC_ILi16EEEEEENS5_IJiNSC_ILi1EEES7_EEENS5_IJiSH_NS5_IJNS5_IJNSC_ILi0EEEiEEEiEEEEEESM_NS9_10CausalMaskILb1EEENS5_IJNSC_ILi2EEESH_SH_EEENSC_ILb0EEEEENS9_38Sm100FmhaFwdEpilogueTmaWarpspecializedINS_6half_tEfNS5_IJSE_SF_SE_EEESI_NS5_IJSH_S7_EEESR_EENS2_23IndividualTileSchedulerENS2_41Sm100FmhaCtxKernelWarpspecializedScheduleEEEEEvNT_6ParamsE,@"STO_CUDA_ENTRY STV_DEFAULT"
_ZN7cutlass13device_kernelINS_4fmha6kernel36Sm100FmhaFwdKernelTmaWarpspecializedIN4cute5tupleIJiiiNS5_IJNS5_IJiiEEEiEEEEEENS1_10collective38Sm100FmhaFwdMainloopTmaWarpspecializedINS_10bfloat16_tEffNS5_IJNS4_1CILi256EEENSC_ILi128EEENSC_ILi16EEEEEENS5_IJiNSC_ILi1EEES7_EEENS5_IJiSH_NS5_IJNS5_IJNSC_ILi0EEEiEEEiEEEEEESM_NS9_10CausalMaskILb1EEENS5_IJNSC_ILi2EEESH_SH_EEENSC_ILb0EEEEENS9_38Sm100FmhaFwdEpilogueTmaWarpspecializedINS_6half_tEfNS5_IJSE_SF_SE_EEESI_NS5_IJSH_S7_EEESR_EENS2_23IndividualTileSchedulerENS2_41Sm100FmhaCtxKernelWarpspecializedScheduleEEEEEvNT_6ParamsE:
[----:B------:R-:W1:Y:S02]  /*0000*/  LDC R1, c[0x0][0x37c] ;  /* 0x0000df00ff017b82 */ /* 0x000e640000000800 */
[----:B-1----:R-:W-:Y:S01]  /*0010*/  IADD3 R1, PT, PT, R1, -0x78, RZ ;  /* 0xffffff8801017810 */ /* 0x002fe20007ffe0ff */
[----:B------:R-:W1:Y:S01]  /*0020*/  S2R R16, SR_TID.X ;  /* 0x0000000000107919 */ /* 0x000e620000002100 */
[----:B------:R-:W2:Y:S01]  /*0030*/  LDCU UR5, c[0x0][0x2f8] ;  /* 0x00005f00ff0577ac */ /* 0x000ea20008000800 */
[----:B------:R-:W3:Y:S01]  /*0040*/  LDCU UR4, c[0x0][0x2fc] ;  /* 0x00005f80ff0477ac */ /* 0x000ee20008000800 */
[----:B------:R-:W-:Y:S02]  /*0050*/  UPLOP3.LUT UP2, UPT, UPT, UPT, UPT, 0x40, 0x4 ;  /* 0x000000000004789c */ /* 0x000fe40003f4e870 */
[----:B------:R-:W-:Y:S02]  /*0060*/  UPLOP3.LUT UP1, UPT, UPT, UPT, UPT, 0x80, 0x8 ;  /* 0x000000000008789c */ /* 0x000fe40003f2f070 */
[----:B------:R-:W-:-:S02]  /*0070*/  UP2UR UR38, UPR, URZ, 0x4 ;  /* 0x00000004ff267883 */ /* 0x000fc40008000000 */
[----:B------:R-:W-:Y:S02]  /*0080*/  UPLOP3.LUT UP2, UPT, UPT, UPT, UPT, 0x80, 0x8 ;  /* 0x000000000008789c */ /* 0x000fe40003f4f070 */
[----:B------:R-:W-:Y:S01]  /*0090*/  UPLOP3.LUT UP0, UPT, UPT, UPT, UPT, 0x40, 0x4 ;  /* 0x000000000004789c */ /* 0x000fe20003f0e870 */
[----:B--2---:R-:W-:Y:S01]  /*00a0*/  IADD3 R23, P0, PT, R1, UR5, RZ ;  /* 0x0000000501177c10 */ /* 0x004fe2000ff1e0ff */
[----:B------:R-:W-:Y:S02]  /*00b0*/  UPLOP3.LUT UP6, UPT, UPT, UPT, UPT, 0x40, 0x4 ;  /* 0x000000000004789c */ /* 0x000fe40003fce870 */
[----:B------:R-:W-:Y:S02]  /*00c0*/  UPLOP3.LUT UP5, UPT, UPT, UPT, UPT, 0x40, 0x4 ;  /* 0x000000000004789c */ /* 0x000fe40003fae870 */
[----:B------:R-:W-:Y:S01]  /*00d0*/  UPLOP3.LUT UP4, UPT, UPT, UPT, UPT, 0x40, 0x4 ;  /* 0x000000000004789c */ /* 0x000fe20003f8e870 */
[----:B---3--:R-:W-:Y:S01]  /*00e0*/  IMAD.X R19, RZ, RZ, UR4, P0 ;  /* 0x00000004ff137e24 */ /* 0x008fe200080e06ff */
[----:B------:R-:W-:Y:S01]  /*00f0*/  UP2UR UR55, UPR, URZ, 0x4 ;  /* 0x00000004ff377883 */ /* 0x000fe20008000000 */
[----:B-1----:R-:W-:-:S05]  /*0100*/  SHF.R.U32.HI R18, RZ, 0x5, R16 ;  /* 0x00000005ff127819 */ /* 0x002fca0000011610 */
[----:B------:R-:W1:Y:S02]  /*0110*/  SHFL.IDX PT, R0, R18, RZ, 0x1f ;  /* 0x00001fff12007589 */ /* 0x000e6400000e0000 */
[----:B-1----:R-:W-:-:S04]  /*0120*/  SHF.R.S32.HI R3, RZ, 0x1f, R0 ;  /* 0x0000001fff037819 */ /* 0x002fc80000011400 */
[----:B------:R-:W-:-:S04]  /*0130*/  LEA.HI R2, R3, R0, RZ, 0x2 ;  /* 0x0000000003027211 */ /* 0x000fc800078f10ff */
[----:B------:R-:W-:-:S04]  /*0140*/  SHF.R.S32.HI R2, RZ, 0x2, R2 ;  /* 0x00000002ff027819 */ /* 0x000fc80000011402 */
[----:B------:R-:W-:-:S13]  /*0150*/  ISETP.NE.AND P1, PT, R2, RZ, PT ;  /* 0x000000ff0200720c */ /* 0x000fda0003f25270 */
[----:B------:R-:W-:Y:S05]  /*0160*/  @!P1 BRA `(.L_x_0) ;  /* 0x0000000400249947 */ /* 0x000fea0003800000 */
[----:B------:R-:W-:-:S13]  /*0170*/  ISETP.NE.AND P0, PT, R2, 0x2, PT ;  /* 0x000000020200780c */ /* 0x000fda0003f05270 */
[----:B------:R-:W-:Y:S05]  /*0180*/  @!P0 BRA `(.L_x_1) ;  /* 0x0000000000f48947 */ /* 0x000fea0003800000 */
[----:B------:R-:W-:-:S13]  /*0190*/  ISETP.NE.AND P0, PT, R2, 0x1, PT ;  /* 0x000000010200780c */ /* 0x000fda0003f05270 */
[----:B------:R-:W-:Y:S05]  /*01a0*/  @P0 BRA `(.L_x_2) ;  /* 0x00000000002c0947 */ /* 0x000fea0003800000 */
[----:B------:R-:W-:Y:S01]  /*01b0*/  HFMA2 R2, -RZ, RZ, 0, 5.9604644775390625e-08 ;  /* 0x00000001ff027431 */ /* 0x000fe200000001ff */
[----:B------:R-:W-:Y:S02]  /*01c0*/  UPLOP3.LUT UP3, UPT, UPT, UPT, UPT, 0x40, 0x4 ;  /* 0x000000000004789c */ /* 0x000fe40003f6e870 */
[----:B------:R-:W-:Y:S02]  /*01d0*/  UPLOP3.LUT UP2, UPT, UPT, UPT, UPT, 0x40, 0x4 ;  /* 0x000000000004789c */ /* 0x000fe40003f4e870 */
[----:B------:R-:W-:Y:S02]  /*01e0*/  UPLOP3.LUT UP1, UPT, UPT, UPT, UPT, 0x80, 0x8 ;  /* 0x000000000008789c */ /* 0x000fe40003f2f070 */
[----:B------:R-:W-:Y:S02]  /*01f0*/  UPLOP3.LUT UP0, UPT, UPT, UPT, UPT, 0x40, 0x4 ;  /* 0x000000000004789c */ /* 0x000fe40003f0e870 */
[----:B------:R-:W-:Y:S02]  /*0200*/  UPLOP3.LUT UP6, UPT, UPT, UPT, UPT, 0x40, 0x4 ;  /* 0x000000000004789c */ /* 0x000fe40003fce870 */
[----:B------:R-:W-:-:S02]  /*0210*/  UPLOP3.LUT UP5, UPT, UPT, UPT, UPT, 0x40, 0x4 ;  /* 0x000000000004789c */ /* 0x000fc40003fae870 */
[----:B------:R-:W-:Y:S02]  /*0220*/  UPLOP3.LUT UP4, UPT, UPT, UPT, UPT, 0x80, 0x8 ;  /* 0x000000000008789c */ /* 0x000fe40003f8f070 */
[----:B------:R-:W-:Y:S02]  /*0230*/  UP2UR UR38, UPR, URZ, 0x8 ;  /* 0x00000008ff267883 */ /* 0x000fe40008000000 */
[----:B------:R-:W-:Y:S01]  /*0240*/  UP2UR UR55, UPR, URZ, 0x4 ;  /* 0x00000004ff377883 */ /* 0x000fe20008000000 */
[----:B------:R-:W-:Y:S11]  /*0250*/  BRA `(.L_x_0) ;  /* 0x0000000000e87947 */ /* 0x000ff60003800000 */
.L_x_2:
[----:B------:R-:W-:Y:S01]  /*0260*/  ISETP.NE.AND P0, PT, R0, 0xc, PT ;  /* 0x0000000c0000780c */ /* 0x000fe20003f05270 */
[----:B------:R-:W-:Y:S01]  /*0270*/  UPLOP3.LUT UP2, UPT, UPT, UPT, UPT, 0x40, 0x4 ;  /* 0x000000000004789c */ /* 0x000fe20003f4e870 */
[----:B------:R-:W-:Y:S01]  /*0280*/  HFMA2 R2, -RZ, RZ, 0, 1.78813934326171875e-07 ;  /* 0x00000003ff027431 */ /* 0x000fe200000001ff */
[----:B------:R-:W-:Y:S02]  /*0290*/  UPLOP3.LUT UP1, UPT, UPT, UPT, UPT, 0x80, 0x8 ;  /* 0x000000000008789c */ /* 0x000fe40003f2f070 */
[----:B------:R-:W-:Y:S02]  /*02a0*/  UP2UR UR38, UPR, URZ, 0x4 ;  /* 0x00000004ff267883 */ /* 0x000fe40008000000 */
[----:B------:R-:W-:Y:S02]  /*02b0*/  UPLOP3.LUT UP2, UPT, UPT, UPT, UPT, 0x40, 0x4 ;  /* 0x000000000004789c */ /* 0x000fe40003f4e870 */
[----:B------:R-:W-:Y:S02]  /*02c0*/  UPLOP3.LUT UP0, UPT, UPT, UPT, UPT, 0x40, 0x4 ;  /* 0x000000000004789c */ /* 0x000fe40003f0e870 */
[----:B------:R-:W-:-:S02]  /*02d0*/  UPLOP3.LUT UP6, UPT, UPT, UPT, UPT, 0x40, 0x4 ;  /* 0x000000000004789c */ /* 0x000fc40003fce870 */
[----:B------:R-:W-:Y:S02]  /*02e0*/  UPLOP3.LUT UP5, UPT, UPT, UPT, UPT, 0x80, 0x8 ;  /* 0x000000000008789c */ /* 0x000fe40003faf070 */
[----:B------:R-:W-:Y:S02]  /*02f0*/  UPLOP3.LUT UP4, UPT, UPT, UPT, UPT, 0x40, 0x4 ;  /* 0x000000000004789c */ /* 0x000fe40003f8e870 */
[----:B------:R-:W-:Y:S01]  /*0300*/  UP2UR UR55, UPR, URZ, 0x4 ;  /* 0x00000004ff377883 */ /* 0x000fe20008000000 */
[----:B------:R-:W-:Y:S11]  /*0310*/  @!P0 BRA `(.L_x_0) ;  /* 0x0000000000b88947 */ /* 0x000ff60003800000 */
[----:B------:R-:W-:-:S13]  /*0320*/  ISETP.NE.AND P0, PT, R0, 0xe, PT ;  /* 0x0000000e0000780c */ /* 0x000fda0003f05270 */
[----:B------:R-:W-:Y:S05]  /*0330*/  @!P0 BRA `(.L_x_3) ;  /* 0x00000000005c8947 */ /* 0x000fea0003800000 */
[----:B------:R-:W-:-:S13]  /*0340*/  ISETP.NE.AND P0, PT, R0, 0xd, PT ;  /* 0x0000000d0000780c */ /* 0x000fda0003f05270 */
[----:B------:R-:W-:Y:S05]  /*0350*/  @P0 BRA `(.L_x_4) ;  /* 0x00000000002c0947 */ /* 0x000fea0003800000 */
[----:B------:R-:W-:Y:S01]  /*0360*/  HFMA2 R2, -RZ, RZ, 0, 2.384185791015625e-07 ;  /* 0x00000004ff027431 */ /* 0x000fe200000001ff */
        /* <DEDUP_REMOVED lines=10> */
.L_x_4:
[----:B------:R-:W-:Y:S01]  /*0410*/  HFMA2 R2, -RZ, RZ, 0, 3.5762786865234375e-07 ;  /* 0x00000006ff027431 */ /* 0x000fe200000001ff */
[----:B------:R-:W-:Y:S02]  /*0420*/  UPLOP3.LUT UP3, UPT, UPT, UPT, UPT, 0x40, 0x4 ;  /* 0x000000000004789c */ /* 0x000fe40003f6e870 */
[----:B------:R-:W-:Y:S02]  /*0430*/  UPLOP3.LUT UP2, UPT, UPT, UPT, UPT, 0x40, 0x4 ;  /* 0x000000000004789c */ /* 0x000fe40003f4e870 */
[----:B------:R-:W-:Y:S02]  /*0440*/  UPLOP3.LUT UP0, UPT, UPT, UPT, UPT, 0x40, 0x4 ;  /* 0x000000000004789c */ /* 0x000fe40003f0e870 */
[----:B------:R-:W-:Y:S02]  /*0450*/  UPLOP3.LUT UP6, UPT, UPT, UPT, UPT, 0x40, 0x4 ;  /* 0x000000000004789c */ /* 0x000fe40003fce870 */
[----:B------:R-:W-:Y:S02]  /*0460*/  UPLOP3.LUT UP5, UPT, UPT, UPT, UPT, 0x40, 0x4 ;  /* 0x000000000004789c */ /* 0x000fe40003fae870 */
[----:B------:R-:W-:-:S02]  /*0470*/  UPLOP3.LUT UP4, UPT, UPT, UPT, UPT, 0x40, 0x4 ;  /* 0x000000000004789c */ /* 0x000fc40003f8e870 */
[----:B------:R-:W-:Y:S02]  /*0480*/  UP2UR UR38, UPR, URZ, 0x8 ;  /* 0x00000008ff267883 */ /* 0x000fe40008000000 */
[----:B------:R-:W-:Y:S01]  /*0490*/  UP2UR UR55, UPR, URZ, 0x4 ;  /* 0x00000004ff377883 */ /* 0x000fe20008000000 */
[----:B------:R-:W-:Y:S11]  /*04a0*/  BRA `(.L_x_0) ;  /* 0x0000000000547947 */ /* 0x000ff60003800000 */
.L_x_3:
[----:B------:R-:W-:Y:S01]  /*04b0*/  HFMA2 R2, -RZ, RZ, 0, 2.98023223876953125e-07 ;  /* 0x00000005ff027431 */ /* 0x000fe200000001ff */
        /* <DEDUP_REMOVED lines=10> */
.L_x_1:
[----:B------:R-:W-:Y:S01]  /*0560*/  HFMA2 R2, -RZ, RZ, 0, 1.1920928955078125e-07 ;  /* 0x00000002ff027431 */ /* 0x000fe200000001ff */
        /* <DEDUP_REMOVED lines=8> */
[----:B------:R-:W-:-:S12]  /*05f0*/  UP2UR UR55, UPR, URZ, 0x4 ;  /* 0x00000004ff377883 */ /* 0x000fd80008000000 */
.L_x_0:
[----:B------:R-:W-:Y:S01]  /*0600*/  ELECT P0, URZ, PT ;  /* 0x0000000000ff782f */ /* 0x000fe20003800000 */
[----:B------:R-:W-:Y:S03]  /*0610*/  BSSY.RECONVERGENT B0, `(.L_x_5) ;  /* 0x000000f000007945 */ /* 0x000fe60003800200 */
[----:B------:R-:W-:Y:S02]  /*0620*/  PLOP3.LUT P2, PT, P0, PT, UP0, 0x5d, 0xd5 ;  /* 0x0000000000d5781c */ /* 0x000fe4000074eb0d */
[----:B------:R-:W-:-:S11]  /*0630*/  PLOP3.LUT P1, PT, P0, PT, UP6, 0x5d, 0xd5 ;  /* 0x0000000000d5781c */ /* 0x000fd6000072eb6d */
[----:B------:R-:W-:Y:S05]  /*0640*/  @P2 BRA `(.L_x_6) ;  /* 0x00000000002c2947 */ /* 0x000fea0003800000 */
[----:B------:R-:W1:Y:S02]  /*0650*/  LDCU.64 UR4, c[0x0][0x348] ;  /* 0x00006900ff0477ac */ /* 0x000e640008000a00 */
[----:B-1----:R-:W-:-:S04]  /*0660*/  UIADD3 UR8, UP0, UPT, UR4, 0x80, URZ ;  /* 0x0000008004087890 */ /* 0x002fc8000ff1e0ff */
[----:B------:R-:W-:Y:S02]  /*0670*/  UIADD3.X UR9, UPT, UPT, URZ, UR5, URZ, UP0, !UPT ;  /* 0x00000005ff097290 */ /* 0x000fe400087fe4ff */
[----:B------:R-:W-:-:S04]  /*0680*/  UIADD3 UR6, UP0, UPT, UR4, 0x180, URZ ;  /* 0x0000018004067890 */ /* 0x000fc8000ff1e0ff */
[----:B------:R-:W-:Y:S02]  /*0690*/  UIADD3.X UR7, UPT, UPT, URZ, UR5, URZ, UP0, !UPT ;  /* 0x00000005ff077290 */ /* 0x000fe400087fe4ff */
[----:B------:R-:W-:Y:S01]  /*06a0*/  UIADD3 UR4, UP0, UPT, UR4, 0x280, URZ ;  /* 0x0000028004047890 */ /* 0x000fe2000ff1e0ff */
[----:B------:R1:W-:Y:S03]  /*06b0*/  UTMACCTL.PF [UR8] ;  /* 0x00000000080079b9 */ /* 0x0003e60008040000 */
[----:B------:R-:W-:-:S03]  /*06c0*/  UIADD3.X UR5, UPT, UPT, URZ, UR5, URZ, UP0, !UPT ;  /* 0x00000005ff057290 */ /* 0x000fc600087fe4ff */
[----:B------:R1:W-:Y:S06]  /*06d0*/  UTMACCTL.PF [UR6] ;  /* 0x00000000060079b9 */ /* 0x0003ec0008040000 */
[----:B------:R1:W-:Y:S02]  /*06e0*/  UTMACCTL.PF [UR4] ;  /* 0x00000000040079b9 */ /* 0x0003e40008040000 */
[----:B-1----:R-:W-:Y:S01]  /*06f0*/  NOP ;  /* 0x0000000000007918 */ /* 0x002fe20000000000 */
.L_x_6:
[----:B------:R-:W-:Y:S05]  /*0700*/  BSYNC.RECONVERGENT B0 ;  /* 0x0000000000007941 */ /* 0x000fea0003800200 */
.L_x_5:
[----:B------:R-:W-:Y:S04]  /*0710*/  BSSY.RECONVERGENT B0, `(.L_x_7) ;  /* 0x000001b000007945 */ /* 0x000fe80003800200 */
[----:B------:R-:W-:Y:S05]  /*0720*/  @P1 BRA `(.L_x_8) ;  /* 0x0000000000241947 */ /* 0x000fea0003800000 */
[----:B------:R-:W1:Y:S01]  /*0730*/  LDCU.64 UR4, c[0x0][0x348] ;  /* 0x00006900ff0477ac */ /* 0x000e620008000a00 */
[----:B------:R-:W-:Y:S02]  /*0740*/  PLOP3.LUT P6, PT, PT, PT, PT, 0x80, 0x8 ;  /* 0x000000000008781c */ /* 0x000fe40003fcf070 */
[----:B------:R-:W-:Y:S02]  /*0750*/  PLOP3.LUT P5, PT, PT, PT, PT, 0x8, 0x80 ;  /* 0x000000000080781c */ /* 0x000fe40003fae170 */
[----:B------:R-:W-:Y:S02]  /*0760*/  PLOP3.LUT P4, PT, PT, PT, PT, 0x80, 0x8 ;  /* 0x000000000008781c */ /* 0x000fe40003f8f070 */
[----:B------:R-:W-:Y:S01]  /*0770*/  PLOP3.LUT P3, PT, PT, PT, PT, 0x80, 0x8 ;  /* 0x000000000008781c */ /* 0x000fe20003f6f070 */
[----:B-1----:R-:W-:-:S04]  /*0780*/  UIADD3 UR4, UP0, UPT, UR4, 0x400, URZ ;  /* 0x0000040004047890 */ /* 0x002fc8000ff1e0ff */
[----:B------:R-:W-:-:S09]  /*0790*/  UIADD3.X UR5, UPT, UPT, URZ, UR5, URZ, UP0, !UPT ;  /* 0x00000005ff057290 */ /* 0x000fd200087fe4ff */
[----:B------:R1:W-:Y:S02]  /*07a0*/  UTMACCTL.PF [UR4] ;  /* 0x00000000040079b9 */ /* 0x0003e40008040000 */
[----:B-1----:R-:W-:Y:S05]  /*07b0*/  BRA `(.L_x_9) ;  /* 0x0000000000407947 */ /* 0x002fea0003800000 */
.L_x_8:
[----:B------:R-:W-:-:S13]  /*07c0*/  ISETP.NE.AND P1, PT, R2, 0x3, PT ;  /* 0x000000030200780c */ /* 0x000fda0003f25270 */
[----:B------:R-:W-:Y:S05]  /*07d0*/  @!P1 BRA `(.L_x_10) ;  /* 0x0000000000289947 */ /* 0x000fea0003800000 */
[----:B------:R-:W-:Y:S02]  /*07e0*/  ISETP.NE.AND P1, PT, R2, 0x4, PT ;  /* 0x000000040200780c */ /* 0x000fe40003f25270 */
[----:B------:R-:W-:Y:S02]  /*07f0*/  PLOP3.LUT P4, PT, PT, PT, PT, 0x80, 0x8 ;  /* 0x000000000008781c */ /* 0x000fe40003f8f070 */
[----:B------:R-:W-:Y:S02]  /*0800*/  PLOP3.LUT P5, PT, PT, PT, PT, 0x8, 0x80 ;  /* 0x000000000080781c */ /* 0x000fe40003fae170 */
[----:B------:R-:W-:Y:S02]  /*0810*/  PLOP3.LUT P6, PT, PT, PT, PT, 0x80, 0x8 ;  /* 0x000000000008781c */ /* 0x000fe40003fcf070 */
[----:B------:R-:W-:-:S05]  /*0820*/  PLOP3.LUT P3, PT, PT, PT, PT, 0x80, 0x8 ;  /* 0x000000000008781c */ /* 0x000fca0003f6f070 */
[----:B------:R-:W-:Y:S08]  /*0830*/  @P1 BRA `(.L_x_9) ;  /* 0x0000000000201947 */ /* 0x000ff00003800000 */
[----:B------:R-:W-:Y:S02]  /*0840*/  PLOP3.LUT P5, PT, PT, PT, PT, 0x8, 0x80 ;  /* 0x000000000080781c */ /* 0x000fe40003fae170 */
[----:B------:R-:W-:Y:S02]  /*0850*/  PLOP3.LUT P6, PT, PT, PT, PT, 0x8, 0x80 ;  /* 0x000000000080781c */ /* 0x000fe40003fce170 */
[----:B------:R-:W-:Y:S01]  /*0860*/  PLOP3.LUT P3, PT, PT, PT, PT, 0x8, 0x80 ;  /* 0x000000000080781c */ /* 0x000fe20003f6e170 */
[----:B------:R-:W-:-:S12]  /*0870*/  BRA `(.L_x_9) ;  /* 0x0000000000107947 */ /* 0x000fd80003800000 */
.L_x_10:
[----:B------:R-:W-:Y:S02]  /*0880*/  PLOP3.LUT P6, PT, PT, PT, PT, 0x8, 0x80 ;  /* 0x000000000080781c */ /* 0x000fe40003fce170 */
[----:B------:R-:W-:Y:S02]  /*0890*/  PLOP3.LUT P5, PT, PT, PT, PT, 0x80, 0x8 ;  /* 0x000000000008781c */ /* 0x000fe40003faf070 */
[----:B------:R-:W-:Y:S02]  /*08a0*/  PLOP3.LUT P4, PT, PT, PT, PT, 0x8, 0x80 ;  /* 0x000000000080781c */ /* 0x000fe40003f8e170 */
[----:B------:R-:W-:-:S13]  /*08b0*/  PLOP3.LUT P3, PT, PT, PT, PT, 0x80, 0x8 ;  /* 0x000000000008781c */ /* 0x000fda0003f6f070 */
.L_x_9:
[----:B------:R-:W-:Y:S05]  /*08c0*/  BSYNC.RECONVERGENT B0 ;  /* 0x0000000000007941 */ /* 0x000fea0003800200 */
.L_x_7:
[----:B------:R-:W1:Y:S01]  /*08d0*/  SHFL.IDX PT, R0, R18, RZ, 0x1f ;  /* 0x00001fff12007589 */ /* 0x000e6200000e0000 */
[----:B------:R-:W-:Y:S02]  /*08e0*/  ISETP.NE.AND P1, PT, R2, 0x3, PT ;  /* 0x000000030200780c */ /* 0x000fe40003f25270 */
[----:B------:R-:W-:Y:S02]  /*08f0*/  PLOP3.LUT P0, PT, P0, PT, UP1, 0xae, 0xea ;  /* 0x0000000000ea781c */ /* 0x000fe4000070f51e */
[----:B-1----:R-:W-:-:S13]  /*0900*/  ISETP.NE.AND P2, PT, R0, RZ, PT ;  /* 0x000000ff0000720c */ /* 0x002fda0003f45270 */
[----:B------:R-:W-:Y:S05]  /*0910*/  @P2 BRA `(.L_x_11) ;  /* 0x0000000000382947 */ /* 0x000fea0003800000 */
[----:B------:R-:W1:Y:S01]  /*0920*/  S2UR UR5, SR_CgaCtaId ;  /* 0x00000000000579c3 */ /* 0x000e620000008800 */
[----:B------:R-:W-:Y:S01]  /*0930*/  UMOV UR6, 0x400 ;  /* 0x0000040000067882 */ /* 0x000fe20000000000 */
[----:B------:R-:W-:Y:S01]  /*0940*/  UMOV UR4, 0x1 ;  /* 0x0000000100047882 */ /* 0x000fe20000000000 */
[----:B------:R-:W-:Y:S01]  /*0950*/  ELECT P2, URZ, PT ;  /* 0x0000000000ff782f */ /* 0x000fe20003840000 */
[----:B-1----:R-:W-:Y:S02]  /*0960*/  ULEA UR5, UR5, UR6, 0x18 ;  /* 0x0000000605057291 */ /* 0x002fe4000f8ec0ff */
[----:B------:R-:W-:-:S04]  /*0970*/  UIADD3 UR6, UPT, UPT, -UR4, 0x100000, URZ ;  /* 0x0010000004067890 */ /* 0x000fc8000fffe1ff */
[----:B------:R-:W-:Y:S02]  /*0980*/  USHF.L.U32 UR7, UR6, 0xb, URZ ;  /* 0x0000000b06077899 */ /* 0x000fe400080006ff */
[----:B------:R-:W-:Y:S01]  /*0990*/  USHF.L.U32 UR6, UR6, 0x1, URZ ;  /* 0x0000000106067899 */ /* 0x000fe200080006ff */
[----:B------:R-:W1:Y:S11]  /*09a0*/  FENCE.VIEW.ASYNC.S ;  /* 0x00000000000073c6 */ /* 0x000e760000000000 */
[----:B-1----:R1:W2:Y:S01]  /*09b0*/  SYNCS.EXCH.64 URZ, [UR5+0x5000], UR6 ;  /* 0x0050000605ff75b2 */ /* 0x0022a20008000100 */
[----:B------:R1:W3:Y:S01]  /*09c0*/  SYNCS.EXCH.64 URZ, [UR5+0x5010], UR6 ;  /* 0x0050100605ff75b2 */ /* 0x0002e20008000100 */
[----:B------:R1:W4:Y:S01]  /*09d0*/  SYNCS.EXCH.64 URZ, [UR5+0x5008], UR6 ;  /* 0x0050080605ff75b2 */ /* 0x0003220008000100 */
[----:B------:R1:W1:Y:S01]  /*09e0*/  SYNCS.EXCH.64 URZ, [UR5+0x5018], UR6 ;  /* 0x0050180605ff75b2 */ /* 0x0002620008000100 */
[----:B------:R-:W-:Y:S01]  /*09f0*/  NOP ;  /* 0x0000000000007918 */ /* 0x000fe20000000000 */
.L_x_11:
[----:B------:R-:W-:Y:S01]  /*0a00*/  NOP ;  /* 0x0000000000007918 */ /* 0x000fe20000000000 */
[----:B------:R-:W-:Y:S05]  /*0a10*/  @!P1 BRA `(.L_x_12) ;  /* 0x0000000000289947 */ /* 0x000fea0003800000 */
[----:B------:R-:W-:Y:S01]  /*0a20*/  ISETP.NE.AND P1, PT, R2, 0x4, PT ;  /* 0x000000040200780c */ /* 0x000fe20003f25270 */
[----:B------:R-:W-:Y:S02]  /*0a30*/  UPLOP3.LUT UP3, UPT, UPT, UPT, UPT, 0x80, 0x8 ;  /* 0x000000000008789c */ /* 0x000fe40003f6f070 */
[----:B------:R-:W-:Y:S02]  /*0a40*/  UPLOP3.LUT UP2, UPT, UPT, UPT, UPT, 0x40, 0x4 ;  /* 0x000000000004789c */ /* 0x000fe40003f4e870 */
[----:B------:R-:W-:Y:S02]  /*0a50*/  UPLOP3.LUT UP1, UPT, UPT, UPT, UPT, 0x80, 0x8 ;  /* 0x000000000008789c */ /* 0x000fe40003f2f070 */
[----:B------:R-:W-:-:S06]  /*0a60*/  UPLOP3.LUT UP0, UPT, UPT, UPT, UPT, 0x80, 0x8 ;  /* 0x000000000008789c */ /* 0x000fcc0003f0f070 */
[----:B------:R-:W-:Y:S05]  /*0a70*/  @P1 BRA `(.L_x_13) ;  /* 0x0000000000201947 */ /* 0x000fea0003800000 */
[----:B------:R-:W-:Y:S02]  /*0a80*/  UPLOP3.LUT UP2, UPT, UPT, UPT, UPT, 0x40, 0x4 ;  /* 0x000000000004789c */ /* 0x000fe40003f4e870 */
[----:B------:R-:W-:Y:S02]  /*0a90*/  UPLOP3.LUT UP3, UPT, UPT, UPT, UPT, 0x40, 0x4 ;  /* 0x000000000004789c */ /* 0x000fe40003f6e870 */
[----:B------:R-:W-:Y:S01]  /*0aa0*/  UPLOP3.LUT UP0, UPT, UPT, UPT, UPT, 0x40, 0x4 ;  /* 0x000000000004789c */ /* 0x000fe20003f0e870 */
[----:B------:R-:W-:Y:S05]  /*0ab0*/  BRA `(.L_x_13) ;  /* 0x0000000000107947 */ /* 0x000fea0003800000 */
.L_x_12:
[----:B------:R-:W-:Y:S02]  /*0ac0*/  UPLOP3.LUT UP3, UPT, UPT, UPT, UPT, 0x40, 0x4 ;  /* 0x000000000004789c */ /* 0x000fe40003f6e870 */
[----:B------:R-:W-:Y:S02]  /*0ad0*/  UPLOP3.LUT UP2, UPT, UPT, UPT, UPT, 0x80, 0x8 ;  /* 0x000000000008789c */ /* 0x000fe40003f4f070 */
[----:B------:R-:W-:Y:S02]  /*0ae0*/  UPLOP3.LUT UP1, UPT, UPT, UPT, UPT, 0x40, 0x4 ;  /* 0x000000000004789c */ /* 0x000fe40003f2e870 */
[----:B------:R-:W-:Y:S02]  /*0af0*/  UPLOP3.LUT UP0, UPT, UPT, UPT, UPT, 0x80, 0x8 ;  /* 0x000000000008789c */ /* 0x000fe40003f0f070 */
.L_x_13:
[----:B------:R-:W5:Y:S02]  /*0b00*/  SHFL.IDX PT, R0, R18, RZ, 0x1f ;  /* 0x00001fff12007589 */ /* 0x000f6400000e0000 */
[----:B-----5:R-:W-:-:S13]  /*0b10*/  ISETP.NE.AND P1, PT, R0, RZ, PT ;  /* 0x000000ff0000720c */ /* 0x020fda0003f25270 */
[----:B------:R-:W-:Y:S05]  /*0b20*/  @P1 BRA `(.L_x_14) ;  /* 0x0000000000401947 */ /* 0x000fea0003800000 */
[----:B-1----:R-:W1:Y:S01]  /*0b30*/  S2UR UR5, SR_CgaCtaId ;  /* 0x00000000000579c3 */ /* 0x002e620000008800 */
        /* <DEDUP_REMOVED lines=8> */
[----:B-1----:R1:W1:Y:S01]  /*0bc0*/  SYNCS.EXCH.64 URZ, [UR5+0x5020], UR6 ;  /* 0x0050200605ff75b2 */ /* 0x0022620008000100 */
[----:B------:R1:W1:Y:S01]  /*0bd0*/  SYNCS.EXCH.64 URZ, [UR5+0x5038], UR6 ;  /* 0x0050380605ff75b2 */ /* 0x0002620008000100 */
[----:B------:R1:W1:Y:S01]  /*0be0*/  SYNCS.EXCH.64 URZ, [UR5+0x5028], UR6 ;  /* 0x0050280605ff75b2 */ /* 0x0002620008000100 */
[----:B------:R1:W1:Y:S01]  /*0bf0*/  SYNCS.EXCH.64 URZ, [UR5+0x5040], UR6 ;  /* 0x0050400605ff75b2 */ /* 0x0002620008000100 */
[----:B------:R1:W1:Y:S01]  /*0c00*/  SYNCS.EXCH.64 URZ, [UR5+0x5030], UR6 ;  /* 0x0050300605ff75b2 */ /* 0x0002620008000100 */
[----:B------:R1:W1:Y:S01]  /*0c10*/  SYNCS.EXCH.64 URZ, [UR5+0x5048], UR6 ;  /* 0x0050480605ff75b2 */ /* 0x0002620008000100 */
[----:B------:R-:W-:Y:S01]  /*0c20*/  NOP ;  /* 0x0000000000007918 */ /* 0x000fe20000000000 */
.L_x_14:
[----:B------:R-:W5:Y:S01]  /*0c30*/  SHFL.IDX PT, R0, R18, RZ, 0x1f ;  /* 0x00001fff12007589 */ /* 0x000f6200000e0000 */
[----:B------:R-:W-:Y:S01]  /*0c40*/  NOP ;  /* 0x0000000000007918 */ /* 0x000fe20000000000 */
[----:B-----5:R-:W-:-:S13]  /*0c50*/  ISETP.NE.AND P1, PT, R0, RZ, PT ;  /* 0x000000ff0000720c */ /* 0x020fda0003f25270 */
[----:B------:R-:W-:Y:S05]  /*0c60*/  @P1 BRA `(.L_x_15) ;  /* 0x0000000000401947 */ /* 0x000fea0003800000 */
[----:B-1----:R-:W1:Y:S01]  /*0c70*/  S2UR UR6, SR_CgaCtaId ;  /* 0x00000000000679c3 */ /* 0x002e620000008800 */
[----:B------:R-:W-:Y:S01]  /*0c80*/  UMOV UR7, 0x400 ;  /* 0x0000040000077882 */ /* 0x000fe20000000000 */
[----:B------:R-:W-:Y:S01]  /*0c90*/  UMOV UR5, 0x1 ;  /* 0x0000000100057882 */ /* 0x000fe20000000000 */
[----:B------:R-:W-:Y:S01]  /*0ca0*/  UMOV UR4, 0x80 ;  /* 0x0000008000047882 */ /* 0x000fe20000000000 */
[----:B------:R-:W-:-:S04]  /*0cb0*/  UIADD3 UR8, UPT, UPT, -UR5, 0x100000, URZ ;  /* 0x0010000005087890 */ /* 0x000fc8000fffe1ff */
[----:B------:R-:W-:Y:S02]  /*0cc0*/  USHF.L.U32 UR9, UR8, 0xb, URZ ;  /* 0x0000000b08097899 */ /* 0x000fe400080006ff */
[----:B------:R-:W-:Y:S02]  /*0cd0*/  USHF.L.U32 UR8, UR8, 0x1, URZ ;  /* 0x0000000108087899 */ /* 0x000fe400080006ff */
[----:B------:R-:W-:-:S04]  /*0ce0*/  UIADD3 UR4, UPT, UPT, -UR4, 0x100000, URZ ;  /* 0x0010000004047890 */ /* 0x000fc8000fffe1ff */
[----:B------:R-:W-:Y:S02]  /*0cf0*/  USHF.L.U32 UR5, UR4, 0xb, URZ ;  /* 0x0000000b04057899 */ /* 0x000fe400080006ff */
[----:B------:R-:W-:Y:S01]  /*0d00*/  USHF.L.U32 UR4, UR4, 0x1, URZ ;  /* 0x0000000104047899 */ /* 0x000fe200080006ff */
[----:B------:R-:W-:Y:S01]  /*0d10*/  ELECT P1, URZ, PT ;  /* 0x0000000000ff782f */ /* 0x000fe20003820000 */
[----:B-1----:R-:W-:Y:S01]  /*0d20*/  ULEA UR6, UR6, UR7, 0x18 ;  /* 0x0000000706067291 */ /* 0x002fe2000f8ec0ff */
[----:B------:R-:W1:Y:S11]  /*0d30*/  FENCE.VIEW.ASYNC.S ;  /* 0x00000000000073c6 */ /* 0x000e760000000000 */
[----:B-1----:R1:W1:Y:S01]  /*0d40*/  SYNCS.EXCH.64 URZ, [UR6+0x5050], UR8 ;  /* 0x0050500806ff75b2 */ /* 0x0022620008000100 */
[----:B------:R1:W1:Y:S01]  /*0d50*/  SYNCS.EXCH.64 URZ, [UR6+0x5058], UR4 ;  /* 0x0050580406ff75b2 */ /* 0x0002620008000100 */
[----:B------:R-:W-:Y:S01]  /*0d60*/  NOP ;  /* 0x0000000000007918 */ /* 0x000fe20000000000 */
.L_x_15:
[----:B------:R-:W5:Y:S01]  /*0d70*/  SHFL.IDX PT, R0, R18, RZ, 0x1f ;  /* 0x00001fff12007589 */ /* 0x000f6200000e0000 */
[----:B-1----:R-:W-:Y:S01]  /*0d80*/  UP2UR UR4, UPR, URZ, 0x1 ;  /* 0x00000001ff047883 */ /* 0x002fe20008000000 */
[----:B------:R-:W-:Y:S01]  /*0d90*/  ISETP.NE.AND P2, PT, R2, 0x2, PT ;  /* 0x000000020200780c */ /* 0x000fe20003f45270 */
[----:B------:R-:W-:Y:S01]  /*0da0*/  UISETP.NE.AND UP0, UPT, UR55, URZ, UPT ;  /* 0x000000ff3700728c */ /* 0x000fe2000bf05270 */
[----:B------:R-:W-:Y:S01]  /*0db0*/  NOP ;  /* 0x0000000000007918 */ /* 0x000fe20000000000 */
[----:B------:R-:W-:Y:S02]  /*0dc0*/  USEL UR47, URZ, 0x2, !UP4 ;  /* 0x00000002ff2f7887 */ /* 0x000fe4000e000000 */
[----:B------:R-:W-:Y:S02]  /*0dd0*/  USEL UR48, URZ, 0x2, !UP0 ;  /* 0x00000002ff307887 */ /* 0x000fe4000c000000 */
[----:B------:R-:W-:Y:S02]  /*0de0*/  UISETP.NE.AND UP0, UPT, UR4, URZ, UPT ;  /* 0x000000ff0400728c */ /* 0x000fe4000bf05270 */
[----:B------:R-:W-:-:S02]  /*0df0*/  USEL UR48, UR48, 0x1, !UP5 ;  /* 0x0000000130307887 */ /* 0x000fc4000e800000 */
[----:B------:R-:W-:Y:S01]  /*0e00*/  USEL UR47, UR47, 0x1, !UP5 ;  /* 0x000000012f2f7887 */ /* 0x000fe2000e800000 */
[----:B-----5:R-:W-:-:S13]  /*0e10*/  ISETP.NE.AND P1, PT, R0, RZ, PT ;  /* 0x000000ff0000720c */ /* 0x020fda0003f25270 */
[----:B------:R-:W-:Y:S05]  /*0e20*/  @P1 BRA `(.L_x_16) ;  /* 0x0000000000401947 */ /* 0x000fea0003800000 */
[----:B------:R-:W1:Y:S01]  /*0e30*/  S2UR UR6, SR_CgaCtaId ;  /* 0x00000000000679c3 */ /* 0x000e620000008800 */
        /* <DEDUP_REMOVED lines=15> */
.L_x_16:
[----:B------:R-:W-:Y:S01]  /*0f30*/  NOP ;  /* 0x0000000000007918 */ /* 0x000fe20000000000 */
[----:B------:R-:W-:Y:S05]  /*0f40*/  @!P2 BRA `(.L_x_17) ;  /* 0x000000000024a947 */ /* 0x000fea0003800000 */
[----:B------:R-:W-:Y:S01]  /*0f50*/  ISETP.NE.AND P1, PT, R2, RZ, PT ;  /* 0x000000ff0200720c */ /* 0x000fe20003f25270 */
[----:B-1----:R-:W-:Y:S02]  /*0f60*/  UP2UR UR4, UPR, URZ, 0x1 ;  /* 0x00000001ff047883 */ /* 0x002fe40008000000 */
[----:B------:R-:W-:Y:S01]  /*0f70*/  UPLOP3.LUT UP0, UPT, UPT, UPT, UPT, 0x80, 0x8 ;  /* 0x000000000008789c */ /* 0x000fe20003f0f070 */
[----:B------:R-:W-:-:S03]  /*0f80*/  UMOV UR7, URZ ;  /* 0x000000ff00077c82 */ /* 0x000fc60008000000 */
[----:B------:R-:W-:Y:S02]  /*0f90*/  UP2UR UR37, UPR, URZ, 0x1 ;  /* 0x00000001ff257883 */ /* 0x000fe40008000000 */
[----:B------:R-:W-:-:S04]  /*0fa0*/  UISETP.NE.AND UP0, UPT, UR4, URZ, UPT ;  /* 0x000000ff0400728c */ /* 0x000fc8000bf05270 */
[----:B------:R-:W-:Y:S07]  /*0fb0*/  @P1 BRA `(.L_x_18) ;  /* 0x00000000001c1947 */ /* 0x000fee0003800000 */
[----:B------:R-:W-:Y:S01]  /*0fc0*/  UMOV UR7, 0x1 ;  /* 0x0000000100077882 */ /* 0x000fe20000000000 */
[----:B------:R-:W-:Y:S05]  /*0fd0*/  BRA `(.L_x_18) ;  /* 0x0000000000147947 */ /* 0x000fea0003800000 */
.L_x_17:
[----:B-1----:R-:W-:Y:S02]  /*0fe0*/  UP2UR UR4, UPR, URZ, 0x1 ;  /* 0x00000001ff047883 */ /* 0x002fe40008000000 */
[----:B------:R-:W-:Y:S01]  /*0ff0*/  UPLOP3.LUT UP0, UPT, UPT, UPT, UPT, 0x40, 0x4 ;  /* 0x000000000004789c */ /* 0x000fe20003f0e870 */
[----:B------:R-:W-:-:S03]  /*1000*/  UMOV UR7, 0x2 ;  /* 0x0000000200077882 */ /* 0x000fc60000000000 */
[----:B------:R-:W-:Y:S02]  /*1010*/  UP2UR UR37, UPR, URZ, 0x1 ;  /* 0x00000001ff257883 */ /* 0x000fe40008000000 */
[----:B------:R-:W-:Y:S02]  /*1020*/  UISETP.NE.AND UP0, UPT, UR4, URZ, UPT ;  /* 0x000000ff0400728c */ /* 0x000fe4000bf05270 */
.L_x_18:
[----:B------:R-:W1:Y:S02]  /*1030*/  SHFL.IDX PT, R0, R18, RZ, 0x1f ;  /* 0x00001fff12007589 */ /* 0x000e6400000e0000 */
[----:B-1----:R-:W-:-:S13]  /*1040*/  ISETP.NE.AND P1, PT, R0, RZ, PT ;  /* 0x000000ff0000720c */ /* 0x002fda0003f25270 */
[----:B------:R-:W-:Y:S05]  /*1050*/  @P1 BRA `(.L_x_19) ;  /* 0x0000000000301947 */ /* 0x000fea0003800000 */
[----:B------:R-:W1:Y:S01]  /*1060*/  S2UR UR5, SR_CgaCtaId ;  /* 0x00000000000579c3 */ /* 0x000e620000008800 */
[----:B------:R-:W-:Y:S01]  /*1070*/  UMOV UR6, 0x400 ;  /* 0x0000040000067882 */ /* 0x000fe20000000000 */
[----:B------:R-:W-:Y:S01]  /*1080*/  UMOV UR4, 0x80 ;  /* 0x0000008000047882 */ /* 0x000fe20000000000 */
[----:B------:R-:W-:Y:S01]  /*1090*/  ELECT P1, URZ, PT ;  /* 0x0000000000ff782f */ /* 0x000fe20003820000 */
[----:B------:R-:W-:-:S04]  /*10a0*/  UIADD3 UR8, UPT, UPT, -UR4, 0x100000, URZ ;  /* 0x0010000004087890 */ /* 0x000fc8000fffe1ff */
[----:B------:R-:W-:Y:S02]  /*10b0*/  USHF.L.U32 UR9, UR8, 0xb, URZ ;  /* 0x0000000b08097899 */ /* 0x000fe400080006ff */
[----:B------:R-:W-:Y:S02]  /*10c0*/  USHF.L.U32 UR8, UR8, 0x1, URZ ;  /* 0x0000000108087899 */ /* 0x000fe400080006ff */
[----:B-1----:R-:W-:Y:S01]  /*10d0*/  ULEA UR5, UR5, UR6, 0x18 ;  /* 0x0000000605057291 */ /* 0x002fe2000f8ec0ff */
[----:B------:R-:W1:Y:S11]  /*10e0*/  FENCE.VIEW.ASYNC.S ;  /* 0x00000000000073c6 */ /* 0x000e760000000000 */
[----:B-1----:R1:W1:Y:S01]  /*10f0*/  SYNCS.EXCH.64 URZ, [UR5+0x5070], UR8 ;  /* 0x0050700805ff75b2 */ /* 0x0022620008000100 */
[----:B------:R1:W1:Y:S01]  /*1100*/  SYNCS.EXCH.64 URZ, [UR5+0x5078], UR8 ;  /* 0x0050780805ff75b2 */ /* 0x0002620008000100 */
[----:B------:R-:W-:Y:S01]  /*1110*/  NOP ;  /* 0x0000000000007918 */ /* 0x000fe20000000000 */
.L_x_19:
[----:B------:R-:W-:Y:S01]  /*1120*/  NOP ;  /* 0x0000000000007918 */ /* 0x000fe20000000000 */
[----:B------:R-:W-:Y:S05]  /*1130*/  @!P2 BRA `(.L_x_20) ;  /* 0x000000000024a947 */ /* 0x000fea0003800000 */
[----:B------:R-:W-:Y:S01]  /*1140*/  ISETP.NE.AND P1, PT, R2, 0x1, PT ;  /* 0x000000010200780c */ /* 0x000fe20003f25270 */
[----:B------:R-:W-:Y:S02]  /*1150*/  UP2UR UR4, UPR, URZ, 0x1 ;  /* 0x00000001ff047883 */ /* 0x000fe40008000000 */
[----:B------:R-:W-:Y:S01]  /*1160*/  UPLOP3.LUT UP0, UPT, UPT, UPT, UPT, 0x80, 0x8 ;  /* 0x000000000008789c */ /* 0x000fe20003f0f070 */
[----:B------:R-:W-:-:S03]  /*1170*/  UMOV UR6, URZ ;  /* 0x000000ff00067c82 */ /* 0x000fc60008000000 */
[----:B------:R-:W-:Y:S02]  /*1180*/  UP2UR UR36, UPR, URZ, 0x1 ;  /* 0x00000001ff247883 */ /* 0x000fe40008000000 */
[----:B------:R-:W-:-:S04]  /*1190*/  UISETP.NE.AND UP0, UPT, UR4, URZ, UPT ;  /* 0x000000ff0400728c */ /* 0x000fc8000bf05270 */
[----:B------:R-:W-:Y:S07]  /*11a0*/  @P1 BRA `(.L_x_21) ;  /* 0x00000000001c1947 */ /* 0x000fee0003800000 */
[----:B------:R-:W-:Y:S01]  /*11b0*/  UMOV UR6, 0x1 ;  /* 0x0000000100067882 */ /* 0x000fe20000000000 */
[----:B------:R-:W-:Y:S05]  /*11c0*/  BRA `(.L_x_21) ;  /* 0x0000000000147947 */ /* 0x000fea0003800000 */
.L_x_20:
[----:B------:R-:W-:Y:S02]  /*11d0*/  UP2UR UR4, UPR, URZ, 0x1 ;  /* 0x00000001ff047883 */ /* 0x000fe40008000000 */
[----:B------:R-:W-:Y:S01]  /*11e0*/  UPLOP3.LUT UP0, UPT, UPT, UPT, UPT, 0x40, 0x4 ;  /* 0x000000000004789c */ /* 0x000fe20003f0e870 */
[----:B------:R-:W-:-:S03]  /*11f0*/  UMOV UR6, 0x2 ;  /* 0x0000000200067882 */ /* 0x000fc60000000000 */
[----:B------:R-:W-:Y:S02]  /*1200*/  UP2UR UR36, UPR, URZ, 0x1 ;  /* 0x00000001ff247883 */ /* 0x000fe40008000000 */
[----:B------:R-:W-:Y:S02]  /*1210*/  UISETP.NE.AND UP0, UPT, UR4, URZ, UPT ;  /* 0x000000ff0400728c */ /* 0x000fe4000bf05270 */
.L_x_21:
[----:B------:R-:W5:Y:S01]  /*1220*/  SHFL.IDX PT, R0, R18, RZ, 0x1f ;  /* 0x00001fff12007589 */ /* 0x000f6200000e0000 */
[----:B------:R-:W-:Y:S02]  /*1230*/  USEL UR45, URZ, 0x1, !UP4 ;  /* 0x00000001ff2d7887 */ /* 0x000fe4000e000000 */
[----:B------:R-:W-:Y:S01]  /*1240*/  USEL UR54, URZ, 0x1, UP4 ;  /* 0x00000001ff367887 */ /* 0x000fe2000a000000 */
        /* <DEDUP_REMOVED lines=13> */
[----:B------:R-:W-:Y:S01]  /*1320*/  NOP ;  /* 0x0000000000007918 */ /* 0x000fe20000000000 */
.L_x_22:
        /* <DEDUP_REMOVED lines=19> */
[----:B------:R1:W1:Y:S01]  /*1460*/  SYNCS.EXCH.64 URZ, [UR8+0x5098], UR10 ;  /* 0x0050980a08ff75b2 */ /* 0x0002620008000100 */
[----:B------:R1:W1:Y:S01]  /*1470*/  SYNCS.EXCH.64 URZ, [UR8+0x50a8], UR4 ;  /* 0x0050a80408ff75b2 */ /* 0x0002620008000100 */
[----:B------:R-:W-:Y:S01]  /*1480*/  NOP ;  /* 0x0000000000007918 */ /* 0x000fe20000000000 */
.L_x_23:
        /* <DEDUP_REMOVED lines=22> */
.L_x_24:
[----:B------:R-:W5:Y:S01]  /*15f0*/  SHFL.IDX PT, R0, R18, RZ, 0x1f ;  /* 0x00001fff12007589 */ /* 0x000f6200000e0000 */
[----:B------:R-:W-:Y:S01]  /*1600*/  NOP ;  /* 0x0000000000007918 */ /* 0x000fe20000000000 */
        /* <DEDUP_REMOVED lines=14> */
.L_x_25:
[----:B------:R-:W-:Y:S01]  /*16f0*/  ISETP.GT.AND P1, PT, R2, 0x3, PT ;  /* 0x000000030200780c */ /* 0x000fe20003f24270 */
[----:B------:R-:W-:Y:S01]  /*1700*/  NOP ;  /* 0x0000000000007918 */ /* 0x000fe20000000000 */
[----:B-1234-:R-:W-:Y:S11]  /*1710*/  BAR.SYNC.DEFER_BLOCKING 0x0 ;  /* 0x0000000000007b1d */ /* 0x01eff60000010000 */
[----:B------:R-:W-:Y:S05]  /*1720*/  @P1 BRA `(.L_x_26) ;  /* 0x0000013400ec1947 */ /* 0x000fea0003800000 */
[----:B------:R-:W-:-:S13]  /*1730*/  ISETP.GE.U32.AND P0, PT, R2, 0x2, PT ;  /* 0x000000020200780c */ /* 0x000fda0003f06070 */
[----:B------:R-:W-:Y:S05]  /*1740*/  @!P0 BRA `(.L_x_27) ;  /* 0x0000007c004c8947 */ /* 0x000fea0003800000 */
[----:B------:R-:W-:Y:S05]  /*1750*/  @!P2 BRA `(.L_x_28) ;  /* 0x0000002000d0a947 */ /* 0x000fea0003800000 */
[----:B------:R-:W-:-:S08]  /*1760*/  NOP ;  /* 0x0000000000007918 */ /* 0x000fd00000000000 */
[----:B------:R-:W1:-:S00]  /*1770*/  USETMAXREG.DEALLOC.CTAPOOL 0x20 ;  /* 0x00000020000079c8 */ /* 0x000e4000080e0500 */
[----:B------:R-:W2:Y:S08]  /*1780*/  S2UR UR9, SR_CTAID.X ;  /* 0x00000000000979c3 */ /* 0x000eb00000002500 */
[----:B-1----:R-:W1:Y:S01]  /*1790*/  LDC R0, c[0x0][0x380] ;  /* 0x0000e000ff007b82 */ /* 0x002e620000000800 */
[----:B--2---:R-:W-:-:S06]  /*17a0*/  USHF.L.U32 UR4, UR9, 0x8, URZ ;  /* 0x0000000809047899 */ /* 0x004fcc00080006ff */
[----:B-1----:R-:W-:-:S13]  /*17b0*/  ISETP.LE.U32.AND P0, PT, R0, UR4, PT ;  /* 0x0000000400007c0c */ /* 0x002fda000bf03070 */
[----:B------:R-:W-:Y:S05]  /*17c0*/  @P0 EXIT ;  /* 0x000000000000094d */ /* 0x000fea0003800000 */
[----:B------:R-:W1:Y:S01]  /*17d0*/  S2UR UR4, SR_CgaCtaId ;  /* 0x00000000000479c3 */ /* 0x000e620000008800 */
[----:B------:R-:W-:Y:S01]  /*17e0*/  UMOV UR6, 0x40 ;  /* 0x0000004000067882 */ /* 0x000fe20000000000 */
[----:B------:R-:W-:Y:S01]  /*17f0*/  NOP ;  /* 0x0000000000007918 */ /* 0x000fe20000000000 */
[----:B------:R-:W-:Y:S01]  /*1800*/  UMOV UR5, 0x400 ;  /* 0x0000040000057882 */ /* 0x000fe20000000000 */
[----:B-1----:R-:W-:Y:S02]  /*1810*/  ULEA UR6, UR4, UR6, 0x18 ;  /* 0x0000000604067291 */ /* 0x002fe4000f8ec0ff */
[----:B------:R-:W-:-:S07]  /*1820*/  ULEA UR4, UR4, UR5, 0x18 ;  /* 0x0000000504047291 */ /* 0x000fce000f8ec0ff */
[----:B------:R-:W1:Y:S02]  /*1830*/  LDS.U8 R0, [UR6+0x1c] ;  /* 0x00001c06ff007984 */ /* 0x000e640008000000 */
[----:B-1----:R-:W-:-:S13]  /*1840*/  ISETP.NE.AND P0, PT, R0, RZ, PT ;  /* 0x000000ff0000720c */ /* 0x002fda0003f05270 */
[----:B------:R-:W-:Y:S05]  /*1850*/  @P0 BRA `(.L_x_29) ;  /* 0x0000000000580947 */ /* 0x000fea0003800000 */
[----:B------:R-:W-:-:S13]  /*1860*/  ELECT P0, URZ, PT ;  /* 0x0000000000ff782f */ /* 0x000fda0003800000 */
[----:B------:R-:W-:Y:S05]  /*1870*/  @!P0 BRA `(.L_x_30) ;  /* 0x0000000000608947 */ /* 0x000fea0003800000 */
[----:B------:R-:W-:Y:S01]  /*1880*/  UMOV UR5, 0x10 ;  /* 0x0000001000057882 */ /* 0x000fe20000000000 */
[----:B------:R-:W-:Y:S01]  /*1890*/  HFMA2 R0, -RZ, RZ, 0, 5.9604644775390625e-08 ;  /* 0x00000001ff007431 */ /* 0x000fe200000001ff */
[----:B------:R-:W-:-:S03]  /*18a0*/  MOV R2, 0xffff ;  /* 0x0000ffff00027802 */ /* 0x000fc60000000f00 */
[----:B------:R-:W-:Y:S04]  /*18b0*/  DEPBAR.LE SB1, 0x36 ;  /* 0x00009d800000791a */ /* 0x000fe80000000000 */
[----:B------:R-:W1:Y:S02]  /*18c0*/  UTCATOMSWS.FIND_AND_SET.ALIGN UP0, UR5, UR5 ;  /* 0x00000005000575e3 */ /* 0x000e640008000800 */
[----:B-1----:R-:W-:Y:S01]  /*18d0*/  MOV R3, UR5 ;  /* 0x0000000500037c02 */ /* 0x002fe20008000f00 */
[----:B------:R-:W-:Y:S06]  /*18e0*/  BRA.U UP0, `(.L_x_31) ;  /* 0x0000000100187547 */ /* 0x000fec000b800000 */
.L_x_32:
[----:B------:R-:W-:Y:S05]  /*18f0*/  NANOSLEEP 0x64 ;  /* 0x000000640000795d */ /* 0x000fea0003800000 */
[----:B------:R-:W-:-:S05]  /*1900*/  UMOV UR5, 0x10 ;  /* 0x0000001000057882 */ /* 0x000fca0000000000 */
[----:B------:R-:W-:Y:S04]  /*1910*/  DEPBAR.LE SB1, 0x36 ;  /* 0x00009d800000791a */ /* 0x000fe80000000000 */
[----:B------:R-:W1:Y:S02]  /*1920*/  UTCATOMSWS.FIND_AND_SET.ALIGN UP0, UR5, UR5 ;  /* 0x00000005000575e3 */ /* 0x000e640008000800 */
[----:B-1----:R-:W-:Y:S01]  /*1930*/  MOV R3, UR5 ;  /* 0x0000000500037c02 */ /* 0x002fe20008000f00 */
[----:B------:R-:W-:Y:S05]  /*1940*/  BRA.U !UP0, `(.L_x_32) ;  /* 0xfffffffd08e87547 */ /* 0x000fea000b83ffff */
.L_x_31:
[-C--:B------:R-:W-:Y:S02]  /*1950*/  SHF.L.U32 R2, R2, R3.reuse, RZ ;  /* 0x0000000302027219 */ /* 0x080fe400000006ff */
[----:B------:R-:W-:Y:S01]  /*1960*/  SHF.L.U32 R0, R0, R3, RZ ;  /* 0x0000000300007219 */ /* 0x000fe200000006ff */
[----:B------:R-:W-:Y:S02]  /*1970*/  IMAD.SHL.U32 R3, R3, 0x20, RZ ;  /* 0x0000002003037824 */ /* 0x000fe400078e00ff */
[----:B------:R1:W-:Y:S04]  /*1980*/  ATOMS.OR RZ, [UR6+0x14], R2 ;  /* 0x00001402ffff798c */ /* 0x0003e8000b000006 */
[----:B------:R1:W-:Y:S04]  /*1990*/  ATOMS.OR RZ, [UR6+0x18], R0 ;  /* 0x00001800ffff798c */ /* 0x0003e8000b000006 */
[----:B------:R1:W-:Y:S01]  /*19a0*/  STS [UR4+0x50e0], R3 ;  /* 0x0050e003ff007988 */ /* 0x0003e20008000804 */
[----:B------:R-:W-:Y:S05]  /*19b0*/  BRA `(.L_x_30) ;  /* 0x0000000000107947 */ /* 0x000fea0003800000 */
.L_x_29:
[----:B------:R-:W-:Y:S02]  /*19c0*/  MOV R0, 0xffffffff ;  /* 0xffffffff00007802 */ /* 0x000fe40000000f00 */
[----:B------:R-:W-:-:S03]  /*19d0*/  MOV R2, 0x1a00 ;  /* 0x00001a0000027802 */ /* 0x000fc60000000f00 */
[----:B------:R1:W-:Y:S04]  /*19e0*/  STS [UR4+0x50e0], R0 ;  /* 0x0050e000ff007988 */ /* 0x0003e80008000804 */
[----:B-1----:R-:W-:Y:S05]  /*19f0*/  CALL.REL.NOINC `($__internal_1_$__cuda_sm10x_tcgen05_guardrail_trap_phase_invalid_during_alloc) ;  /* 0x0000016c00fc7944 */ /* 0x002fea0003c00000 */
.L_x_30:
[----:B------:R-:W-:Y:S05]  /*1a00*/  WARPSYNC.ALL ;  /* 0x0000000000007948 */ /* 0x000fea0003800000 */
[----:B------:R-:W2:Y:S02]  /*1a10*/  LDCU UR7, c[0x0][0x384] ;  /* 0x00007080ff0777ac */ /* 0x000ea40008000800 */
[----:B--2---:R-:W-:Y:S01]  /*1a20*/  ISETP.NE.AND P0, PT, RZ, UR7, PT ;  /* 0x00000007ff007c0c */ /* 0x004fe2000bf05270 */
[----:B------:R-:W-:-:S12]  /*1a30*/  NOP ;  /* 0x0000000000007918 */ /* 0x000fd80000000000 */
[----:B------:R-:W-:Y:S05]  /*1a40*/  @!P0 EXIT ;  /* 0x000000000000894d */ /* 0x000fea0003800000 */
[----:B------:R-:W-:Y:S01]  /*1a50*/  UIADD3 UR8, UPT, UPT, UR7, 0x7f, URZ ;  /* 0x0000007f07087890 */ /* 0x000fe2000fffe0ff */
[----:B------:R-:W-:Y:S01]  /*1a60*/  BSSY.RECONVERGENT B0, `(.L_x_33) ;  /* 0x0000013000007945 */ /* 0x000fe20003800200 */
[----:B------:R-:W-:Y:S02]  /*1a70*/  ULEA UR5, UR9, 0x2, 0x1 ;  /* 0x0000000209057891 */ /* 0x000fe4000f8e08ff */
[----:B------:R-:W-:Y:S02]  /*1a80*/  USHF.R.S32.HI UR10, URZ, 0x1f, UR8 ;  /* 0x0000001fff0a7899 */ /* 0x000fe40008011408 */
[----:B------:R-:W-:Y:S02]  /*1a90*/  UIADD3 UR6, UPT, UPT, UR4, 0x2000, URZ ;  /* 0x0000200004067890 */ /* 0x000fe4000fffe0ff */
[----:B------:R-:W-:Y:S02]  /*1aa0*/  ULEA.HI UR10, UR10, UR8, URZ, 0x7 ;  /* 0x000000080a0a7291 */ /* 0x000fe4000f8f38ff */
[----:B------:R-:W-:-:S02]  /*1ab0*/  USHF.R.U32.HI UR28, URZ, 0x4, UR4 ;  /* 0x00000004ff1c7899 */ /* 0x000fc40008011604 */
[----:B------:R-:W-:Y:S02]  /*1ac0*/  ULOP3.LUT UR5, UR5, 0x1fffffe, URZ, 0xc0, !UPT ;  /* 0x01fffffe05057892 */ /* 0x000fe4000f8ec0ff */
[----:B------:R-:W-:Y:S02]  /*1ad0*/  USHF.R.U32.HI UR6, URZ, 0x4, UR6 ;  /* 0x00000004ff067899 */ /* 0x000fe40008011606 */
[----:B------:R-:W-:Y:S02]  /*1ae0*/  USHF.R.S32.HI UR10, URZ, 0x7, UR10 ;  /* 0x00000007ff0a7899 */ /* 0x000fe4000801140a */
[----:B------:R-:W-:Y:S02]  /*1af0*/  ULOP3.LUT UR28, UR28, 0x3fff, URZ, 0xc0, !UPT ;  /* 0x00003fff1c1c7892 */ /* 0x000fe4000f8ec0ff */
[----:B------:R-:W-:Y:S02]  /*1b00*/  ULOP3.LUT UR6, UR6, 0x3fff, URZ, 0xc0, !UPT ;  /* 0x00003fff06067892 */ /* 0x000fe4000f8ec0ff */
[----:B------:R-:W-:-:S02]  /*1b10*/  UISETP.LT.AND UP0, UPT, UR10, UR5, UPT ;  /* 0x000000050a00728c */ /* 0x000fc4000bf01270 */
[----:B------:R-:W-:Y:S02]  /*1b20*/  ULOP3.LUT UR28, UR28, 0x10000, URZ, 0xfc, !UPT ;  /* 0x000100001c1c7892 */ /* 0x000fe4000f8efcff */
[----:B------:R-:W-:Y:S02]  /*1b30*/  ULOP3.LUT UR8, UR6, 0x10000, URZ, 0xfc, !UPT ;  /* 0x0001000006087892 */ /* 0x000fe4000f8efcff */
[----:B------:R-:W-:Y:S01]  /*1b40*/  USEL UR5, UR10, UR5, UP0 ;  /* 0x000000050a057287 */ /* 0x000fe20008000000 */
[----:B------:R-:W-:Y:S01]  /*1b50*/  UMOV UR29, 0xc0004010 ;  /* 0xc0004010001d7882 */ /* 0x000fe20000000000 */
[----:B------:R-:W-:Y:S01]  /*1b60*/  UMOV UR9, 0xc0004010 ;  /* 0xc000401000097882 */ /* 0x000fe20000000000 */
[----:B------:R-:W-:Y:S06]  /*1b70*/  @!P4 BRA `(.L_x_34) ;  /* 0x000000000004c947 */ /* 0x000fec0003800000 */
[----:B------:R-:W-:Y:S05]  /*1b80*/  BPT.TRAP 0x1 ;  /* 0x000000040000795c */ /* 0x000fea0000300000 */
.L_x_34:
[----:B------:R-:W-:Y:S05]  /*1b90*/  BSYNC.RECONVERGENT B0 ;  /* 0x0000000000007941 */ /* 0x000fea0003800200 */
.L_x_33:
[----:B------:R-:W-:-:S04]  /*1ba0*/  SHF.L.U32 R5, RZ, 0x1f, RZ ;  /* 0x0000001fff057819 */ /* 0x000fc800000006ff */
[----:B------:R-:W2:Y:S02]  /*1bb0*/  SYNCS.PHASECHK.TRANS64.TRYWAIT P0, [UR4+0x5000], R5 ;  /* 0x00500005ff0075a7 */ /* 0x000ea40008001104 */
[----:B--2---:R-:W-:Y:S05]  /*1bc0*/  @!P0 BRA `(.L_x_35) ;  /* 0x0000015800748947 */ /* 0x004fea0003800000 */
.L_x_352:
[----:B------:R-:W-:Y:S05]  /*1bd0*/  BRA.U !UP1, `(.L_x_36) ;  /* 0x0000000109047547 */ /* 0x000fea000b800000 */
[----:B------:R-:W-:Y:S05]  /*1be0*/  BPT.TRAP 0x1 ;  /* 0x000000040000795c */ /* 0x000fea0000300000 */
.L_x_36:
[----:B------:R-:W2:Y:S01]  /*1bf0*/  SYNCS.PHASECHK.TRANS64.TRYWAIT P0, [UR4+0x5020], R5 ;  /* 0x00502005ff0075a7 */ /* 0x000ea20008001104 */
[----:B------:R-:W-:Y:S01]  /*1c00*/  ULOP3.LUT UR48, UR48, 0x1, URZ, 0xc0, !UPT ;  /* 0x0000000130307892 */ /* 0x000fe2000f8ec0ff */
[----:B--2---:R-:W-:Y:S11]  /*1c10*/  @!P0 BRA `(.L_x_37) ;  /* 0x0000015800788947 */ /* 0x004ff60003800000 */
.L_x_354:
[----:B------:R-:W-:-:S09]  /*1c20*/  UISETP.NE.U32.AND UP0, UPT, UR48, 0x1, UPT ;  /* 0x000000013000788c */ /* 0x000fd2000bf05070 */
[----:B------:R-:W-:Y:S05]  /*1c30*/  BRA.U !UP0, `(.L_x_38) ;  /* 0x0000000108047547 */ /* 0x000fea000b800000 */
[----:B------:R-:W-:Y:S05]  /*1c40*/  BPT.TRAP 0x1 ;  /* 0x000000040000795c */ /* 0x000fea0000300000 */
.L_x_38:
[----:B-1----:R-:W-:Y:S02]  /*1c50*/  IMAD.MOV.U32 R3, RZ, RZ, 0x1 ;  /* 0x00000001ff037424 */ /* 0x002fe400078e00ff */
[----:B------:R-:W-:-:S03]  /*1c60*/  HFMA2 R0, -RZ, RZ, 0, 0 ;  /* 0x00000000ff007431 */ /* 0x000fc600000001ff */
[----:B------:R-:W-:-:S04]  /*1c70*/  SHF.L.U32 R3, R3, 0x1f, RZ ;  /* 0x0000001f03037819 */ /* 0x000fc800000006ff */
[----:B------:R-:W1:Y:S02]  /*1c80*/  SYNCS.PHASECHK.TRANS64.TRYWAIT P0, [UR4+0x5058], R3 ;  /* 0x00505803ff0075a7 */ /* 0x000e640008001104 */
[----:B-1----:R-:W-:Y:S05]  /*1c90*/  @!P0 BRA `(.L_x_39) ;  /* 0x0000015800708947 */ /* 0x002fea0003800000 */
.L_x_356:
[----:B------:R-:W-:Y:S01]  /*1ca0*/  R2UR UR7, R0 ;  /* 0x00000000000772ca */ /* 0x000fe200000e0000 */
[----:B------:R-:W-:Y:S01]  /*1cb0*/  UMOV UR10, 0x0 ;  /* 0x00000000000a7882 */ /* 0x000fe20000000000 */
[----:B------:R-:W-:Y:S01]  /*1cc0*/  UMOV UR11, 0x8200490 ;  /* 0x08200490000b7882 */ /* 0x000fe20000000000 */
[----:B------:R-:W-:-:S10]  /*1cd0*/  UISETP.NE.AND UP4, UPT, UR48, URZ, UPT ;  /* 0x000000ff3000728c */ /* 0x000fd4000bf85270 */
[----:B------:R2:W-:Y:S01]  /*1ce0*/  UTCHMMA gdesc[UR28], gdesc[UR8], tmem[UR7], tmem[UR10], idesc[UR11], !UPT ;  /* 0x00ff0a081c0075ea */ /* 0x0005e2000f800007 */
[----:B------:R-:W-:Y:S05]  /*1cf0*/  BRA.U UP4, `(.L_x_40) ;  /* 0x0000000104047547 */ /* 0x000fea000b800000 */
[----:B--2---:R-:W-:Y:S05]  /*1d00*/  BPT.TRAP 0x1 ;  /* 0x000000040000795c */ /* 0x004fea0000300000 */
.L_x_40:
[----:B--2---:R-:W-:Y:S01]  /*1d10*/  UIADD3 UR7, UPT, UPT, UR4, 0x5050, URZ ;  /* 0x0000505004077890 */ /* 0x004fe2000fffe0ff */
[----:B------:R-:W-:Y:S08]  /*1d20*/  BSSY.RECONVERGENT B0, `(.L_x_41) ;  /* 0x0000004000007945 */ /* 0x000ff00003800200 */
[----:B------:R2:W-:Y:S01]  /*1d30*/  UTCBAR [UR7], URZ ;  /* 0x000000ff070073e9 */ /* 0x0005e200080000ff */
[----:B------:R-:W-:Y:S05]  /*1d40*/  @!P4 BRA `(.L_x_42) ;  /* 0x000000000004c947 */ /* 0x000fea0003800000 */
[----:B--2---:R-:W-:Y:S05]  /*1d50*/  BPT.TRAP 0x1 ;  /* 0x000000040000795c */ /* 0x004fea0000300000 */
.L_x_42:
[----:B--2---:R-:W-:Y:S05]  /*1d60*/  BSYNC.RECONVERGENT B0 ;  /* 0x0000000000007941 */ /* 0x004fea0003800200 */
.L_x_41:
[----:B------:R-:W2:Y:S01]  /*1d70*/  SYNCS.PHASECHK.TRANS64.TRYWAIT P0, [UR4+0x5008], R5 ;  /* 0x00500805ff0075a7 */ /* 0x000ea20008001104 */
[----:B------:R-:W-:Y:S01]  /*1d80*/  ULOP3.LUT UR47, UR47, 0x1, URZ, 0xc0, !UPT ;  /* 0x000000012f2f7892 */ /* 0x000fe2000f8ec0ff */
[----:B--2---:R-:W-:Y:S11]  /*1d90*/  @!P0 BRA `(.L_x_43) ;  /* 0x0000015800488947 */ /* 0x004ff60003800000 */
.L_x_358:
[----:B------:R-:W-:-:S09]  /*1da0*/  UISETP.NE.U32.AND UP0, UPT, UR47, 0x1, UPT ;  /* 0x000000012f00788c */ /* 0x000fd2000bf05070 */
[----:B------:R-:W-:Y:S05]  /*1db0*/  BRA.U !UP0, `(.L_x_44) ;  /* 0x0000000108047547 */ /* 0x000fea000b800000 */
[----:B------:R-:W-:Y:S05]  /*1dc0*/  BPT.TRAP 0x1 ;  /* 0x000000040000795c */ /* 0x000fea0000300000 */
.L_x_44:
[----:B------:R-:W3:Y:S01]  /*1dd0*/  SYNCS.PHASECHK.TRANS64.TRYWAIT P0, [UR4+0x5068], R3 ;  /* 0x00506803ff0075a7 */ /* 0x000ee20008001104 */
[----:B--2---:R-:W-:Y:S01]  /*1de0*/  MOV R0, 0x80 ;  /* 0x0000008000007802 */ /* 0x004fe20000000f00 */
[----:B---3--:R-:W-:Y:S06]  /*1df0*/  @!P0 BRA `(.L_x_45) ;  /* 0x0000015800488947 */ /* 0x008fec0003800000 */
.L_x_360:
[----:B------:R-:W-:Y:S01]  /*1e00*/  R2UR UR7, R0 ;  /* 0x00000000000772ca */ /* 0x000fe200000e0000 */
[----:B------:R-:W-:Y:S01]  /*1e10*/  UIADD3 UR50, UPT, UPT, UR28, 0x100, URZ ;  /* 0x000001001c327890 */ /* 0x000fe2000fffe0ff */
[----:B------:R-:W-:Y:S01]  /*1e20*/  UMOV UR10, 0x0 ;  /* 0x00000000000a7882 */ /* 0x000fe20000000000 */
[----:B------:R-:W-:Y:S01]  /*1e30*/  UMOV UR11, 0x8200490 ;  /* 0x08200490000b7882 */ /* 0x000fe20000000000 */
[----:B------:R-:W-:Y:S01]  /*1e40*/  UMOV UR51, 0xc0004010 ;  /* 0xc000401000337882 */ /* 0x000fe20000000000 */
[----:B------:R-:W-:-:S08]  /*1e50*/  UISETP.NE.AND UP3, UPT, UR47, URZ, UPT ;  /* 0x000000ff2f00728c */ /* 0x000fd0000bf65270 */
[----:B------:R2:W-:Y:S01]  /*1e60*/  UTCHMMA gdesc[UR50], gdesc[UR8], tmem[UR7], tmem[UR10], idesc[UR11], !UPT ;  /* 0x00ff0a08320075ea */ /* 0x0005e2000f800007 */
[----:B------:R-:W-:Y:S05]  /*1e70*/  BRA.U UP3, `(.L_x_46) ;  /* 0x0000000103047547 */ /* 0x000fea000b800000 */
[----:B--2---:R-:W-:Y:S05]  /*1e80*/  BPT.TRAP 0x1 ;  /* 0x000000040000795c */ /* 0x004fea0000300000 */
.L_x_46:
[----:B--2---:R-:W-:-:S09]  /*1e90*/  UIADD3 UR7, UPT, UPT, UR4, 0x5060, URZ ;  /* 0x0000506004077890 */ /* 0x004fd2000fffe0ff */
[----:B------:R2:W-:Y:S01]  /*1ea0*/  UTCBAR [UR7], URZ ;  /* 0x000000ff070073e9 */ /* 0x0005e200080000ff */
[----:B------:R-:W-:Y:S05]  /*1eb0*/  BRA.U !UP1, `(.L_x_47) ;  /* 0x0000000109047547 */ /* 0x000fea000b800000 */
[----:B--2---:R-:W-:Y:S05]  /*1ec0*/  BPT.TRAP 0x1 ;  /* 0x000000040000795c */ /* 0x004fea0000300000 */
.L_x_47:
[----:B--2---:R-:W-:-:S09]  /*1ed0*/  UIADD3 UR7, UPT, UPT, UR4, 0x5038, URZ ;  /* 0x0000503804077890 */ /* 0x004fd2000fffe0ff */
[----:B------:R2:W-:Y:S01]  /*1ee0*/  UTCBAR [UR7], URZ ;  /* 0x000000ff070073e9 */ /* 0x0005e200080000ff */
[----:B------:R-:W-:Y:S05]  /*1ef0*/  BRA.U !UP1, `(.L_x_48) ;  /* 0x0000000109047547 */ /* 0x000fea000b800000 */
[----:B--2---:R-:W-:Y:S05]  /*1f00*/  BPT.TRAP 0x1 ;  /* 0x000000040000795c */ /* 0x004fea0000300000 */
.L_x_48:
[----:B------:R-:W3:Y:S02]  /*1f10*/  SYNCS.PHASECHK.TRANS64.TRYWAIT P0, [UR4+0x5028], R5 ;  /* 0x00502805ff0075a7 */ /* 0x000ee40008001104 */
[----:B---3--:R-:W-:Y:S05]  /*1f20*/  @!P0 BRA `(.L_x_49) ;  /* 0x0000015800148947 */ /* 0x008fea0003800000 */
.L_x_362:
[----:B------:R-:W-:Y:S05]  /*1f30*/  BRA.U UP5, `(.L_x_50) ;  /* 0x0000000105047547 */ /* 0x000fea000b800000 */
[----:B--2---:R-:W-:Y:S05]  /*1f40*/  BPT.TRAP 0x1 ;  /* 0x000000040000795c */ /* 0x004fea0000300000 */
.L_x_50:
[----:B------:R-:W4:Y:S02]  /*1f50*/  SYNCS.PHASECHK.TRANS64.TRYWAIT P0, [UR4+0x50a0], R3 ;  /* 0x0050a003ff0075a7 */ /* 0x000f240008001104 */
[----:B----4-:R-:W-:Y:S05]  /*1f60*/  @!P0 BRA `(.L_x_51) ;  /* 0x00000158001c8947 */ /* 0x010fea0003800000 */
.L_x_364:
[----:B------:R-:W-:Y:S05]  /*1f70*/  BRA.U UP4, `(.L_x_52) ;  /* 0x0000000104047547 */ /* 0x000fea000b800000 */
[----:B--2---:R-:W-:Y:S05]  /*1f80*/  BPT.TRAP 0x1 ;  /* 0x000000040000795c */ /* 0x004fea0000300000 */
.L_x_52:
[----:B------:R-:W4:Y:S01]  /*1f90*/  SYNCS.PHASECHK.TRANS64.TRYWAIT P0, [UR4+0x5058], R5 ;  /* 0x00505805ff0075a7 */ /* 0x000f220008001104 */
[----:B------:R-:W-:Y:S01]  /*1fa0*/  HFMA2 R4, -RZ, RZ, 0, 1.9073486328125e-06 ;  /* 0x00000020ff047431 */ /* 0x000fe200000001ff */
[----:B-1-3--:R-:W-:Y:S01]  /*1fb0*/  MOV R3, 0x100 ;  /* 0x0000010000037802 */ /* 0x00afe20000000f00 */
[----:B----4-:R-:W-:Y:S06]  /*1fc0*/  @!P0 BRA `(.L_x_53) ;  /* 0x00000158001c8947 */ /* 0x010fec0003800000 */
.L_x_366:
[----:B------:R-:W-:Y:S01]  /*1fd0*/  IMAD.MOV.U32 R2, RZ, RZ, 0x28 ;  /* 0x00000028ff027424 */ /* 0x000fe200078e00ff */
[----:B------:R-:W-:Y:S01]  /*1fe0*/  R2UR UR23, R4 ;  /* 0x00000000041772ca */ /* 0x000fe200000e0000 */
[----:B------:R-:W-:Y:S01]  /*1ff0*/  IMAD.MOV.U32 R4, RZ, RZ, 0x30 ;  /* 0x00000030ff047424 */ /* 0x000fe200078e00ff */
[----:B------:R-:W-:Y:S01]  /*2000*/  R2UR UR24, R3 ;  /* 0x00000000031872ca */ /* 0x000fe200000e0000 */
[----:B-1----:R-:W-:Y:S01]  /*2010*/  IMAD.MOV.U32 R0, RZ, RZ, 0x100 ;  /* 0x00000100ff007424 */ /* 0x002fe200078e00ff */
[----:B------:R-:W-:Y:S01]  /*2020*/  R2UR UR21, R2 ;  /* 0x00000000021572ca */ /* 0x000fe200000e0000 */
[----:B------:R-:W-:Y:S01]  /*2030*/  IMAD.MOV.U32 R2, RZ, RZ, 0x38 ;  /* 0x00000038ff027424 */ /* 0x000fe200078e00ff */
[----:B------:R-:W-:Y:S01]  /*2040*/  R2UR UR19, R4 ;  /* 0x00000000041372ca */ /* 0x000fe200000e0000 */
[----:B------:R-:W-:Y:S01]  /*2050*/  IMAD.MOV.U32 R3, RZ, RZ, 0x100 ;  /* 0x00000100ff037424 */ /* 0x000fe200078e00ff */
[----:B------:R-:W-:Y:S01]  /*2060*/  R2UR UR22, R0 ;  /* 0x00000000001672ca */ /* 0x000fe200000e0000 */
[----:B------:R-:W-:Y:S01]  /*2070*/  IMAD.MOV.U32 R4, RZ, RZ, 0x40 ;  /* 0x00000040ff047424 */ /* 0x000fe200078e00ff */
[----:B------:R-:W-:Y:S01]  /*2080*/  R2UR UR17, R2 ;  /* 0x00000000021172ca */ /* 0x000fe200000e0000 */
[----:B------:R-:W-:Y:S01]  /*2090*/  IMAD.MOV.U32 R2, RZ, RZ, 0x48 ;  /* 0x00000048ff027424 */ /* 0x000fe200078e00ff */
[C---:B------:R-:W-:Y:S01]  /*20a0*/  R2UR UR20, R3.reuse ;  /* 0x00000000031472ca */ /* 0x040fe200000e0000 */
[----:B------:R-:W-:Y:S01]  /*20b0*/  UIADD3 UR64, UPT, UPT, UR6, 0x100, URZ ;  /* 0x0000010006407890 */ /* 0x000fe2000fffe0ff */
[----:B------:R-:W-:Y:S01]  /*20c0*/  R2UR UR18, R0 ;  /* 0x00000000001272ca */ /* 0x000fe200000e0000 */
[----:B------:R-:W-:Y:S01]  /*20d0*/  UIADD3 UR62, UPT, UPT, UR6, 0x120, URZ ;  /* 0x00000120063e7890 */ /* 0x000fe2000fffe0ff */
[----:B------:R-:W-:Y:S01]  /*20e0*/  R2UR UR13, R2 ;  /* 0x00000000020d72ca */ /* 0x000fe200000e0000 */
[----:B------:R-:W-:Y:S01]  /*20f0*/  IMAD.MOV.U32 R2, RZ, RZ, 0x50 ;  /* 0x00000050ff027424 */ /* 0x000fe200078e00ff */
[----:B------:R-:W-:Y:S01]  /*2100*/  R2UR UR15, R4 ;  /* 0x00000000040f72ca */ /* 0x000fe200000e0000 */
[----:B------:R-:W-:Y:S01]  /*2110*/  UIADD3 UR60, UPT, UPT, UR6, 0x140, URZ ;  /* 0x00000140063c7890 */ /* 0x000fe2000fffe0ff */
[----:B------:R-:W-:Y:S01]  /*2120*/  R2UR UR16, R3 ;  /* 0x00000000031072ca */ /* 0x000fe200000e0000 */
[----:B------:R-:W-:Y:S01]  /*2130*/  UIADD3 UR58, UPT, UPT, UR6, 0x160, URZ ;  /* 0x00000160063a7890 */ /* 0x000fe2000fffe0ff */
[----:B------:R-:W-:Y:S01]  /*2140*/  R2UR UR11, R2 ;  /* 0x00000000020b72ca */ /* 0x000fe200000e0000 */
[----:B------:R-:W-:Y:S01]  /*2150*/  IMAD.MOV.U32 R2, RZ, RZ, 0x58 ;  /* 0x00000058ff027424 */ /* 0x000fe200078e00ff */
[C---:B------:R-:W-:Y:S01]  /*2160*/  R2UR UR14, R0.reuse ;  /* 0x00000000000e72ca */ /* 0x040fe200000e0000 */
[----:B------:R-:W-:Y:S01]  /*2170*/  UIADD3 UR56, UPT, UPT, UR6, 0x180, URZ ;  /* 0x0000018006387890 */ /* 0x000fe2000fffe0ff */
[----:B------:R-:W-:Y:S01]  /*2180*/  R2UR UR12, R0 ;  /* 0x00000000000c72ca */ /* 0x000fe200000e0000 */
[----:B------:R-:W-:Y:S01]  /*2190*/  UIADD3 UR54, UPT, UPT, UR6, 0x1a0, URZ ;  /* 0x000001a006367890 */ /* 0x000fe2000fffe0ff */
[----:B--2---:R-:W-:Y:S01]  /*21a0*/  R2UR UR7, R2 ;  /* 0x00000000020772ca */ /* 0x004fe200000e0000 */
[----:B------:R-:W-:Y:S01]  /*21b0*/  UIADD3 UR52, UPT, UPT, UR6, 0x1c0, URZ ;  /* 0x000001c006347890 */ /* 0x000fe2000fffe0ff */
[----:B------:R-:W-:Y:S01]  /*21c0*/  R2UR UR10, R0 ;  /* 0x00000000000a72ca */ /* 0x000fe200000e0000 */
[----:B------:R-:W-:Y:S01]  /*21d0*/  UMOV UR42, 0x0 ;  /* 0x00000000002a7882 */ /* 0x000fe20000000000 */
[----:B------:R-:W-:Y:S01]  /*21e0*/  UMOV UR43, 0x8050490 ;  /* 0x08050490002b7882 */ /* 0x000fe20000000000 */
[----:B------:R-:W-:Y:S01]  /*21f0*/  UIADD3 UR44, UPT, UPT, UR6, 0x1e0, URZ ;  /* 0x000001e0062c7890 */ /* 0x000fe2000fffe0ff */
[----:B------:R-:W-:Y:S01]  /*2200*/  UMOV UR65, 0xc0004010 ;  /* 0xc000401000417882 */ /* 0x000fe20000000000 */
[----:B------:R-:W-:Y:S01]  /*2210*/  UMOV UR40, 0x0 ;  /* 0x0000000000287882 */ /* 0x000fe20000000000 */
[----:B------:R-:W-:Y:S01]  /*2220*/  UMOV UR41, 0x8050490 ;  /* 0x0805049000297882 */ /* 0x000fe20000000000 */
[----:B------:R-:W-:Y:S01]  /*2230*/  UMOV UR63, 0xc0004010 ;  /* 0xc0004010003f7882 */ /* 0x000fe20000000000 */
[----:B------:R-:W-:Y:S01]  /*2240*/  UMOV UR38, 0x0 ;  /* 0x0000000000267882 */ /* 0x000fe20000000000 */
[----:B------:R-:W-:Y:S01]  /*2250*/  UMOV UR39, 0x8050490 ;  /* 0x0805049000277882 */ /* 0x000fe20000000000 */
[----:B------:R-:W-:Y:S01]  /*2260*/  UMOV UR61, 0xc0004010 ;  /* 0xc0004010003d7882 */ /* 0x000fe20000000000 */
[----:B------:R1:W-:Y:S01]  /*2270*/  UTCHMMA tmem[UR23], gdesc[UR64], tmem[UR24], tmem[UR42], idesc[UR43], !UPT ;  /* 0x00ff2a40170079ea */ /* 0x0003e2000f800018 */
[----:B------:R-:W-:Y:S01]  /*2280*/  UMOV UR36, 0x0 ;  /* 0x0000000000247882 */ /* 0x000fe20000000000 */
[----:B------:R-:W-:Y:S01]  /*2290*/  UMOV UR37, 0x8050490 ;  /* 0x0805049000257882 */ /* 0x000fe20000000000 */
[----:B------:R-:W-:Y:S01]  /*22a0*/  UMOV UR59, 0xc0004010 ;  /* 0xc0004010003b7882 */ /* 0x000fe20000000000 */
[----:B------:R1:W-:Y:S01]  /*22b0*/  UTCHMMA tmem[UR21], gdesc[UR62], tmem[UR22], tmem[UR40], idesc[UR41], UPT ;  /* 0x00ff283e150079ea */ /* 0x0003e2000b800016 */
        /* <DEDUP_REMOVED lines=16> */
[----:B------:R1:W-:Y:S01]  /*23c0*/  UTCHMMA tmem[UR11], gdesc[UR52], tmem[UR12], tmem[UR30], idesc[UR31], UPT ;  /* 0x00ff1e340b0079ea */ /* 0x0003e2000b80000c */
[----:B------:R1:W-:Y:S01]  /*23d0*/  UTCHMMA tmem[UR7], gdesc[UR44], tmem[UR10], tmem[UR26], idesc[UR27], UPT ;  /* 0x00ff1a2c070079ea */ /* 0x0003e2000b80000a */
[----:B------:R-:W-:Y:S05]  /*23e0*/  BRA.U UP5, `(.L_x_54) ;  /* 0x0000000105047547 */ /* 0x000fea000b800000 */
[----:B-1----:R-:W-:Y:S05]  /*23f0*/  BPT.TRAP 0x1 ;  /* 0x000000040000795c */ /* 0x002fea0000300000 */
.L_x_54:
[----:B-1----:R-:W-:Y:S01]  /*2400*/  UIADD3 UR10, UPT, UPT, UR4, 0x5090, URZ ;  /* 0x00005090040a7890 */ /* 0x002fe2000fffe0ff */
[----:B------:R-:W-:Y:S01]  /*2410*/  HFMA2 R8, -RZ, RZ, 0, 5.9604644775390625e-08 ;  /* 0x00000001ff087431 */ /* 0x000fe200000001ff */
[----:B------:R-:W-:Y:S01]  /*2420*/  UISETP.GE.AND UP0, UPT, UR5, 0x2, UPT ;  /* 0x000000020500788c */ /* 0x000fe2000bf06270 */
[----:B------:R-:W-:Y:S01]  /*2430*/  MOV R7, RZ ;  /* 0x000000ff00077202 */ /* 0x000fe20000000f00 */
[----:B------:R-:W-:Y:S01]  /*2440*/  UMOV UR7, URZ ;  /* 0x000000ff00077c82 */ /* 0x000fe20008000000 */
[----:B------:R-:W-:Y:S01]  /*2450*/  UMOV UR27, 0x100 ;  /* 0x00000100001b7882 */ /* 0x000fe20000000000 */
[----:B------:R-:W-:-:S03]  /*2460*/  UMOV UR26, 0x1 ;  /* 0x00000001001a7882 */ /* 0x000fc60000000000 */
[----:B------:R1:W-:Y:S02]  /*2470*/  UTCBAR [UR10], URZ ;  /* 0x000000ff0a0073e9 */ /* 0x0003e400080000ff */
[----:B------:R-:W-:Y:S05]  /*2480*/  BRA.U !UP0, `(.L_x_55) ;  /* 0x0000000d08c87547 */ /* 0x000fea000b800000 */
[----:B------:R-:W-:Y:S01]  /*2490*/  CS2R R6, SRZ ;  /* 0x0000000000067805 */ /* 0x000fe2000001ff00 */
[----:B------:R-:W-:Y:S01]  /*24a0*/  IMAD.MOV.U32 R8, RZ, RZ, 0x1 ;  /* 0x00000001ff087424 */ /* 0x000fe200078e00ff */
[----:B------:R-:W-:Y:S01]  /*24b0*/  MOV R5, RZ ;  /* 0x000000ff00057202 */ /* 0x000fe20000000f00 */
[----:B------:R-:W-:Y:S01]  /*24c0*/  UMOV UR11, 0x2 ;  /* 0x00000002000b7882 */ /* 0x000fe20000000000 */
[----:B------:R-:W-:Y:S01]  /*24d0*/  UMOV UR26, 0x1 ;  /* 0x00000001001a7882 */ /* 0x000fe20000000000 */
[----:B------:R-:W-:Y:S01]  /*24e0*/  UMOV UR7, URZ ;  /* 0x000000ff00077c82 */ /* 0x000fe20008000000 */
[----:B-1----:R-:W-:Y:S01]  /*24f0*/  UMOV UR10, 0x1 ;  /* 0x00000001000a7882 */ /* 0x002fe20000000000 */
[----:B------:R-:W-:Y:S01]  /*2500*/  UMOV UR51, 0xc0004010 ;  /* 0xc000401000337882 */ /* 0x000fe20000000000 */
.L_x_74:
[----:B--2---:R-:W-:Y:S05]  /*2510*/  BRA.U !UP1, `(.L_x_56) ;  /* 0x0000000109047547 */ /* 0x004fea000b800000 */
[----:B------:R-:W-:Y:S05]  /*2520*/  BPT.TRAP 0x1 ;  /* 0x000000040000795c */ /* 0x000fea0000300000 */
.L_x_56:
[----:B------:R-:W-:Y:S01]  /*2530*/  ULEA UR12, UR11, UR4, 0x3 ;  /* 0x000000040b0c7291 */ /* 0x000fe2000f8e18ff */
[----:B------:R-:W-:Y:S01]  /*2540*/  SHF.L.U32 R3, R5, 0x1f, RZ ;  /* 0x0000001f05037819 */ /* 0x000fe200000006ff */
[----:B------:R-:W-:Y:S07]  /*2550*/  HFMA2 R0, -RZ, RZ, 0, 0 ;  /* 0x00000000ff007431 */ /* 0x000fee00000001ff */
[----:B------:R-:W1:Y:S02]  /*2560*/  SYNCS.PHASECHK.TRANS64.TRYWAIT P0, [UR12+0x5020], R3 ;  /* 0x00502003ff0075a7 */ /* 0x000e64000800110c */
[----:B-1----:R-:W-:Y:S05]  /*2570*/  @!P0 BRA `(.L_x_57) ;  /* 0x0000015000c88947 */ /* 0x002fea0003800000 */
.L_x_368:
[----:B------:R-:W-:Y:S01]  /*2580*/  ULEA UR68, UR11, UR8, 0x8 ;  /* 0x000000080b447291 */ /* 0x000fe2000f8e40ff */
[----:B------:R-:W-:Y:S01]  /*2590*/  R2UR UR12, R0 ;  /* 0x00000000000c72ca */ /* 0x000fe200000e0000 */
[----:B------:R-:W-:Y:S02]  /*25a0*/  UIADD3 UR25, UPT, UPT, UR11, 0x1, URZ ;  /* 0x000000010b197890 */ /* 0x000fe4000fffe0ff */
[----:B------:R-:W-:Y:S02]  /*25b0*/  UISETP.NE.AND UP4, UPT, UR48, URZ, UPT ;  /* 0x000000ff3000728c */ /* 0x000fe4000bf85270 */
[----:B------:R-:W-:Y:S01]  /*25c0*/  UISETP.NE.AND UP0, UPT, UR25, 0x3, UPT ;  /* 0x000000031900788c */ /* 0x000fe2000bf05270 */
[----:B------:R-:W-:Y:S01]  /*25d0*/  UMOV UR14, 0x0 ;  /* 0x00000000000e7882 */ /* 0x000fe20000000000 */
[----:B------:R-:W-:Y:S02]  /*25e0*/  UMOV UR15, 0x8200490 ;  /* 0x08200490000f7882 */ /* 0x000fe40000000000 */
[----:B------:R-:W-:Y:S02]  /*25f0*/  USEL UR11, URZ, 0x1, UP0 ;  /* 0x00000001ff0b7887 */ /* 0x000fe40008000000 */
[----:B------:R-:W-:Y:S01]  /*2600*/  USEL UR25, UR25, URZ, UP0 ;  /* 0x000000ff19197287 */ /* 0x000fe20008000000 */
[----:B------:R-:W-:Y:S03]  /*2610*/  UMOV UR69, 0xc0004010 ;  /* 0xc000401000457882 */ /* 0x000fe60000000000 */
[----:B------:R-:W-:Y:S01]  /*2620*/  LOP3.LUT R5, R5, UR11, RZ, 0x3c, !PT ;  /* 0x0000000b05057c12 */ /* 0x000fe2000f8e3cff */
[----:B------:R2:W-:Y:S01]  /*2630*/  UTCHMMA gdesc[UR28], gdesc[UR68], tmem[UR12], tmem[UR14], idesc[UR15], !UPT ;  /* 0x00ff0e441c0075ea */ /* 0x0005e2000f80000c */
[----:B------:R-:W-:Y:S06]  /*2640*/  BRA.U UP4, `(.L_x_58) ;  /* 0x0000000104047547 */ /* 0x000fec000b800000 */
[----:B--2---:R-:W-:Y:S05]  /*2650*/  BPT.TRAP 0x1 ;  /* 0x000000040000795c */ /* 0x004fea0000300000 */
.L_x_58:
[----:B------:R-:W-:Y:S01]  /*2660*/  LOP3.LUT R6, R6, 0x1, RZ, 0x3c, !PT ;  /* 0x0000000106067812 */ /* 0x000fe200078e3cff */
[----:B------:R-:W-:Y:S09]  /*2670*/  UIADD3 UR11, UPT, UPT, UR4, 0x5050, URZ ;  /* 0x00005050040b7890 */ /* 0x000ff2000fffe0ff */
[----:B------:R3:W-:Y:S01]  /*2680*/  UTCBAR [UR11], URZ ;  /* 0x000000ff0b0073e9 */ /* 0x0007e200080000ff */
[----:B------:R-:W-:Y:S05]  /*2690*/  BRA.U UP5, `(.L_x_59) ;  /* 0x0000000105047547 */ /* 0x000fea000b800000 */
[----:B--23--:R-:W-:Y:S05]  /*26a0*/  BPT.TRAP 0x1 ;  /* 0x000000040000795c */ /* 0x00cfea0000300000 */
.L_x_59:
[----:B-1----:R-:W-:Y:S01]  /*26b0*/  SHF.L.U32 R3, R8, 0x1f, RZ ;  /* 0x0000001f08037819 */ /* 0x002fe200000006ff */
[----:B------:R-:W-:Y:S03]  /*26c0*/  UISETP.NE.AND UP3, UPT, UR47, URZ, UPT ;  /* 0x000000ff2f00728c */ /* 0x000fe6000bf65270 */
[----:B------:R-:W1:Y:S02]  /*26d0*/  SYNCS.PHASECHK.TRANS64.TRYWAIT P0, [UR4+0x50a8], R3 ;  /* 0x0050a803ff0075a7 */ /* 0x000e640008001104 */
[----:B-1----:R-:W-:Y:S06]  /*26e0*/  @!P0 BRA `(.L_x_60) ;  /* 0x0000015000848947 */ /* 0x002fec0003800000 */
.L_x_370:
[----:B------:R-:W-:Y:S05]  /*26f0*/  BRA.U UP3, `(.L_x_61) ;  /* 0x0000000103047547 */ /* 0x000fea000b800000 */
[----:B--23--:R-:W-:Y:S05]  /*2700*/  BPT.TRAP 0x1 ;  /* 0x000000040000795c */ /* 0x00cfea0000300000 */
.L_x_61:
[----:B------:R-:W-:Y:S01]  /*2710*/  SHF.L.U32 R9, R7, 0x1f, RZ ;  /* 0x0000001f07097819 */ /* 0x000fe200000006ff */
[----:B------:R-:W-:Y:S01]  /*2720*/  IMAD.MOV.U32 R4, RZ, RZ, 0xa0 ;  /* 0x000000a0ff047424 */ /* 0x000fe200078e00ff */
[----:B-1----:R-:W-:Y:S02]  /*2730*/  MOV R3, 0x180 ;  /* 0x0000018000037802 */ /* 0x002fe40000000f00 */
[----:B------:R-:W1:Y:S02]  /*2740*/  SYNCS.PHASECHK.TRANS64.TRYWAIT P0, [UR4+0x5068], R9 ;  /* 0x00506809ff0075a7 */ /* 0x000e640008001104 */
[----:B-1----:R-:W-:Y:S05]  /*2750*/  @!P0 BRA `(.L_x_62) ;  /* 0x0000015000808947 */ /* 0x002fea0003800000 */
.L_x_372:
[----:B------:R-:W-:Y:S01]  /*2760*/  ULEA UR66, UR10, UR6, 0x8 ;  /* 0x000000060a427291 */ /* 0x000fe2000f8e40ff */
[----:B------:R-:W-:Y:S01]  /*2770*/  IMAD.MOV.U32 R2, RZ, RZ, 0xa8 ;  /* 0x000000a8ff027424 */ /* 0x000fe200078e00ff */
[----:B------:R-:W-:Y:S01]  /*2780*/  UISETP.NE.U32.AND UP0, UPT, UR7, URZ, UPT ;  /* 0x000000ff0700728c */ /* 0x000fe2000bf05070 */
[----:B------:R-:W-:Y:S01]  /*2790*/  R2UR UR23, R4 ;  /* 0x00000000041772ca */ /* 0x000fe200000e0000 */
[----:B------:R-:W-:Y:S01]  /*27a0*/  UIADD3 UR64, UPT, UPT, UR66, 0x20, URZ ;  /* 0x0000002042407890 */ /* 0x000fe2000fffe0ff */
[----:B------:R-:W-:Y:S01]  /*27b0*/  IMAD.MOV.U32 R4, RZ, RZ, 0xb0 ;  /* 0x000000b0ff047424 */ /* 0x000fe200078e00ff */
[----:B------:R-:W-:Y:S01]  /*27c0*/  UIADD3 UR62, UPT, UPT, UR66, 0x40, URZ ;  /* 0x00000040423e7890 */ /* 0x000fe2000fffe0ff */
[----:B------:R-:W-:Y:S01]  /*27d0*/  R2UR UR21, R2 ;  /* 0x00000000021572ca */ /* 0x000fe200000e0000 */
[----:B------:R-:W-:Y:S01]  /*27e0*/  UIADD3 UR60, UPT, UPT, UR66, 0x60, URZ ;  /* 0x00000060423c7890 */ /* 0x000fe2000fffe0ff */
[----:B------:R-:W-:Y:S01]  /*27f0*/  IMAD.MOV.U32 R2, RZ, RZ, 0xb8 ;  /* 0x000000b8ff027424 */ /* 0x000fe200078e00ff */
[----:B------:R-:W-:Y:S01]  /*2800*/  UIADD3 UR58, UPT, UPT, UR66, 0x80, URZ ;  /* 0x00000080423a7890 */ /* 0x000fe2000fffe0ff */
[----:B------:R-:W-:Y:S01]  /*2810*/  R2UR UR24, R3 ;  /* 0x00000000031872ca */ /* 0x000fe200000e0000 */
[----:B------:R-:W-:Y:S01]  /*2820*/  UIADD3 UR56, UPT, UPT, UR66, 0xa0, URZ ;  /* 0x000000a042387890 */ /* 0x000fe2000fffe0ff */
[----:B-1----:R-:W-:Y:S01]  /*2830*/  IMAD.MOV.U32 R0, RZ, RZ, 0x180 ;  /* 0x00000180ff007424 */ /* 0x002fe200078e00ff */
[----:B------:R-:W-:Y:S01]  /*2840*/  UIADD3 UR54, UPT, UPT, UR66, 0xc0, URZ ;  /* 0x000000c042367890 */ /* 0x000fe2000fffe0ff */
[----:B------:R-:W-:Y:S01]  /*2850*/  R2UR UR17, R2 ;  /* 0x00000000021172ca */ /* 0x000fe200000e0000 */
[----:B------:R-:W-:Y:S01]  /*2860*/  UIADD3 UR52, UPT, UPT, UR66, 0xe0, URZ ;  /* 0x000000e042347890 */ /* 0x000fe2000fffe0ff */
        /* <DEDUP_REMOVED lines=8> */
[----:B------:R-:W-:Y:S01]  /*28f0*/  UMOV UR44, 0x0 ;  /* 0x00000000002c7882 */ /* 0x000fe20000000000 */
[----:B------:R-:W-:Y:S01]  /*2900*/  R2UR UR18, R0 ;  /* 0x00000000001272ca */ /* 0x000fe200000e0000 */
[----:B------:R-:W-:Y:S01]  /*2910*/  UMOV UR45, 0x8050490 ;  /* 0x08050490002d7882 */ /* 0x000fe20000000000 */
[----:B---3--:R-:W-:Y:S01]  /*2920*/  R2UR UR11, R2 ;  /* 0x00000000020b72ca */ /* 0x008fe200000e0000 */
[----:B------:R-:W-:Y:S01]  /*2930*/  IMAD.MOV.U32 R2, RZ, RZ, 0xd8 ;  /* 0x000000d8ff027424 */ /* 0x000fe200078e00ff */
[----:B--2---:R-:W-:Y:S01]  /*2940*/  R2UR UR15, R4 ;  /* 0x00000000040f72ca */ /* 0x004fe200000e0000 */
[----:B------:R-:W-:Y:S01]  /*2950*/  UMOV UR67, 0xc0004010 ;  /* 0xc000401000437882 */ /* 0x000fe20000000000 */
[----:B------:R-:W-:Y:S01]  /*2960*/  R2UR UR16, R3 ;  /* 0x00000000031072ca */ /* 0x000fe200000e0000 */
[----:B------:R1:W-:Y:S01]  /*2970*/  UTCHMMA tmem[UR23], gdesc[UR66], tmem[UR24], tmem[UR44], idesc[UR45], UP0 ;  /* 0x00ff2c42170079ea */ /* 0x0003e20008000018 */
[C---:B------:R-:W-:Y:S01]  /*2980*/  R2UR UR14, R0.reuse ;  /* 0x00000000000e72ca */ /* 0x040fe200000e0000 */
[----:B------:R-:W-:Y:S01]  /*2990*/  UMOV UR42, 0x0 ;  /* 0x00000000002a7882 */ /* 0x000fe20000000000 */
[----:B------:R-:W-:Y:S01]  /*29a0*/  R2UR UR12, R0 ;  /* 0x00000000000c72ca */ /* 0x000fe200000e0000 */
[----:B------:R-:W-:Y:S01]  /*29b0*/  UMOV UR43, 0x8050490 ;  /* 0x08050490002b7882 */ /* 0x000fe20000000000 */
[----:B------:R-:W-:Y:S01]  /*29c0*/  R2UR UR7, R2 ;  /* 0x00000000020772ca */ /* 0x000fe200000e0000 */
[----:B------:R-:W-:Y:S01]  /*29d0*/  UMOV UR65, 0xc0004010 ;  /* 0xc000401000417882 */ /* 0x000fe20000000000 */
[----:B------:R-:W-:Y:S01]  /*29e0*/  R2UR UR10, R0 ;  /* 0x00000000000a72ca */ /* 0x000fe200000e0000 */
[----:B------:R1:W-:Y:S01]  /*29f0*/  UTCHMMA tmem[UR21], gdesc[UR64], tmem[UR22], tmem[UR42], idesc[UR43], UPT ;  /* 0x00ff2a40150079ea */ /* 0x0003e2000b800016 */
[----:B------:R-:W-:Y:S01]  /*2a00*/  UMOV UR40, 0x0 ;  /* 0x0000000000287882 */ /* 0x000fe20000000000 */
        /* <DEDUP_REMOVED lines=21> */
[----:B------:R-:W-:Y:S02]  /*2b60*/  UMOV UR53, 0xc0004010 ;  /* 0xc000401000357882 */ /* 0x000fe40000000000 */
[----:B------:R1:W-:Y:S01]  /*2b70*/  UTCHMMA tmem[UR7], gdesc[UR52], tmem[UR10], tmem[UR30], idesc[UR31], UPT ;  /* 0x00ff1e34070079ea */ /* 0x0003e2000b80000a */
[----:B------:R-:W-:Y:S05]  /*2b80*/  BRA.U UP5, `(.L_x_63) ;  /* 0x0000000105047547 */ /* 0x000fea000b800000 */
[----:B-1----:R-:W-:Y:S05]  /*2b90*/  BPT.TRAP 0x1 ;  /* 0x000000040000795c */ /* 0x002fea0000300000 */
.L_x_63:
[----:B------:R-:W-:Y:S01]  /*2ba0*/  LOP3.LUT R8, R8, 0x1, RZ, 0x3c, !PT ;  /* 0x0000000108087812 */ /* 0x000fe200078e3cff */
[----:B-1----:R-:W-:Y:S09]  /*2bb0*/  UIADD3 UR7, UPT, UPT, UR4, 0x5098, URZ ;  /* 0x0000509804077890 */ /* 0x002ff2000fffe0ff */
[----:B------:R1:W-:Y:S01]  /*2bc0*/  UTCBAR [UR7], URZ ;  /* 0x000000ff070073e9 */ /* 0x0003e200080000ff */
[----:B------:R-:W-:Y:S05]  /*2bd0*/  BRA.U !UP1, `(.L_x_64) ;  /* 0x0000000109047547 */ /* 0x000fea000b800000 */
[----:B-1----:R-:W-:Y:S05]  /*2be0*/  BPT.TRAP 0x1 ;  /* 0x000000040000795c */ /* 0x002fea0000300000 */
.L_x_64:
[----:B------:R-:W-:Y:S01]  /*2bf0*/  ULEA UR11, UR26, UR4, 0x3 ;  /* 0x000000041a0b7291 */ /* 0x000fe2000f8e18ff */
[----:B------:R-:W-:Y:S01]  /*2c00*/  HFMA2 R0, -RZ, RZ, 0, 7.62939453125e-06 ;  /* 0x00000080ff007431 */ /* 0x000fe200000001ff */
[----:B------:R-:W-:Y:S01]  /*2c10*/  UMOV UR69, 0xc0004010 ;  /* 0xc000401000457882 */ /* 0x000fe20000000000 */
[----:B------:R-:W-:Y:S01]  /*2c20*/  UMOV UR12, 0x0 ;  /* 0x00000000000c7882 */ /* 0x000fe20000000000 */
[----:B------:R-:W-:Y:S02]  /*2c30*/  UIADD3 UR10, UPT, UPT, UR11, 0x5038, URZ ;  /* 0x000050380b0a7890 */ /* 0x000fe4000fffe0ff */
[----:B------:R-:W-:Y:S01]  /*2c40*/  UIADD3 UR11, UPT, UPT, UR26, 0x1, URZ ;  /* 0x000000011a0b7890 */ /* 0x000fe2000fffe0ff */
[----:B------:R-:W-:Y:S03]  /*2c50*/  UMOV UR13, 0x8200490 ;  /* 0x08200490000d7882 */ /* 0x000fe60000000000 */
[----:B------:R-:W-:Y:S01]  /*2c60*/  UISETP.NE.AND UP0, UPT, UR11, 0x3, UPT ;  /* 0x000000030b00788c */ /* 0x000fe2000bf05270 */
[----:B-1----:R-:W-:Y:S02]  /*2c70*/  R2UR UR7, R0 ;  /* 0x00000000000772ca */ /* 0x002fe400000e0000 */
[----:B------:R1:W-:Y:S01]  /*2c80*/  UTCBAR [UR10], URZ ;  /* 0x000000ff0a0073e9 */ /* 0x0003e200080000ff */
[----:B------:R-:W-:Y:S10]  /*2c90*/  USEL UR11, UR11, URZ, UP0 ;  /* 0x000000ff0b0b7287 */ /* 0x000ff40008000000 */
[----:B------:R1:W-:Y:S01]  /*2ca0*/  UTCHMMA gdesc[UR50], gdesc[UR68], tmem[UR7], tmem[UR12], idesc[UR13], !UPT ;  /* 0x00ff0c44320075ea */ /* 0x0003e2000f800007 */
[----:B------:R-:W-:Y:S05]  /*2cb0*/  BRA.U UP3, `(.L_x_65) ;  /* 0x0000000103047547 */ /* 0x000fea000b800000 */
[----:B-1----:R-:W-:Y:S05]  /*2cc0*/  BPT.TRAP 0x1 ;  /* 0x000000040000795c */ /* 0x002fea0000300000 */
.L_x_65:
[----:B-1----:R-:W-:Y:S09]  /*2cd0*/  UIADD3 UR7, UPT, UPT, UR4, 0x5060, URZ ;  /* 0x0000506004077890 */ /* 0x002ff2000fffe0ff */
[----:B------:R1:W-:Y:S01]  /*2ce0*/  UTCBAR [UR7], URZ ;  /* 0x000000ff070073e9 */ /* 0x0003e200080000ff */
[----:B------:R-:W-:Y:S05]  /*2cf0*/  BRA.U !UP1, `(.L_x_66) ;  /* 0x0000000109047547 */ /* 0x000fea000b800000 */
[----:B-1----:R-:W-:Y:S05]  /*2d00*/  BPT.TRAP 0x1 ;  /* 0x000000040000795c */ /* 0x002fea0000300000 */
.L_x_66:
[----:B------:R-:W-:Y:S02]  /*2d10*/  ULEA UR10, UR11, UR4, 0x3 ;  /* 0x000000040b0a7291 */ /* 0x000fe4000f8e18ff */
[----:B------:R-:W-:Y:S02]  /*2d20*/  UIADD3 UR11, UPT, UPT, UR11, 0x1, URZ ;  /* 0x000000010b0b7890 */ /* 0x000fe4000fffe0ff */
[----:B-1----:R-:W-:Y:S02]  /*2d30*/  UIADD3 UR7, UPT, UPT, UR10, 0x5038, URZ ;  /* 0x000050380a077890 */ /* 0x002fe4000fffe0ff */
[----:B------:R-:W-:Y:S04]  /*2d40*/  UISETP.NE.AND UP0, UPT, UR11, 0x3, UPT ;  /* 0x000000030b00788c */ /* 0x000fe8000bf05270 */
[----:B------:R-:W-:Y:S03]  /*2d50*/  USEL UR26, UR11, URZ, UP0 ;  /* 0x000000ff0b1a7287 */ /* 0x000fe60008000000 */
[----:B------:R1:W-:Y:S01]  /*2d60*/  UTCBAR [UR7], URZ ;  /* 0x000000ff070073e9 */ /* 0x0003e200080000ff */
[----:B------:R-:W-:Y:S08]  /*2d70*/  BRA.U !UP1, `(.L_x_67) ;  /* 0x0000000109047547 */ /* 0x000ff0000b800000 */
[----:B-1----:R-:W-:Y:S05]  /*2d80*/  BPT.TRAP 0x1 ;  /* 0x000000040000795c */ /* 0x002fea0000300000 */
.L_x_67:
[----:B-1----:R-:W-:Y:S01]  /*2d90*/  ULEA UR7, UR25, UR4, 0x3 ;  /* 0x0000000419077291 */ /* 0x002fe2000f8e18ff */
[----:B------:R-:W-:Y:S08]  /*2da0*/  SHF.L.U32 R3, R5, 0x1f, RZ ;  /* 0x0000001f05037819 */ /* 0x000ff000000006ff */
[----:B------:R-:W1:Y:S02]  /*2db0*/  SYNCS.PHASECHK.TRANS64.TRYWAIT P0, [UR7+0x5020], R3 ;  /* 0x00502003ff0075a7 */ /* 0x000e640008001107 */
[----:B-1----:R-:W-:Y:S05]  /*2dc0*/  @!P0 BRA `(.L_x_68) ;  /* 0x0000014800fc8947 */ /* 0x002fea0003800000 */
.L_x_374:
[----:B------:R-:W-:Y:S05]  /*2dd0*/  BRA.U UP5, `(.L_x_69) ;  /* 0x0000000105047547 */ /* 0x000fea000b800000 */
[----:B------:R-:W-:Y:S05]  /*2de0*/  BPT.TRAP 0x1 ;  /* 0x000000040000795c */ /* 0x000fea0000300000 */
.L_x_69:
[----:B-1----:R-:W-:Y:S04]  /*2df0*/  SHF.L.U32 R3, R8, 0x1f, RZ ;  /* 0x0000001f08037819 */ /* 0x002fe800000006ff */
[----:B------:R-:W1:Y:S02]  /*2e00*/  SYNCS.PHASECHK.TRANS64.TRYWAIT P0, [UR4+0x50a0], R3 ;  /* 0x0050a003ff0075a7 */ /* 0x000e640008001104 */
[----:B-1----:R-:W-:Y:S05]  /*2e10*/  @!P0 BRA `(.L_x_70) ;  /* 0x0000014c00008947 */ /* 0x002fea0003800000 */
.L_x_376:
[----:B------:R-:W-:Y:S05]  /*2e20*/  BRA.U UP4, `(.L_x_71) ;  /* 0x0000000104047547 */ /* 0x000fea000b800000 */
[----:B------:R-:W-:Y:S05]  /*2e30*/  BPT.TRAP 0x1 ;  /* 0x000000040000795c */ /* 0x000fea0000300000 */
.L_x_71:
[----:B------:R-:W-:Y:S01]  /*2e40*/  SHF.L.U32 R4, R6, 0x1f, RZ ;  /* 0x0000001f06047819 */ /* 0x000fe200000006ff */
[----:B-1----:R-:W-:Y:S02]  /*2e50*/  HFMA2 R0, -RZ, RZ, 0, 1.52587890625e-05 ;  /* 0x00000100ff007431 */ /* 0x002fe400000001ff */
[----:B------:R-:W-:Y:S01]  /*2e60*/  IMAD.MOV.U32 R2, RZ, RZ, 0x20 ;  /* 0x00000020ff027424 */ /* 0x000fe200078e00ff */
[----:B------:R-:W1:Y:S02]  /*2e70*/  SYNCS.PHASECHK.TRANS64.TRYWAIT P0, [UR4+0x5058], R4 ;  /* 0x00505804ff0075a7 */ /* 0x000e640008001104 */
[----:B-1----:R-:W-:Y:S05]  /*2e80*/  @!P0 BRA `(.L_x_72) ;  /* 0x0000014800fc8947 */ /* 0x002fea0003800000 */
.L_x_378:
[----:B------:R-:W-:Y:S01]  /*2e90*/  USHF.L.U32 UR27, UR25, 0x8, URZ ;  /* 0x00000008191b7899 */ /* 0x000fe200080006ff */
[----:B------:R-:W-:Y:S01]  /*2ea0*/  R2UR UR23, R2 ;  /* 0x00000000021772ca */ /* 0x000fe200000e0000 */
[----:B------:R-:W-:Y:S01]  /*2eb0*/  IMAD.MOV.U32 R2, RZ, RZ, 0x100 ;  /* 0x00000100ff027424 */ /* 0x000fe200078e00ff */
[----:B------:R-:W-:Y:S01]  /*2ec0*/  R2UR UR24, R0 ;  /* 0x00000000001872ca */ /* 0x000fe200000e0000 */
[----:B------:R-:W-:Y:S01]  /*2ed0*/  UIADD3 UR66, UPT, UPT, UR6, UR27, URZ ;  /* 0x0000001b06427290 */ /* 0x000fe2000fffe0ff */
[----:B-1----:R-:W-:Y:S01]  /*2ee0*/  IMAD.MOV.U32 R3, RZ, RZ, 0x28 ;  /* 0x00000028ff037424 */ /* 0x002fe200078e00ff */
[----:B------:R-:W-:Y:S01]  /*2ef0*/  UMOV UR44, 0x0 ;  /* 0x00000000002c7882 */ /* 0x000fe20000000000 */
[C---:B------:R-:W-:Y:S01]  /*2f00*/  R2UR UR22, R2.reuse ;  /* 0x00000000021672ca */ /* 0x040fe200000e0000 */
[----:B------:R-:W-:Y:S01]  /*2f10*/  UIADD3 UR64, UPT, UPT, UR66, 0x20, URZ ;  /* 0x0000002042407890 */ /* 0x000fe2000fffe0ff */
[----:B------:R-:W-:Y:S01]  /*2f20*/  R2UR UR20, R2 ;  /* 0x00000000021472ca */ /* 0x000fe200000e0000 */
[----:B------:R-:W-:Y:S01]  /*2f30*/  UIADD3 UR62, UPT, UPT, UR66, 0x40, URZ ;  /* 0x00000040423e7890 */ /* 0x000fe2000fffe0ff */
[----:B------:R-:W-:Y:S01]  /*2f40*/  IMAD.MOV.U32 R2, RZ, RZ, 0x40 ;  /* 0x00000040ff027424 */ /* 0x000fe200078e00ff */
[----:B------:R-:W-:Y:S01]  /*2f50*/  UIADD3 UR60, UPT, UPT, UR66, 0x60, URZ ;  /* 0x00000060423c7890 */ /* 0x000fe2000fffe0ff */
[----:B------:R-:W-:Y:S01]  /*2f60*/  IMAD.MOV.U32 R0, RZ, RZ, 0x30 ;  /* 0x00000030ff007424 */ /* 0x000fe200078e00ff */
[----:B------:R-:W-:Y:S01]  /*2f70*/  UIADD3 UR58, UPT, UPT, UR66, 0x80, URZ ;  /* 0x00000080423a7890 */ /* 0x000fe2000fffe0ff */
[----:B------:R-:W-:Y:S01]  /*2f80*/  R2UR UR21, R3 ;  /* 0x00000000031572ca */ /* 0x000fe200000e0000 */
[----:B------:R-:W-:Y:S01]  /*2f90*/  UIADD3 UR56, UPT, UPT, UR66, 0xa0, URZ ;  /* 0x000000a042387890 */ /* 0x000fe2000fffe0ff */
[----:B------:R-:W-:Y:S01]  /*2fa0*/  R2UR UR15, R2 ;  /* 0x00000000020f72ca */ /* 0x000fe200000e0000 */
[----:B------:R-:W-:Y:S01]  /*2fb0*/  UIADD3 UR54, UPT, UPT, UR66, 0xc0, URZ ;  /* 0x000000c042367890 */ /* 0x000fe2000fffe0ff */
[----:B------:R-:W-:Y:S01]  /*2fc0*/  IMAD.MOV.U32 R2, RZ, RZ, 0x100 ;  /* 0x00000100ff027424 */ /* 0x000fe200078e00ff */
        /* <DEDUP_REMOVED lines=8> */
[----:B------:R-:W-:Y:S01]  /*3050*/  R2UR UR18, R0 ;  /* 0x00000000001272ca */ /* 0x000fe200000e0000 */
[----:B------:R-:W-:Y:S01]  /*3060*/  UMOV UR45, 0x8050490 ;  /* 0x08050490002d7882 */ /* 0x000fe20000000000 */
[----:B------:R-:W-:Y:S01]  /*3070*/  R2UR UR11, R2 ;  /* 0x00000000020b72ca */ /* 0x000fe200000e0000 */
[----:B------:R-:W-:Y:S01]  /*3080*/  IMAD.MOV.U32 R2, RZ, RZ, 0x58 ;  /* 0x00000058ff027424 */ /* 0x000fe200078e00ff */
[C---:B------:R-:W-:Y:S01]  /*3090*/  R2UR UR16, R0.reuse ;  /* 0x00000000001072ca */ /* 0x040fe200000e0000 */
[----:B------:R-:W-:Y:S01]  /*30a0*/  UMOV UR67, 0xc0004010 ;  /* 0xc000401000437882 */ /* 0x000fe20000000000 */
[----:B------:R-:W-:Y:S01]  /*30b0*/  R2UR UR13, R3 ;  /* 0x00000000030d72ca */ /* 0x000fe200000e0000 */
[----:B------:R1:W-:Y:S01]  /*30c0*/  UTCHMMA tmem[UR23], gdesc[UR66], tmem[UR24], tmem[UR44], idesc[UR45], UPT ;  /* 0x00ff2c42170079ea */ /* 0x0003e2000b800018 */
[----:B------:R-:W-:Y:S01]  /*30d0*/  R2UR UR12, R0 ;  /* 0x00000000000c72ca */ /* 0x000fe200000e0000 */
[----:B------:R-:W-:Y:S01]  /*30e0*/  UMOV UR42, 0x0 ;  /* 0x00000000002a7882 */ /* 0x000fe20000000000 */
[----:B------:R-:W-:Y:S01]  /*30f0*/  R2UR UR7, R2 ;  /* 0x00000000020772ca */ /* 0x000fe200000e0000 */
[----:B------:R-:W-:Y:S01]  /*3100*/  UMOV UR43, 0x8050490 ;  /* 0x08050490002b7882 */ /* 0x000fe20000000000 */
[----:B------:R-:W-:Y:S01]  /*3110*/  R2UR UR10, R0 ;  /* 0x00000000000a72ca */ /* 0x000fe200000e0000 */
        /* <DEDUP_REMOVED lines=28> */
.L_x_73:
[----:B-1----:R-:W-:Y:S01]  /*32e0*/  UIADD3 UR12, UPT, UPT, UR4, 0x5090, URZ ;  /* 0x00005090040c7890 */ /* 0x002fe2000fffe0ff */
[----:B------:R-:W-:Y:S01]  /*32f0*/  LOP3.LUT R7, R7, 0x1, RZ, 0x3c, !PT ;  /* 0x0000000107077812 */ /* 0x000fe200078e3cff */
[----:B------:R-:W-:Y:S02]  /*3300*/  UIADD3 UR11, UPT, UPT, UR25, 0x1, URZ ;  /* 0x00000001190b7890 */ /* 0x000fe4000fffe0ff */
[----:B------:R-:W-:Y:S02]  /*3310*/  UISETP.GT.U32.AND UP0, UPT, UR5, 0x2, UPT ;  /* 0x000000020500788c */ /* 0x000fe4000bf04070 */
[----:B------:R-:W-:Y:S02]  /*3320*/  UISETP.NE.AND UP2, UPT, UR11, 0x3, UPT ;  /* 0x000000030b00788c */ /* 0x000fe4000bf45270 */
[----:B------:R-:W-:Y:S01]  /*3330*/  UIADD3 UR5, UPT, UPT, UR5, -0x1, URZ ;  /* 0xffffffff05057890 */ /* 0x000fe2000fffe0ff */
[----:B------:R2:W-:Y:S01]  /*3340*/  UTCBAR [UR12], URZ ;  /* 0x000000ff0c0073e9 */ /* 0x0005e200080000ff */
[----:B------:R-:W-:Y:S02]  /*3350*/  USEL UR7, URZ, 0x1, UP2 ;  /* 0x00000001ff077887 */ /* 0x000fe40009000000 */
[----:B------:R-:W-:Y:S01]  /*3360*/  USEL UR11, UR11, URZ, UP2 ;  /* 0x000000ff0b0b7287 */ /* 0x000fe20009000000 */
[----:B------:R-:W-:Y:S03]  /*3370*/  UMOV UR10, UR25 ;  /* 0x00000019000a7c82 */ /* 0x000fe60008000000 */
[----:B------:R-:W-:Y:S01]  /*3380*/  LOP3.LUT R5, R5, UR7, RZ, 0x3c, !PT ;  /* 0x0000000705057c12 */ /* 0x000fe2000f8e3cff */
[----:B------:R-:W-:Y:S01]  /*3390*/  UMOV UR7, 0x1 ;  /* 0x0000000100077882 */ /* 0x000fe20000000000 */
[----:B------:R-:W-:Y:S05]  /*33a0*/  BRA.U UP0, `(.L_x_74) ;  /* 0xfffffff100587547 */ /* 0x000fea000b83ffff */
.L_x_55:
[----:B------:R-:W-:Y:S04]  /*33b0*/  BSSY.RECONVERGENT B0, `(.L_x_75) ;  /* 0x0000003000007945 */ /* 0x000fe80003800200 */
[----:B------:R-:W-:Y:S05]  /*33c0*/  @!P4 BRA `(.L_x_76) ;  /* 0x000000000004c947 */ /* 0x000fea0003800000 */
[----:B-12---:R-:W-:Y:S05]  /*33d0*/  BPT.TRAP 0x1 ;  /* 0x000000040000795c */ /* 0x006fea0000300000 */
.L_x_76:
[----:B-12---:R-:W-:Y:S05]  /*33e0*/  BSYNC.RECONVERGENT B0 ;  /* 0x0000000000007941 */ /* 0x006fea0003800200 */
.L_x_75:
[----:B------:R-:W-:Y:S01]  /*33f0*/  UIADD3 UR5, UPT, UPT, UR4, 0x5010, URZ ;  /* 0x0000501004057890 */ /* 0x000fe2000fffe0ff */
[----:B------:R-:W-:Y:S08]  /*3400*/  BSSY.RECONVERGENT B0, `(.L_x_77) ;  /* 0x0000004000007945 */ /* 0x000ff00003800200 */
[----:B------:R1:W-:Y:S01]  /*3410*/  UTCBAR [UR5], URZ ;  /* 0x000000ff050073e9 */ /* 0x0003e200080000ff */
[----:B------:R-:W-:Y:S05]  /*3420*/  @!P4 BRA `(.L_x_78) ;  /* 0x000000000004c947 */ /* 0x000fea0003800000 */
[----:B-1----:R-:W-:Y:S05]  /*3430*/  BPT.TRAP 0x1 ;  /* 0x000000040000795c */ /* 0x002fea0000300000 */
.L_x_78:
[----:B-1----:R-:W-:Y:S05]  /*3440*/  BSYNC.RECONVERGENT B0 ;  /* 0x0000000000007941 */ /* 0x002fea0003800200 */
.L_x_77:
[----:B------:R-:W-:-:S09]  /*3450*/  UIADD3 UR5, UPT, UPT, UR4, 0x5018, URZ ;  /* 0x0000501804057890 */ /* 0x000fd2000fffe0ff */
[----:B------:R1:W-:Y:S01]  /*3460*/  UTCBAR [UR5], URZ ;  /* 0x000000ff050073e9 */ /* 0x0003e200080000ff */
[----:B------:R-:W-:Y:S05]  /*3470*/  BRA.U UP5, `(.L_x_79) ;  /* 0x0000000105047547 */ /* 0x000fea000b800000 */
[----:B-1----:R-:W-:Y:S05]  /*3480*/  BPT.TRAP 0x1 ;  /* 0x000000040000795c */ /* 0x002fea0000300000 */
.L_x_79:
[----:B------:R-:W-:-:S04]  /*3490*/  SHF.L.U32 R3, R8, 0x1f, RZ ;  /* 0x0000001f08037819 */ /* 0x000fc800000006ff */
[----:B------:R-:W2:Y:S02]  /*34a0*/  SYNCS.PHASECHK.TRANS64.TRYWAIT P0, [UR4+0x50a8], R3 ;  /* 0x0050a803ff0075a7 */ /* 0x000ea40008001104 */
[----:B--2---:R-:W-:Y:S05]  /*34b0*/  @!P0 BRA `(.L_x_80) ;  /* 0x0000014400888947 */ /* 0x004fea0003800000 */
.L_x_380:
[----:B------:R-:W-:Y:S05]  /*34c0*/  BRA.U UP3, `(.L_x_81) ;  /* 0x0000000103047547 */ /* 0x000fea000b800000 */
[----:B-1----:R-:W-:Y:S05]  /*34d0*/  BPT.TRAP 0x1 ;  /* 0x000000040000795c */ /* 0x002fea0000300000 */
.L_x_81:
[----:B------:R-:W-:Y:S01]  /*34e0*/  SHF.L.U32 R7, R7, 0x1f, RZ ;  /* 0x0000001f07077819 */ /* 0x000fe200000006ff */
[----:B--2---:R-:W-:Y:S02]  /*34f0*/  HFMA2 R3, -RZ, RZ, 0, 2.288818359375e-05 ;  /* 0x00000180ff037431 */ /* 0x004fe400000001ff */
[----:B------:R-:W-:Y:S01]  /*3500*/  IMAD.MOV.U32 R4, RZ, RZ, 0xa0 ;  /* 0x000000a0ff047424 */ /* 0x000fe200078e00ff */
[----:B------:R-:W2:Y:S02]  /*3510*/  SYNCS.PHASECHK.TRANS64.TRYWAIT P0, [UR4+0x5068], R7 ;  /* 0x00506807ff0075a7 */ /* 0x000ea40008001104 */
[----:B--2---:R-:W-:Y:S05]  /*3520*/  @!P0 BRA `(.L_x_82) ;  /* 0x0000014400848947 */ /* 0x004fea0003800000 */
.L_x_382:
[----:B------:R-:W-:Y:S01]  /*3530*/  IMAD.MOV.U32 R2, RZ, RZ, 0xa8 ;  /* 0x000000a8ff027424 */ /* 0x000fe200078e00ff */
[----:B------:R-:W-:Y:S01]  /*3540*/  R2UR UR17, R4 ;  /* 0x00000000041172ca */ /* 0x000fe200000e0000 */
[----:B------:R-:W-:Y:S01]  /*3550*/  IMAD.MOV.U32 R4, RZ, RZ, 0xb0 ;  /* 0x000000b0ff047424 */ /* 0x000fe200078e00ff */
[----:B------:R-:W-:Y:S01]  /*3560*/  R2UR UR18, R3 ;  /* 0x00000000031272ca */ /* 0x000fe200000e0000 */
[----:B--2---:R-:W-:Y:S01]  /*3570*/  IMAD.MOV.U32 R0, RZ, RZ, 0x180 ;  /* 0x00000180ff007424 */ /* 0x004fe200078e00ff */
        /* <DEDUP_REMOVED lines=8> */
[----:B------:R-:W-:Y:S01]  /*3600*/  UIADD3 UR22, UPT, UPT, UR6, UR27, URZ ;  /* 0x0000001b06167290 */ /* 0x000fe2000fffe0ff */
[C---:B------:R-:W-:Y:S01]  /*3610*/  R2UR UR14, R3.reuse ;  /* 0x00000000030e72ca */ /* 0x040fe200000e0000 */
[----:B------:R-:W-:Y:S01]  /*3620*/  UISETP.NE.U32.AND UP0, UPT, UR7, URZ, UPT ;  /* 0x000000ff0700728c */ /* 0x000fe2000bf05070 */
[----:B------:R-:W-:Y:S01]  /*3630*/  R2UR UR12, R0 ;  /* 0x00000000000c72ca */ /* 0x000fe200000e0000 */
[----:B------:R-:W-:Y:S01]  /*3640*/  UIADD3 UR54, UPT, UPT, UR22, 0x20, URZ ;  /* 0x0000002016367890 */ /* 0x000fe2000fffe0ff */
[----:B-1----:R-:W-:Y:S01]  /*3650*/  R2UR UR5, R2 ;  /* 0x00000000020572ca */ /* 0x002fe200000e0000 */
        /* <DEDUP_REMOVED lines=11> */
[----:B------:R-:W-:Y:S01]  /*3710*/  R2UR UR6, R2 ;  /* 0x00000000020672ca */ /* 0x000fe200000e0000 */
[----:B------:R-:W-:Y:S01]  /*3720*/  UIADD3 UR44, UPT, UPT, UR22, 0xc0, URZ ;  /* 0x000000c0162c7890 */ /* 0x000fe2000fffe0ff */
[----:B------:R-:W-:Y:S01]  /*3730*/  R2UR UR7, R0 ;  /* 0x00000000000772ca */ /* 0x000fe200000e0000 */
[----:B------:R-:W-:Y:S01]  /*3740*/  UMOV UR40, 0x0 ;  /* 0x0000000000287882 */ /* 0x000fe20000000000 */
[----:B------:R-:W-:Y:S01]  /*3750*/  UMOV UR41, 0x8050490 ;  /* 0x0805049000297882 */ /* 0x000fe20000000000 */
[----:B------:R-:W-:Y:S01]  /*3760*/  UMOV UR23, 0xc0004010 ;  /* 0xc000401000177882 */ /* 0x000fe20000000000 */
[----:B------:R-:W-:Y:S01]  /*3770*/  UIADD3 UR42, UPT, UPT, UR22, 0xe0, URZ ;  /* 0x000000e0162a7890 */ /* 0x000fe2000fffe0ff */
[----:B------:R1:W-:Y:S01]  /*3780*/  UTCHMMA tmem[UR17], gdesc[UR22], tmem[UR18], tmem[UR40], idesc[UR41], UP0 ;  /* 0x00ff2816110079ea */ /* 0x0003e20008000012 */
[----:B------:R-:W-:Y:S01]  /*3790*/  UMOV UR38, 0x0 ;  /* 0x0000000000267882 */ /* 0x000fe20000000000 */
        /* <DEDUP_REMOVED lines=29> */
.L_x_83:
[----:B-1----:R-:W-:-:S09]  /*3970*/  UIADD3 UR5, UPT, UPT, UR4, 0x5098, URZ ;  /* 0x0000509804057890 */ /* 0x002fd2000fffe0ff */
[----:B------:R1:W-:Y:S01]  /*3980*/  UTCBAR [UR5], URZ ;  /* 0x000000ff050073e9 */ /* 0x0003e200080000ff */
[----:B------:R-:W-:Y:S05]  /*3990*/  BRA.U !UP1, `(.L_x_84) ;  /* 0x0000000109047547 */ /* 0x000fea000b800000 */
[----:B-1----:R-:W-:Y:S05]  /*39a0*/  BPT.TRAP 0x1 ;  /* 0x000000040000795c */ /* 0x002fea0000300000 */
.L_x_84:
[----:B-1----:R-:W-:-:S04]  /*39b0*/  ULEA UR5, UR26, UR4, 0x3 ;  /* 0x000000041a057291 */ /* 0x002fc8000f8e18ff */
[----:B------:R-:W-:-:S09]  /*39c0*/  UIADD3 UR5, UPT, UPT, UR5, 0x5038, URZ ;  /* 0x0000503805057890 */ /* 0x000fd2000fffe0ff */
[----:B------:R1:W-:Y:S01]  /*39d0*/  UTCBAR [UR5], URZ ;  /* 0x000000ff050073e9 */ /* 0x0003e200080000ff */
[----:B------:R-:W-:Y:S05]  /*39e0*/  BRA.U UP4, `(.L_x_85) ;  /* 0x0000000104047547 */ /* 0x000fea000b800000 */
[----:B-1----:R-:W-:Y:S05]  /*39f0*/  BPT.TRAP 0x1 ;  /* 0x000000040000795c */ /* 0x002fea0000300000 */
.L_x_85:
[----:B-1----:R-:W-:-:S09]  /*3a00*/  UIADD3 UR5, UPT, UPT, UR4, 0x5050, URZ ;  /* 0x0000505004057890 */ /* 0x002fd2000fffe0ff */
[----:B------:R1:W-:Y:S01]  /*3a10*/  UTCBAR [UR5], URZ ;  /* 0x000000ff050073e9 */ /* 0x0003e200080000ff */
[----:B------:R-:W-:Y:S05]  /*3a20*/  BRA.U UP3, `(.L_x_86) ;  /* 0x0000000103047547 */ /* 0x000fea000b800000 */
[----:B-1----:R-:W-:Y:S05]  /*3a30*/  BPT.TRAP 0x1 ;  /* 0x000000040000795c */ /* 0x002fea0000300000 */
.L_x_86:
[----:B------:R-:W-:-:S13]  /*3a40*/  ELECT P0, URZ, PT ;  /* 0x0000000000ff782f */ /* 0x000fda0003800000 */
[----:B-1----:R-:W-:Y:S05]  /*3a50*/  @!P0 EXIT ;  /* 0x000000000000894d */ /* 0x002fea0003800000 */
[----:B------:R-:W-:-:S09]  /*3a60*/  UIADD3 UR4, UPT, UPT, UR4, 0x5060, URZ ;  /* 0x0000506004047890 */ /* 0x000fd2000fffe0ff */
[----:B------:R1:W-:Y:S01]  /*3a70*/  UTCBAR [UR4], URZ ;  /* 0x000000ff040073e9 */ /* 0x0003e200080000ff */
[----:B------:R-:W-:Y:S01]  /*3a80*/  NOP ;  /* 0x0000000000007918 */ /* 0x000fe20000000000 */
[----:B-1----:R-:W-:Y:S05]  /*3a90*/  EXIT ;  /* 0x000000000000794d */ /* 0x002fea0003800000 */
.L_x_28:
[----:B------:R-:W-:-:S08]  /*3aa0*/  NOP ;  /* 0x0000000000007918 */ /* 0x000fd00000000000 */
[----:B------:R-:W1:-:S00]  /*3ab0*/  USETMAXREG.DEALLOC.CTAPOOL 0x60 ;  /* 0x00000060000079c8 */ /* 0x000e4000080e0500 */
[----:B-1----:R-:W1:Y:S01]  /*3ac0*/  S2R R0, SR_CTAID.X ;  /* 0x0000000000007919 */ /* 0x002e620000002500 */
[----:B------:R-:W2:Y:S01]  /*3ad0*/  LDCU UR4, c[0x0][0x380] ;  /* 0x00007000ff0477ac */ /* 0x000ea20008000800 */
[----:B-1----:R-:W-:-:S04]  /*3ae0*/  SHF.L.U32 R17, R0, 0x8, RZ ;  /* 0x0000000800117819 */ /* 0x002fc800000006ff */
[----:B--2---:R-:W-:-:S13]  /*3af0*/  ISETP.GE.U32.AND P0, PT, R17, UR4, PT ;  /* 0x0000000411007c0c */ /* 0x004fda000bf06070 */
[----:B------:R-:W-:Y:S05]  /*3b00*/  @P0 EXIT ;  /* 0x000000000000094d */ /* 0x000fea0003800000 */
[----:B------:R-:W1:Y:S01]  /*3b10*/  LDCU UR5, c[0x0][0x384] ;  /* 0x00007080ff0577ac */ /* 0x000e620008000800 */
[----:B------:R-:W2:Y:S01]  /*3b20*/  LDCU.64 UR40, c[0x0][0x358] ;  /* 0x00006b00ff2877ac */ /* 0x000ea20008000a00 */
[----:B-1----:R-:W-:-:S09]  /*3b30*/  UISETP.NE.AND UP0, UPT, UR5, URZ, UPT ;  /* 0x000000ff0500728c */ /* 0x002fd2000bf05270 */
[----:B--2---:R-:W-:Y:S05]  /*3b40*/  BRA.U UP0, `(.L_x_87) ;  /* 0x0000003100247547 */ /* 0x004fea000b800000 */
[----:B------:R-:W-:-:S09]  /*3b50*/  UISETP.NE.AND UP0, UPT, UR38, URZ, UPT ;  /* 0x000000ff2600728c */ /* 0x000fd2000bf05270 */
[----:B------:R-:W-:Y:S05]  /*3b60*/  BRA.U UP0, `(.L_x_88) ;  /* 0x0000000100047547 */ /* 0x000fea000b800000 */
[----:B------:R-:W-:Y:S05]  /*3b70*/  BPT.TRAP 0x1 ;  /* 0x000000040000795c */ /* 0x000fea0000300000 */
.L_x_88:
[----:B------:R-:W1:Y:S01]  /*3b80*/  S2R R18, SR_CgaCtaId ;  /* 0x0000000000127919 */ /* 0x000e620000008800 */
[----:B------:R-:W-:Y:S01]  /*3b90*/  IMAD.MOV.U32 R3, RZ, RZ, 0x1 ;  /* 0x00000001ff037424 */ /* 0x000fe200078e00ff */
[----:B------:R-:W-:Y:S02]  /*3ba0*/  MOV R5, 0x400 ;  /* 0x0000040000057802 */ /* 0x000fe40000000f00 */
[----:B------:R-:W-:Y:S02]  /*3bb0*/  LOP3.LUT P1, R22, R16, 0x7f, RZ, 0xc0, !PT ;  /* 0x0000007f10167812 */ /* 0x000fe4000782c0ff */
[----:B------:R-:W-:Y:S02]  /*3bc0*/  SHF.L.U32 R3, R3, 0x1f, RZ ;  /* 0x0000001f03037819 */ /* 0x000fe400000006ff */
[----:B-1----:R-:W-:-:S04]  /*3bd0*/  LEA R18, R18, R5, 0x18 ;  /* 0x0000000512127211 */ /* 0x002fc800078ec0ff */
[----:B------:R-:W1:Y:S02]  /*3be0*/  SYNCS.PHASECHK.TRANS64.TRYWAIT P0, [R18+URZ+0x50c0], R3 ;  /* 0x0050c003120075a7 */ /* 0x000e6400080011ff */
[----:B-1----:R-:W-:Y:S05]  /*3bf0*/  @!P0 BRA `(.L_x_89) ;  /* 0x0000013c00e88947 */ /* 0x002fea0003800000 */
.L_x_383:
[----:B------:R-:W-:Y:S04]  /*3c00*/  BSSY.RECONVERGENT B6, `(.L_x_90) ;  /* 0x000023d000067945 */ /* 0x000fe80003800200 */
[----:B------:R-:W-:Y:S05]  /*3c10*/  @P1 BRA `(.L_x_91) ;  /* 0x0000002000ec1947 */ /* 0x000fea0003800000 */
[----:B------:R-:W2:Y:S01]  /*3c20*/  S2UR UR4, SR_CTAID.Z ;  /* 0x00000000000479c3 */ /* 0x000ea20000002700 */
[----:B-1----:R-:W1:Y:S01]  /*3c30*/  S2R R3, SR_CTAID.Y ;  /* 0x0000000000037919 */ /* 0x002e620000002600 */
[----:B------:R-:W2:Y:S01]  /*3c40*/  LDCU UR6, c[0x0][0x370] ;  /* 0x00006e00ff0677ac */ /* 0x000ea20008000800 */
[----:B------:R-:W3:Y:S01]  /*3c50*/  LDCU UR5, c[0x0][0x374] ;  /* 0x00006e80ff0577ac */ /* 0x000ee20008000800 */
[----:B--2---:R-:W-:-:S04]  /*3c60*/  UIMAD UR4, UR6, UR4, URZ ;  /* 0x00000004060472a4 */ /* 0x004fc8000f8e02ff */
[----:B------:R-:W-:-:S04]  /*3c70*/  UIADD3 UR4, UPT, UPT, URZ, -UR4, URZ ;  /* 0x80000004ff047290 */ /* 0x000fc8000fffe0ff */
[----:B---3--:R-:W-:Y:S01]  /*3c80*/  UIMAD UR4, UR4, UR5, URZ ;  /* 0x00000005040472a4 */ /* 0x008fe2000f8e02ff */
[----:B-1----:R-:W-:-:S05]  /*3c90*/  IMAD R3, R3, UR6, R0 ;  /* 0x0000000603037c24 */ /* 0x002fca000f8e0200 */
[----:B------:R-:W-:-:S13]  /*3ca0*/  ISETP.NE.AND P0, PT, R3, UR4, PT ;  /* 0x0000000403007c0c */ /* 0x000fda000bf05270 */
[----:B------:R-:W-:Y:S05]  /*3cb0*/  @P0 BRA `(.L_x_91) ;  /* 0x0000002000c40947 */ /* 0x000fea0003800000 */
[----:B------:R-:W1:Y:S01]  /*3cc0*/  LDC.64 R8, c[0x4][0xa0] ;  /* 0x01002800ff087b82 */ /* 0x000e620000000a00 */
[----:B------:R-:W-:Y:S01]  /*3cd0*/  MOV R26, 0x0 ;  /* 0x00000000001a7802 */ /* 0x000fe20000000f00 */
[----:B------:R-:W2:Y:S01]  /*3ce0*/  LDCU.64 UR4, c[0x4][0xd0] ;  /* 0x01001a00ff0477ac */ /* 0x000ea20008000a00 */
[----:B------:R-:W-:Y:S01]  /*3cf0*/  IADD3 R25, P0, PT, R23, 0x8, RZ ;  /* 0x0000000817197810 */ /* 0x000fe20007f1e0ff */
[----:B------:R-:W-:Y:S01]  /*3d00*/  IMAD.MOV.U32 R6, RZ, RZ, R23 ;  /* 0x000000ffff067224 */ /* 0x000fe200078e0017 */
[----:B------:R-:W-:-:S03]  /*3d10*/  MOV R7, R19 ;  /* 0x0000001300077202 */ /* 0x000fc60000000f00 */
[----:B------:R3:W4:Y:S01]  /*3d20*/  LDC.64 R2, c[0x4][R26] ;  /* 0x010000001a027b82 */ /* 0x0007220000000a00 */
[----:B------:R-:W-:Y:S02]  /*3d30*/  IMAD.X R24, RZ, RZ, R19, P0 ;  /* 0x000000ffff187224 */ /* 0x000fe400000e0613 */
[----:B--2---:R-:W-:Y:S01]  /*3d40*/  IMAD.U32 R4, RZ, RZ, UR4 ;  /* 0x00000004ff047e24 */ /* 0x004fe2000f8e00ff */
[----:B------:R-:W-:Y:S01]  /*3d50*/  MOV R5, UR5 ;  /* 0x0000000500057c02 */ /* 0x000fe20008000f00 */
[----:B-1----:R3:W-:Y:S04]  /*3d60*/  STL.64 [R1], R8 ;  /* 0x0000000801007387 */ /* 0x0027e80000100a00 */
[----:B------:R-:W-:-:S07]  /*3d70*/  LEPC R20, `(.L_x_92) ;  /* 0x000000001014794e */ /* 0x000fce0000000000 */
[----:B---34-:R-:W-:Y:S05]  /*3d80*/  CALL.ABS.NOINC R2 ;  /* 0x0000000002007343 */ /* 0x018fea0003c00000 */
.L_x_92:
[----:B------:R-:W-:Y:S01]  /*3d90*/  HFMA2 R2, -RZ, RZ, 0, 5.9604644775390625e-08 ;  /* 0x00000001ff027431 */ /* 0x000fe200000001ff */
[----:B------:R-:W-:Y:S01]  /*3da0*/  MOV R3, 0x4 ;  /* 0x0000000400037802 */ /* 0x000fe20000000f00 */
[----:B------:R-:W-:Y:S01]  /*3db0*/  IMAD.MOV.U32 R0, RZ, RZ, 0x3 ;  /* 0x00000003ff007424 */ /* 0x000fe200078e00ff */
[----:B------:R1:W2:Y:S01]  /*3dc0*/  LDC.64 R8, c[0x4][R26] ;  /* 0x010000001a087b82 */ /* 0x0002a20000000a00 */
[----:B------:R-:W3:Y:S01]  /*3dd0*/  LDCU.64 UR4, c[0x4][0xe8] ;  /* 0x01001d00ff0477ac */ /* 0x000ee20008000a00 */
[----:B------:R-:W-:Y:S01]  /*3de0*/  MOV R6, R25 ;  /* 0x0000001900067202 */ /* 0x000fe20000000f00 */
[----:B------:R-:W-:Y:S01]  /*3df0*/  IMAD.MOV.U32 R7, RZ, RZ, R24 ;  /* 0x000000ffff077224 */ /* 0x000fe200078e0018 */
[----:B------:R1:W-:Y:S04]  /*3e00*/  STL.64 [R1+0x8], R2 ;  /* 0x0000080201007387 */ /* 0x0003e80000100a00 */
[----:B------:R1:W-:Y:S01]  /*3e10*/  STL [R1+0x10], R0 ;  /* 0x0000100001007387 */ /* 0x0003e20000100800 */
[----:B---3--:R-:W-:Y:S01]  /*3e20*/  MOV R4, UR4 ;  /* 0x0000000400047c02 */ /* 0x008fe20008000f00 */
[----:B------:R-:W-:-:S02]  /*3e30*/  IMAD.U32 R5, RZ, RZ, UR5 ;  /* 0x00000005ff057e24 */ /* 0x000fc4000f8e00ff */
[----:B------:R-:W-:-:S07]  /*3e40*/  LEPC R20, `(.L_x_93) ;  /* 0x000000001014794e */ /* 0x000fce0000000000 */
[----:B-12---:R-:W-:Y:S05]  /*3e50*/  CALL.ABS.NOINC R8 ;  /* 0x0000000008007343 */ /* 0x006fea0003c00000 */
.L_x_93:
[----:B------:R1:W2:Y:S01]  /*3e60*/  LDC.64 R2, c[0x4][R26] ;  /* 0x010000001a027b82 */ /* 0x0002a20000000a00 */
[----:B------:R-:W3:Y:S01]  /*3e70*/  LDCU.64 UR4, c[0x4][0xe0] ;  /* 0x01001c00ff0477ac */ /* 0x000ee20008000a00 */
[----:B------:R-:W-:Y:S01]  /*3e80*/  CS2R R6, SRZ ;  /* 0x0000000000067805 */ /* 0x000fe2000001ff00 */
[----:B---3--:R-:W-:Y:S01]  /*3e90*/  IMAD.U32 R4, RZ, RZ, UR4 ;  /* 0x00000004ff047e24 */ /* 0x008fe2000f8e00ff */
[----:B------:R-:W-:-:S04]  /*3ea0*/  MOV R5, UR5 ;  /* 0x0000000500057c02 */ /* 0x000fc80008000f00 */
[----:B------:R-:W-:-:S07]  /*3eb0*/  LEPC R20, `(.L_x_94) ;  /* 0x000000001014794e */ /* 0x000fce0000000000 */
[----:B-12---:R-:W-:Y:S05]  /*3ec0*/  CALL.ABS.NOINC R2 ;  /* 0x0000000002007343 */ /* 0x006fea0003c00000 */
.L_x_94:
[----:B------:R1:W2:Y:S01]  /*3ed0*/  LDC.64 R2, c[0x4][R26] ;  /* 0x010000001a027b82 */ /* 0x0002a20000000a00 */
[----:B------:R-:W3:Y:S01]  /*3ee0*/  LDCU.64 UR4, c[0x4][0xf0] ;  /* 0x01001e00ff0477ac */ /* 0x000ee20008000a00 */
[----:B------:R-:W-:Y:S01]  /*3ef0*/  CS2R R6, SRZ ;  /* 0x0000000000067805 */ /* 0x000fe2000001ff00 */
[----:B---3--:R-:W-:Y:S01]  /*3f00*/  IMAD.U32 R4, RZ, RZ, UR4 ;  /* 0x00000004ff047e24 */ /* 0x008fe2000f8e00ff */
[----:B------:R-:W-:-:S04]  /*3f10*/  MOV R5, UR5 ;  /* 0x0000000500057c02 */ /* 0x000fc80008000f00 */
[----:B------:R-:W-:-:S07]  /*3f20*/  LEPC R20, `(.L_x_95) ;  /* 0x000000001014794e */ /* 0x000fce0000000000 */
[----:B-12---:R-:W-:Y:S05]  /*3f30*/  CALL.ABS.NOINC R2 ;  /* 0x0000000002007343 */ /* 0x006fea0003c00000 */
.L_x_95:
[----:B------:R1:W2:Y:S01]  /*3f40*/  LDC.64 R2, c[0x4][R26] ;  /* 0x010000001a027b82 */ /* 0x0002a20000000a00 */
[----:B------:R-:W3:Y:S01]  /*3f50*/  LDCU.64 UR4, c[0x4][0xf8] ;  /* 0x01001f00ff0477ac */ /* 0x000ee20008000a00 */
[----:B------:R-:W-:Y:S01]  /*3f60*/  CS2R R6, SRZ ;  /* 0x0000000000067805 */ /* 0x000fe2000001ff00 */
[----:B---3--:R-:W-:Y:S01]  /*3f70*/  IMAD.U32 R4, RZ, RZ, UR4 ;  /* 0x00000004ff047e24 */ /* 0x008fe2000f8e00ff */
[----:B------:R-:W-:-:S04]  /*3f80*/  MOV R5, UR5 ;  /* 0x0000000500057c02 */ /* 0x000fc80008000f00 */
[----:B------:R-:W-:-:S07]  /*3f90*/  LEPC R20, `(.L_x_96) ;  /* 0x000000001014794e */ /* 0x000fce0000000000 */
[----:B-12---:R-:W-:Y:S05]  /*3fa0*/  CALL.ABS.NOINC R2 ;  /* 0x0000000002007343 */ /* 0x006fea0003c00000 */
.L_x_96:
[----:B------:R-:W-:Y:S01]  /*3fb0*/  HFMA2 R0, -RZ, RZ, 0, 9.5367431640625e-07 ;  /* 0x00000010ff007431 */ /* 0x000fe200000001ff */
[----:B------:R1:W2:Y:S01]  /*3fc0*/  LDC.64 R2, c[0x4][R26] ;  /* 0x010000001a027b82 */ /* 0x0002a20000000a00 */
[----:B------:R-:W3:Y:S01]  /*3fd0*/  LDCU.64 UR4, c[0x4][0xc8] ;  /* 0x01001900ff0477ac */ /* 0x000ee20008000a00 */
[----:B------:R-:W-:Y:S01]  /*3fe0*/  MOV R6, R23 ;  /* 0x0000001700067202 */ /* 0x000fe20000000f00 */
[----:B------:R-:W-:Y:S01]  /*3ff0*/  IMAD.MOV.U32 R7, RZ, RZ, R19 ;  /* 0x000000ffff077224 */ /* 0x000fe200078e0013 */
[----:B------:R1:W-:Y:S01]  /*4000*/  STL [R1], R0 ;  /* 0x0000000001007387 */ /* 0x0003e20000100800 */
[----:B---3--:R-:W-:Y:S01]  /*4010*/  MOV R4, UR4 ;  /* 0x0000000400047c02 */ /* 0x008fe20008000f00 */
[----:B------:R-:W-:-:S04]  /*4020*/  IMAD.U32 R5, RZ, RZ, UR5 ;  /* 0x00000005ff057e24 */ /* 0x000fc8000f8e00ff */
[----:B------:R-:W-:-:S07]  /*4030*/  LEPC R20, `(.L_x_97) ;  /* 0x000000001014794e */ /* 0x000fce0000000000 */
[----:B-12---:R-:W-:Y:S05]  /*4040*/  CALL.ABS.NOINC R2 ;  /* 0x0000000002007343 */ /* 0x006fea0003c00000 */
.L_x_97:
[----:B------:R-:W1:Y:S01]  /*4050*/  S2R R3, SR_SWINHI ;  /* 0x0000000000037919 */ /* 0x000e620000002f00 */
[----:B------:R-:W2:Y:S01]  /*4060*/  LDCU.64 UR4, c[0x4][0x100] ;  /* 0x01002000ff0477ac */ /* 0x000ea20008000a00 */
[----:B------:R-:W-:Y:S02]  /*4070*/  MOV R6, R23 ;  /* 0x0000001700067202 */ /* 0x000fe40000000f00 */
[----:B------:R-:W-:Y:S01]  /*4080*/  MOV R7, R19 ;  /* 0x0000001300077202 */ /* 0x000fe20000000f00 */
[----:B--2---:R-:W-:Y:S02]  /*4090*/  IMAD.U32 R4, RZ, RZ, UR4 ;  /* 0x00000004ff047e24 */ /* 0x004fe4000f8e00ff */
[----:B------:R-:W-:Y:S01]  /*40a0*/  IMAD.U32 R5, RZ, RZ, UR5 ;  /* 0x00000005ff057e24 */ /* 0x000fe2000f8e00ff */
[----:B------:R-:W-:Y:S02]  /*40b0*/  MOV R8, R18 ;  /* 0x0000001200087202 */ /* 0x000fe40000000f00 */
[----:B-1----:R-:W-:-:S02]  /*40c0*/  MOV R9, R3 ;  /* 0x0000000300097202 */ /* 0x002fc40000000f00 */
[----:B------:R1:W2:Y:S03]  /*40d0*/  LDC.64 R2, c[0x4][R26] ;  /* 0x010000001a027b82 */ /* 0x0002a60000000a00 */
[----:B------:R1:W-:Y:S02]  /*40e0*/  STL.64 [R1], R8 ;  /* 0x0000000801007387 */ /* 0x0003e40000100a00 */
[----:B------:R-:W-:-:S07]  /*40f0*/  LEPC R20, `(.L_x_98) ;  /* 0x000000001014794e */ /* 0x000fce0000000000 */
[----:B-12---:R-:W-:Y:S05]  /*4100*/  CALL.ABS.NOINC R2 ;  /* 0x0000000002007343 */ /* 0x006fea0003c00000 */
.L_x_98:
[----:B------:R-:W1:Y:S01]  /*4110*/  LDC.64 R8, c[0x4][0xd8] ;  /* 0x01003600ff087b82 */ /* 0x000e620000000a00 */
[----:B------:R-:W2:Y:S01]  /*4120*/  LDCU.64 UR4, c[0x4][0xd0] ;  /* 0x01001a00ff0477ac */ /* 0x000ea20008000a00 */
[----:B------:R-:W-:Y:S02]  /*4130*/  MOV R6, R23 ;  /* 0x0000001700067202 */ /* 0x000fe40000000f00 */
[----:B------:R-:W-:-:S04]  /*4140*/  MOV R7, R19 ;  /* 0x0000001300077202 */ /* 0x000fc80000000f00 */
[----:B------:R3:W4:Y:S01]  /*4150*/  LDC.64 R2, c[0x4][R26] ;  /* 0x010000001a027b82 */ /* 0x0007220000000a00 */
[----:B--2---:R-:W-:Y:S02]  /*4160*/  IMAD.U32 R4, RZ, RZ, UR4 ;  /* 0x00000004ff047e24 */ /* 0x004fe4000f8e00ff */
[----:B------:R-:W-:Y:S01]  /*4170*/  IMAD.U32 R5, RZ, RZ, UR5 ;  /* 0x00000005ff057e24 */ /* 0x000fe2000f8e00ff */
[----:B-1----:R3:W-:Y:S04]  /*4180*/  STL.64 [R1], R8 ;  /* 0x0000000801007387 */ /* 0x0027e80000100a00 */
[----:B------:R-:W-:-:S07]  /*4190*/  LEPC R20, `(.L_x_99) ;  /* 0x000000001014794e */ /* 0x000fce0000000000 */
[----:B---34-:R-:W-:Y:S05]  /*41a0*/  CALL.ABS.NOINC R2 ;  /* 0x0000000002007343 */ /* 0x018fea0003c00000 */
.L_x_99:
[----:B------:R-:W-:Y:S01]  /*41b0*/  HFMA2 R0, -RZ, RZ, 0, 2.384185791015625e-06 ;  /* 0x00000028ff007431 */ /* 0x000fe200000001ff */
        /* <DEDUP_REMOVED lines=9> */
.L_x_100:
        /* <DEDUP_REMOVED lines=10> */
.L_x_101:
[----:B------:R1:W2:Y:S01]  /*42f0*/  LDC.64 R2, c[0x4][R26] ;  /* 0x010000001a027b82 */ /* 0x0002a20000000a00 */
[----:B------:R-:W3:Y:S01]  /*4300*/  LDCU.64 UR4, c[0x4][0xe0] ;  /* 0x01001c00ff0477ac */ /* 0x000ee20008000a00 */
[----:B------:R-:W-:Y:S01]  /*4310*/  CS2R R6, SRZ ;  /* 0x0000000000067805 */ /* 0x000fe2000001ff00 */
[----:B---3--:R-:W-:Y:S01]  /*4320*/  IMAD.U32 R4, RZ, RZ, UR4 ;  /* 0x00000004ff047e24 */ /* 0x008fe2000f8e00ff */
[----:B------:R-:W-:-:S04]  /*4330*/  MOV R5, UR5 ;  /* 0x0000000500057c02 */ /* 0x000fc80008000f00 */
[----:B------:R-:W-:-:S07]  /*4340*/  LEPC R20, `(.L_x_102) ;  /* 0x000000001014794e */ /* 0x000fce0000000000 */
[----:B-12---:R-:W-:Y:S05]  /*4350*/  CALL.ABS.NOINC R2 ;  /* 0x0000000002007343 */ /* 0x006fea0003c00000 */
.L_x_102:
[----:B------:R-:W-:Y:S01]  /*4360*/  HFMA2 R0, -RZ, RZ, 0, 4.76837158203125e-07 ;  /* 0x00000008ff007431 */ /* 0x000fe200000001ff */
        /* <DEDUP_REMOVED lines=9> */
.L_x_103:
[----:B------:R-:W-:Y:S01]  /*4400*/  HFMA2 R0, -RZ, RZ, 0, 2.6226043701171875e-06 ;  /* 0x0000002cff007431 */ /* 0x000fe200000001ff */
        /* <DEDUP_REMOVED lines=9> */
.L_x_104:
[----:B------:R1:W2:Y:S01]  /*44a0*/  LDC.64 R2, c[0x4][R26] ;  /* 0x010000001a027b82 */ /* 0x0002a20000000a00 */
[----:B------:R-:W3:Y:S01]  /*44b0*/  LDCU.64 UR4, c[0x4][0xe0] ;  /* 0x01001c00ff0477ac */ /* 0x000ee20008000a00 */
[----:B------:R-:W-:Y:S01]  /*44c0*/  CS2R R6, SRZ ;  /* 0x0000000000067805 */ /* 0x000fe2000001ff00 */
[----:B---3--:R-:W-:Y:S01]  /*44d0*/  IMAD.U32 R4, RZ, RZ, UR4 ;  /* 0x00000004ff047e24 */ /* 0x008fe2000f8e00ff */
[----:B------:R-:W-:-:S04]  /*44e0*/  MOV R5, UR5 ;  /* 0x0000000500057c02 */ /* 0x000fc80008000f00 */
[----:B------:R-:W-:-:S07]  /*44f0*/  LEPC R20, `(.L_x_105) ;  /* 0x000000001014794e */ /* 0x000fce0000000000 */
[----:B-12---:R-:W-:Y:S05]  /*4500*/  CALL.ABS.NOINC R2 ;  /* 0x0000000002007343 */ /* 0x006fea0003c00000 */
.L_x_105:
        /* <DEDUP_REMOVED lines=10> */
.L_x_106:
[----:B------:R-:W-:Y:S01]  /*45b0*/  HFMA2 R0, -RZ, RZ, 0, 2.443790435791015625e-06 ;  /* 0x00000029ff007431 */ /* 0x000fe200000001ff */
        /* <DEDUP_REMOVED lines=9> */
.L_x_107:
        /* <DEDUP_REMOVED lines=10> */
.L_x_108:
        /* <DEDUP_REMOVED lines=10> */
.L_x_109:
[----:B------:R1:W2:Y:S01]  /*4790*/  LDC.64 R2, c[0x4][R26] ;  /* 0x010000001a027b82 */ /* 0x0002a20000000a00 */
[----:B------:R-:W3:Y:S01]  /*47a0*/  LDCU.64 UR4, c[0x4][0xe0] ;  /* 0x01001c00ff0477ac */ /* 0x000ee20008000a00 */
[----:B------:R-:W-:Y:S01]  /*47b0*/  CS2R R6, SRZ ;  /* 0x0000000000067805 */ /* 0x000fe2000001ff00 */
[----:B---3--:R-:W-:Y:S01]  /*47c0*/  IMAD.U32 R4, RZ, RZ, UR4 ;  /* 0x00000004ff047e24 */ /* 0x008fe2000f8e00ff */
[----:B------:R-:W-:-:S04]  /*47d0*/  MOV R5, UR5 ;  /* 0x0000000500057c02 */ /* 0x000fc80008000f00 */
[----:B------:R-:W-:-:S07]  /*47e0*/  LEPC R20, `(.L_x_110) ;  /* 0x000000001014794e */ /* 0x000fce0000000000 */
[----:B-12---:R-:W-:Y:S05]  /*47f0*/  CALL.ABS.NOINC R2 ;  /* 0x0000000002007343 */ /* 0x006fea0003c00000 */
.L_x_110:
        /* <DEDUP_REMOVED lines=10> */
.L_x_111:
        /* <DEDUP_REMOVED lines=10> */
.L_x_112:
[----:B------:R1:W2:Y:S01]  /*4940*/  LDC.64 R2, c[0x4][R26] ;  /* 0x010000001a027b82 */ /* 0x0002a20000000a00 */
[----:B------:R-:W3:Y:S01]  /*4950*/  LDCU.64 UR4, c[0x4][0xe0] ;  /* 0x01001c00ff0477ac */ /* 0x000ee20008000a00 */
[----:B------:R-:W-:Y:S01]  /*4960*/  CS2R R6, SRZ ;  /* 0x0000000000067805 */ /* 0x000fe2000001ff00 */
[----:B---3--:R-:W-:Y:S01]  /*4970*/  IMAD.U32 R4, RZ, RZ, UR4 ;  /* 0x00000004ff047e24 */ /* 0x008fe2000f8e00ff */
[----:B------:R-:W-:-:S04]  /*4980*/  MOV R5, UR5 ;  /* 0x0000000500057c02 */ /* 0x000fc80008000f00 */
[----:B------:R-:W-:-:S07]  /*4990*/  LEPC R20, `(.L_x_113) ;  /* 0x000000001014794e */ /* 0x000fce0000000000 */
[----:B-12---:R-:W-:Y:S05]  /*49a0*/  CALL.ABS.NOINC R2 ;  /* 0x0000000002007343 */ /* 0x006fea0003c00000 */
.L_x_113:
[----:B------:R-:W-:Y:S01]  /*49b0*/  HFMA2 R0, -RZ, RZ, 0, 5.9604644775390625e-08 ;  /* 0x00000001ff007431 */ /* 0x000fe200000001ff */
        /* <DEDUP_REMOVED lines=9> */
.L_x_114:
        /* <DEDUP_REMOVED lines=10> */
.L_x_115:
        /* <DEDUP_REMOVED lines=10> */
.L_x_116:
        /* <DEDUP_REMOVED lines=10> */
.L_x_117:
[----:B------:R1:W2:Y:S01]  /*4c30*/  LDC.64 R2, c[0x4][R26] ;  /* 0x010000001a027b82 */ /* 0x0002a20000000a00 */
[----:B------:R-:W3:Y:S01]  /*4c40*/  LDCU.64 UR4, c[0x4][0xe0] ;  /* 0x01001c00ff0477ac */ /* 0x000ee20008000a00 */
[----:B------:R-:W-:Y:S01]  /*4c50*/  CS2R R6, SRZ ;  /* 0x0000000000067805 */ /* 0x000fe2000001ff00 */
[----:B---3--:R-:W-:Y:S01]  /*4c60*/  IMAD.U32 R4, RZ, RZ, UR4 ;  /* 0x00000004ff047e24 */ /* 0x008fe2000f8e00ff */
[----:B------:R-:W-:-:S04]  /*4c70*/  MOV R5, UR5 ;  /* 0x0000000500057c02 */ /* 0x000fc80008000f00 */
[----:B------:R-:W-:-:S07]  /*4c80*/  LEPC R20, `(.L_x_118) ;  /* 0x000000001014794e */ /* 0x000fce0000000000 */
[----:B-12---:R-:W-:Y:S05]  /*4c90*/  CALL.ABS.NOINC R2 ;  /* 0x0000000002007343 */ /* 0x006fea0003c00000 */
.L_x_118:
        /* <DEDUP_REMOVED lines=10> */
.L_x_119:
        /* <DEDUP_REMOVED lines=10> */
.L_x_120:
[----:B------:R1:W2:Y:S01]  /*4de0*/  LDC.64 R2, c[0x4][R26] ;  /* 0x010000001a027b82 */ /* 0x0002a20000000a00 */
[----:B------:R-:W3:Y:S01]  /*4df0*/  LDCU.64 UR4, c[0x4][0xe0] ;  /* 0x01001c00ff0477ac */ /* 0x000ee20008000a00 */
[----:B------:R-:W-:Y:S01]  /*4e00*/  CS2R R6, SRZ ;  /* 0x0000000000067805 */ /* 0x000fe2000001ff00 */
[----:B---3--:R-:W-:Y:S01]  /*4e10*/  IMAD.U32 R4, RZ, RZ, UR4 ;  /* 0x00000004ff047e24 */ /* 0x008fe2000f8e00ff */
[----:B------:R-:W-:-:S04]  /*4e20*/  MOV R5, UR5 ;  /* 0x0000000500057c02 */ /* 0x000fc80008000f00 */
[----:B------:R-:W-:-:S07]  /*4e30*/  LEPC R20, `(.L_x_121) ;  /* 0x000000001014794e */ /* 0x000fce0000000000 */
[----:B-12---:R-:W-:Y:S05]  /*4e40*/  CALL.ABS.NOINC R2 ;  /* 0x0000000002007343 */ /* 0x006fea0003c00000 */
.L_x_121:
[----:B------:R-:W-:Y:S01]  /*4e50*/  HFMA2 R0, -RZ, RZ, 0, 1.1920928955078125e-07 ;  /* 0x00000002ff007431 */ /* 0x000fe200000001ff */
        /* <DEDUP_REMOVED lines=9> */
.L_x_122:
        /* <DEDUP_REMOVED lines=10> */
.L_x_123:
        /* <DEDUP_REMOVED lines=10> */
.L_x_124:
        /* <DEDUP_REMOVED lines=10> */
.L_x_125:
        /* <DEDUP_REMOVED lines=10> */
.L_x_126:
        /* <DEDUP_REMOVED lines=10> */
.L_x_127:
[----:B------:R1:W2:Y:S01]  /*5210*/  LDC.64 R2, c[0x4][R26] ;  /* 0x010000001a027b82 */ /* 0x0002a20000000a00 */
[----:B------:R-:W3:Y:S01]  /*5220*/  LDCU.64 UR4, c[0x4][0xe0] ;  /* 0x01001c00ff0477ac */ /* 0x000ee20008000a00 */
[----:B------:R-:W-:Y:S01]  /*5230*/  CS2R R6, SRZ ;  /* 0x0000000000067805 */ /* 0x000fe2000001ff00 */
[----:B---3--:R-:W-:Y:S01]  /*5240*/  IMAD.U32 R4, RZ, RZ, UR4 ;  /* 0x00000004ff047e24 */ /* 0x008fe2000f8e00ff */
[----:B------:R-:W-:-:S04]  /*5250*/  MOV R5, UR5 ;  /* 0x0000000500057c02 */ /* 0x000fc80008000f00 */
[----:B------:R-:W-:-:S07]  /*5260*/  LEPC R20, `(.L_x_128) ;  /* 0x000000001014794e */ /* 0x000fce0000000000 */
[----:B-12---:R-:W-:Y:S05]  /*5270*/  CALL.ABS.NOINC R2 ;  /* 0x0000000002007343 */ /* 0x006fea0003c00000 */
.L_x_128:
        /* <DEDUP_REMOVED lines=10> */
.L_x_129:
        /* <DEDUP_REMOVED lines=10> */
.L_x_130:
[----:B------:R1:W2:Y:S01]  /*53c0*/  LDC.64 R2, c[0x4][R26] ;  /* 0x010000001a027b82 */ /* 0x0002a20000000a00 */
[----:B------:R-:W3:Y:S01]  /*53d0*/  LDCU.64 UR4, c[0x4][0xe0] ;  /* 0x01001c00ff0477ac */ /* 0x000ee20008000a00 */
[----:B------:R-:W-:Y:S01]  /*53e0*/  CS2R R6, SRZ ;  /* 0x0000000000067805 */ /* 0x000fe2000001ff00 */
[----:B---3--:R-:W-:Y:S01]  /*53f0*/  IMAD.U32 R4, RZ, RZ, UR4 ;  /* 0x00000004ff047e24 */ /* 0x008fe2000f8e00ff */
[----:B------:R-:W-:-:S04]  /*5400*/  MOV R5, UR5 ;  /* 0x0000000500057c02 */ /* 0x000fc80008000f00 */
[----:B------:R-:W-:-:S07]  /*5410*/  LEPC R20, `(.L_x_131) ;  /* 0x000000001014794e */ /* 0x000fce0000000000 */
[----:B-12---:R-:W-:Y:S05]  /*5420*/  CALL.ABS.NOINC R2 ;  /* 0x0000000002007343 */ /* 0x006fea0003c00000 */
.L_x_131:
[----:B------:R-:W-:Y:S01]  /*5430*/  HFMA2 R0, -RZ, RZ, 0, 7.62939453125e-06 ;  /* 0x00000080ff007431 */ /* 0x000fe200000001ff */
        /* <DEDUP_REMOVED lines=9> */
.L_x_132:
        /* <DEDUP_REMOVED lines=10> */
.L_x_133:
        /* <DEDUP_REMOVED lines=10> */
.L_x_134:
        /* <DEDUP_REMOVED lines=10> */
.L_x_135:
[----:B------:R1:W2:Y:S01]  /*56b0*/  LDC.64 R2, c[0x4][R26] ;  /* 0x010000001a027b82 */ /* 0x0002a20000000a00 */
[----:B------:R-:W3:Y:S01]  /*56c0*/  LDCU.64 UR4, c[0x4][0xe0] ;  /* 0x01001c00ff0477ac */ /* 0x000ee20008000a00 */
[----:B------:R-:W-:Y:S01]  /*56d0*/  CS2R R6, SRZ ;  /* 0x0000000000067805 */ /* 0x000fe2000001ff00 */
[----:B---3--:R-:W-:Y:S01]  /*56e0*/  IMAD.U32 R4, RZ, RZ, UR4 ;  /* 0x00000004ff047e24 */ /* 0x008fe2000f8e00ff */
[----:B------:R-:W-:-:S04]  /*56f0*/  MOV R5, UR5 ;  /* 0x0000000500057c02 */ /* 0x000fc80008000f00 */
[----:B------:R-:W-:-:S07]  /*5700*/  LEPC R20, `(.L_x_136) ;  /* 0x000000001014794e */ /* 0x000fce0000000000 */
[----:B-12---:R-:W-:Y:S05]  /*5710*/  CALL.ABS.NOINC R2 ;  /* 0x0000000002007343 */ /* 0x006fea0003c00000 */
.L_x_136:
        /* <DEDUP_REMOVED lines=10> */
.L_x_137:
        /* <DEDUP_REMOVED lines=10> */
.L_x_138:
[----:B------:R1:W2:Y:S01]  /*5860*/  LDC.64 R2, c[0x4][R26] ;  /* 0x010000001a027b82 */ /* 0x0002a20000000a00 */
[----:B------:R-:W3:Y:S01]  /*5870*/  LDCU.64 UR4, c[0x4][0xe0] ;  /* 0x01001c00ff0477ac */ /* 0x000ee20008000a00 */
[----:B------:R-:W-:Y:S01]  /*5880*/  CS2R R6, SRZ ;  /* 0x0000000000067805 */ /* 0x000fe2000001ff00 */
[----:B---3--:R-:W-:Y:S01]  /*5890*/  IMAD.U32 R4, RZ, RZ, UR4 ;  /* 0x00000004ff047e24 */ /* 0x008fe2000f8e00ff */
[----:B------:R-:W-:-:S04]  /*58a0*/  MOV R5, UR5 ;  /* 0x0000000500057c02 */ /* 0x000fc80008000f00 */
[----:B------:R-:W-:-:S07]  /*58b0*/  LEPC R20, `(.L_x_139) ;  /* 0x000000001014794e */ /* 0x000fce0000000000 */
[----:B-12---:R-:W-:Y:S05]  /*58c0*/  CALL.ABS.NOINC R2 ;  /* 0x0000000002007343 */ /* 0x006fea0003c00000 */
.L_x_139:
[----:B------:R1:W-:Y:S01]  /*58d0*/  STL [R1], RZ ;  /* 0x000000ff01007387 */ /* 0x0003e20000100800 */
[----:B------:R1:W2:Y:S01]  /*58e0*/  LDC.64 R2, c[0x4][R26] ;  /* 0x010000001a027b82 */ /* 0x0002a20000000a00 */
[----:B------:R-:W3:Y:S01]  /*58f0*/  LDCU.64 UR4, c[0x4][0xc8] ;  /* 0x01001900ff0477ac */ /* 0x000ee20008000a00 */
[----:B------:R-:W-:Y:S02]  /*5900*/  MOV R6, R23 ;  /* 0x0000001700067202 */ /* 0x000fe40000000f00 */
[----:B------:R-:W-:Y:S01]  /*5910*/  MOV R7, R19 ;  /* 0x0000001300077202 */ /* 0x000fe20000000f00 */
[----:B---3--:R-:W-:Y:S02]  /*5920*/  IMAD.U32 R4, RZ, RZ, UR4 ;  /* 0x00000004ff047e24 */ /* 0x008fe4000f8e00ff */
[----:B------:R-:W-:Y:S02]  /*5930*/  IMAD.U32 R5, RZ, RZ, UR5 ;  /* 0x00000005ff057e24 */ /* 0x000fe4000f8e00ff */
[----:B------:R-:W-:-:S07]  /*5940*/  LEPC R20, `(.L_x_140) ;  /* 0x000000001014794e */ /* 0x000fce0000000000 */
[----:B-12---:R-:W-:Y:S05]  /*5950*/  CALL.ABS.NOINC R2 ;  /* 0x0000000002007343 */ /* 0x006fea0003c00000 */
.L_x_140:
        /* <DEDUP_REMOVED lines=10> */
.L_x_141:
        /* <DEDUP_REMOVED lines=10> */
.L_x_142:
        /* <DEDUP_REMOVED lines=10> */
.L_x_143:
[----:B------:R1:W2:Y:S01]  /*5b40*/  LDC.64 R2, c[0x4][R26] ;  /* 0x010000001a027b82 */ /* 0x0002a20000000a00 */
[----:B------:R-:W3:Y:S01]  /*5b50*/  LDCU.64 UR4, c[0x4][0xe0] ;  /* 0x01001c00ff0477ac */ /* 0x000ee20008000a00 */
[----:B------:R-:W-:Y:S01]  /*5b60*/  CS2R R6, SRZ ;  /* 0x0000000000067805 */ /* 0x000fe2000001ff00 */
[----:B---3--:R-:W-:Y:S01]  /*5b70*/  IMAD.U32 R4, RZ, RZ, UR4 ;  /* 0x00000004ff047e24 */ /* 0x008fe2000f8e00ff */
[----:B------:R-:W-:-:S04]  /*5b80*/  MOV R5, UR5 ;  /* 0x0000000500057c02 */ /* 0x000fc80008000f00 */
[----:B------:R-:W-:-:S07]  /*5b90*/  LEPC R20, `(.L_x_144) ;  /* 0x000000001014794e */ /* 0x000fce0000000000 */
[----:B-12---:R-:W-:Y:S05]  /*5ba0*/  CALL.ABS.NOINC R2 ;  /* 0x0000000002007343 */ /* 0x006fea0003c00000 */
.L_x_144:
        /* <DEDUP_REMOVED lines=9> */
.L_x_145:
        /* <DEDUP_REMOVED lines=10> */
.L_x_146:
[----:B------:R1:W2:Y:S01]  /*5ce0*/  LDC.64 R2, c[0x4][R26] ;  /* 0x010000001a027b82 */ /* 0x0002a20000000a00 */
[----:B------:R-:W3:Y:S01]  /*5cf0*/  LDCU.64 UR4, c[0x4][0xe0] ;  /* 0x01001c00ff0477ac */ /* 0x000ee20008000a00 */
[----:B------:R-:W-:Y:S01]  /*5d00*/  CS2R R6, SRZ ;  /* 0x0000000000067805 */ /* 0x000fe2000001ff00 */
[----:B---3--:R-:W-:Y:S01]  /*5d10*/  IMAD.U32 R4, RZ, RZ, UR4 ;  /* 0x00000004ff047e24 */ /* 0x008fe2000f8e00ff */
[----:B------:R-:W-:-:S04]  /*5d20*/  MOV R5, UR5 ;  /* 0x0000000500057c02 */ /* 0x000fc80008000f00 */
[----:B------:R-:W-:-:S07]  /*5d30*/  LEPC R20, `(.L_x_147) ;  /* 0x000000001014794e */ /* 0x000fce0000000000 */
[----:B-12---:R-:W-:Y:S05]  /*5d40*/  CALL.ABS.NOINC R2 ;  /* 0x0000000002007343 */ /* 0x006fea0003c00000 */
.L_x_147:
[----:B------:R-:W-:Y:S01]  /*5d50*/  HFMA2 R0, -RZ, RZ, 0, 0.0001220703125 ;  /* 0x00000800ff007431 */ /* 0x000fe200000001ff */
        /* <DEDUP_REMOVED lines=9> */
.L_x_148:
        /* <DEDUP_REMOVED lines=10> */
.L_x_149:
        /* <DEDUP_REMOVED lines=10> */
.L_x_150:
[----:B------:R-:W1:Y:S01]  /*5f30*/  LDC.64 R2, c[0x4][0xa8] ;  /* 0x01002a00ff027b82 */ /* 0x000e620000000a00 */
[----:B------:R-:W2:Y:S01]  /*5f40*/  LDCU.64 UR4, c[0x4][0xd0] ;  /* 0x01001a00ff0477ac */ /* 0x000ea20008000a00 */
[----:B------:R-:W-:Y:S02]  /*5f50*/  MOV R6, R23 ;  /* 0x0000001700067202 */ /* 0x000fe40000000f00 */
[----:B------:R-:W-:-:S04]  /*5f60*/  MOV R7, R19 ;  /* 0x0000001300077202 */ /* 0x000fc80000000f00 */
[----:B------:R-:W3:Y:S01]  /*5f70*/  LDC.64 R26, c[0x4][R26] ;  /* 0x010000001a1a7b82 */ /* 0x000ee20000000a00 */
[----:B--2---:R-:W-:Y:S02]  /*5f80*/  IMAD.U32 R4, RZ, RZ, UR4 ;  /* 0x00000004ff047e24 */ /* 0x004fe4000f8e00ff */
[----:B------:R-:W-:Y:S01]  /*5f90*/  IMAD.U32 R5, RZ, RZ, UR5 ;  /* 0x00000005ff057e24 */ /* 0x000fe2000f8e00ff */
[----:B-1----:R1:W-:Y:S04]  /*5fa0*/  STL.64 [R1], R2 ;  /* 0x0000000201007387 */ /* 0x0023e80000100a00 */
[----:B------:R-:W-:-:S07]  /*5fb0*/  LEPC R20, `(.L_x_91) ;  /* 0x000000001014794e */ /* 0x000fce0000000000 */
[----:B-1-3--:R-:W-:Y:S05]  /*5fc0*/  CALL.ABS.NOINC R26 ;  /* 0x000000001a007343 */ /* 0x00afea0003c00000 */
.L_x_91:
[----:B------:R-:W-:Y:S05]  /*5fd0*/  BSYNC.RECONVERGENT B6 ;  /* 0x0000000000067941 */ /* 0x000fea0003800200 */
.L_x_90:
[----:B-1----:R-:W1:Y:S01]  /*5fe0*/  S2R R3, SR_SWINHI ;  /* 0x0000000000037919 */ /* 0x002e620000002f00 */
[----:B------:R-:W-:Y:S01]  /*5ff0*/  IMAD.SHL.U32 R14, R16, 0x2, RZ ;  /* 0x00000002100e7824 */ /* 0x000fe200078e00ff */
[----:B------:R-:W2:Y:S04]  /*6000*/  LDCU.64 UR4, c[0x0][0x880] ;  /* 0x00011000ff0477ac */ /* 0x000ea80008000a00 */
[----:B------:R-:W-:Y:S02]  /*6010*/  LOP3.LUT R14, R14, 0xfe, RZ, 0xc0, !PT ;  /* 0x000000fe0e0e7812 */ /* 0x000fe400078ec0ff */
[----:B--2---:R-:W-:-:S04]  /*6020*/  ISETP.NE.U32.AND P6, PT, RZ, UR4, PT ;  /* 0x00000004ff007c0c */ /* 0x004fc8000bfc5070 */
[----:B------:R-:W-:Y:S02]  /*6030*/  ISETP.NE.AND.EX P6, PT, RZ, UR5, PT, P6 ;  /* 0x00000005ff007c0c */ /* 0x000fe4000bfc5360 */
[----:B------:R-:W-:Y:S02]  /*6040*/  MOV R4, R18 ;  /* 0x0000001200047202 */ /* 0x000fe40000000f00 */
[----:B-1----:R-:W-:-:S03]  /*6050*/  MOV R5, R3 ;  /* 0x0000000300057202 */ /* 0x002fc60000000f00 */
[----:B------:R-:W-:-:S03]  /*6060*/  IMAD.WIDE.U32 R14, R14, 0x2, R4 ;  /* 0x000000020e0e7825 */ /* 0x000fc600078e0004 */
[C---:B------:R-:W-:Y:S02]  /*6070*/  IADD3 R3, P2, PT, R14.reuse, 0x200, RZ ;  /* 0x000002000e037810 */ /* 0x040fe40007f5e0ff */
[C---:B------:R-:W-:Y:S02]  /*6080*/  IADD3 R5, P1, PT, R14.reuse, 0x400, RZ ;  /* 0x000004000e057810 */ /* 0x040fe40007f3e0ff */
[C---:B------:R-:W-:Y:S01]  /*6090*/  IADD3 R7, P0, PT, R14.reuse, 0x600, RZ ;  /* 0x000006000e077810 */ /* 0x040fe20007f1e0ff */
[--C-:B------:R-:W-:Y:S01]  /*60a0*/  IMAD.X R31, RZ, RZ, R15.reuse, P2 ;  /* 0x000000ffff1f7224 */ /* 0x100fe200010e060f */
[--C-:B------:R-:W-:Y:S01]  /*60b0*/  SHF.R.U64 R9, R14, 0x3, R15.reuse ;  /* 0x000000030e097819 */ /* 0x100fe2000000120f */
[--C-:B------:R-:W-:Y:S02]  /*60c0*/  IMAD.X R29, RZ, RZ, R15.reuse, P1 ;  /* 0x000000ffff1d7224 */ /* 0x100fe400008e060f */
[----:B------:R-:W-:Y:S01]  /*60d0*/  IMAD.X R27, RZ, RZ, R15, P0 ;  /* 0x000000ffff1b7224 */ /* 0x000fe200000e060f */
[----:B------:R-:W-:-:S02]  /*60e0*/  SHF.R.U64 R0, R3, 0x3, R31 ;  /* 0x0000000303007819 */ /* 0x000fc4000000121f */
[----:B------:R-:W-:Y:S02]  /*60f0*/  SHF.R.U64 R2, R5, 0x3, R29 ;  /* 0x0000000305027819 */ /* 0x000fe4000000121d */
[----:B------:R-:W-:Y:S02]  /*6100*/  SHF.R.U64 R4, R7, 0x3, R27 ;  /* 0x0000000307047819 */ /* 0x000fe4000000121b */
[----:B------:R-:W-:Y:S02]  /*6110*/  LOP3.LUT R30, R3, 0x10, R0, 0x78, !PT ;  /* 0x00000010031e7812 */ /* 0x000fe400078e7800 */
[----:B------:R-:W-:Y:S02]  /*6120*/  LOP3.LUT R28, R5, 0x10, R2, 0x78, !PT ;  /* 0x00000010051c7812 */ /* 0x000fe400078e7802 */
[----:B------:R-:W-:Y:S02]  /*6130*/  IADD3 R0, P3, PT, R14, 0x800, RZ ;  /* 0x000008000e007810 */ /* 0x000fe40007f7e0ff */
[----:B------:R-:W-:-:S02]  /*6140*/  LOP3.LUT R26, R7, 0x10, R4, 0x78, !PT ;  /* 0x00000010071a7812 */ /* 0x000fc400078e7804 */
[C---:B------:R-:W-:Y:S01]  /*6150*/  IADD3 R2, P2, PT, R14.reuse, 0xa00, RZ ;  /* 0x00000a000e027810 */ /* 0x040fe20007f5e0ff */
[--C-:B------:R-:W-:Y:S01]  /*6160*/  IMAD.X R25, RZ, RZ, R15.reuse, P3 ;  /* 0x000000ffff197224 */ /* 0x100fe200018e060f */
[C---:B------:R-:W-:Y:S02]  /*6170*/  IADD3 R4, P1, PT, R14.reuse, 0xc00, RZ ;  /* 0x00000c000e047810 */ /* 0x040fe40007f3e0ff */
[C---:B------:R-:W-:Y:S01]  /*6180*/  IADD3 R11, P0, PT, R14.reuse, 0xe00, RZ ;  /* 0x00000e000e0b7810 */ /* 0x040fe20007f1e0ff */
[----:B------:R-:W-:Y:S01]  /*6190*/  IMAD.X R21, RZ, RZ, R15, P2 ;  /* 0x000000ffff157224 */ /* 0x000fe200010e060f */
[----:B------:R-:W-:Y:S01]  /*61a0*/  LOP3.LUT R8, R14, 0x10, R9, 0x78, !PT ;  /* 0x000000100e087812 */ /* 0x000fe200078e7809 */
[----:B------:R-:W-:Y:S01]  /*61b0*/  IMAD.MOV.U32 R9, RZ, RZ, R15 ;  /* 0x000000ffff097224 */ /* 0x000fe200078e000f */
[----:B------:R-:W-:Y:S01]  /*61c0*/  SHF.R.U64 R3, R0, 0x3, R25 ;  /* 0x0000000300037819 */ /* 0x000fe20000001219 */
[----:B------:R-:W-:Y:S01]  /*61d0*/  IMAD.X R13, RZ, RZ, R15, P1 ;  /* 0x000000ffff0d7224 */ /* 0x000fe200008e060f */
[----:B------:R-:W-:Y:S01]  /*61e0*/  SHF.R.U64 R7, R2, 0x3, R21 ;  /* 0x0000000302077819 */ /* 0x000fe20000001215 */
[----:B------:R-:W-:Y:S01]  /*61f0*/  IMAD.X R5, RZ, RZ, R15, P0 ;  /* 0x000000ffff057224 */ /* 0x000fe200000e060f */
[----:B------:R1:W-:Y:S01]  /*6200*/  ST.E desc[UR40][R8.64], RZ ;  /* 0x000000ff08007985 */ /* 0x0003e2000c101928 */
[----:B------:R-:W-:-:S02]  /*6210*/  LOP3.LUT R24, R0, 0x10, R3, 0x78, !PT ;  /* 0x0000001000187812 */ /* 0x000fc400078e7803 */
[----:B------:R-:W-:Y:S01]  /*6220*/  LOP3.LUT R20, R2, 0x10, R7, 0x78, !PT ;  /* 0x0000001002147812 */ /* 0x000fe200078e7807 */
[----:B------:R2:W-:Y:S01]  /*6230*/  ST.E desc[UR40][R30.64], RZ ;  /* 0x000000ff1e007985 */ /* 0x0005e2000c101928 */
[----:B------:R-:W-:-:S03]  /*6240*/  SHF.R.U64 R6, R11, 0x3, R5 ;  /* 0x000000030b067819 */ /* 0x000fc60000001205 */
[----:B------:R2:W-:Y:S04]  /*6250*/  ST.E desc[UR40][R28.64], RZ ;  /* 0x000000ff1c007985 */ /* 0x0005e8000c101928 */
[----:B------:R2:W-:Y:S04]  /*6260*/  ST.E desc[UR40][R26.64], RZ ;  /* 0x000000ff1a007985 */ /* 0x0005e8000c101928 */
[----:B------:R2:W-:Y:S04]  /*6270*/  ST.E desc[UR40][R24.64], RZ ;  /* 0x000000ff18007985 */ /* 0x0005e8000c101928 */
[----:B------:R2:W-:Y:S01]  /*6280*/  ST.E desc[UR40][R20.64], RZ ;  /* 0x000000ff14007985 */ /* 0x0005e2000c101928 */
[----:B------:R-:W3:Y:S01]  /*6290*/  S2R R2, SR_CTAID.Z ;  /* 0x0000000000027919 */ /* 0x000ee20000002700 */
[C---:B-1----:R-:W-:Y:S01]  /*62a0*/  SHF.R.U64 R9, R4.reuse, 0x3, R13 ;  /* 0x0000000304097819 */ /* 0x042fe2000000120d */
[----:B------:R-:W1:Y:S03]  /*62b0*/  S2R R0, SR_CTAID.Y ;  /* 0x0000000000007919 */ /* 0x000e660000002600 */
[----:B------:R-:W-:-:S02]  /*62c0*/  LOP3.LUT R12, R4, 0x10, R9, 0x78, !PT ;  /* 0x00000010040c7812 */ /* 0x000fc400078e7809 */
[----:B------:R-:W-:-:S03]  /*62d0*/  LOP3.LUT R4, R11, 0x10, R6, 0x78, !PT ;  /* 0x000000100b047812 */ /* 0x000fc600078e7806 */
[----:B------:R2:W-:Y:S04]  /*62e0*/  ST.E desc[UR40][R12.64], RZ ;  /* 0x000000ff0c007985 */ /* 0x0005e8000c101928 */
[----:B------:R2:W-:Y:S01]  /*62f0*/  ST.E desc[UR40][R4.64], RZ ;  /* 0x000000ff04007985 */ /* 0x0005e2000c101928 */
[----:B------:R-:W-:Y:S05]  /*6300*/  @!P6 BRA `(.L_x_151) ;  /* 0x000000000090e947 */ /* 0x000fea0003800000 */
[----:B------:R-:W4:Y:S01]  /*6310*/  LDCU UR4, c[0x0][0x380] ;  /* 0x00007000ff0477ac */ /* 0x000f220008000800 */
[----:B------:R-:W-:Y:S01]  /*6320*/  IADD3 R3, PT, PT, R22, R17, RZ ;  /* 0x0000001116037210 */ /* 0x000fe20007ffe0ff */
[----:B------:R-:W-:Y:S03]  /*6330*/  BSSY.RECONVERGENT B0, `(.L_x_151) ;  /* 0x0000021000007945 */ /* 0x000fe60003800200 */
[----:B----4-:R-:W-:-:S13]  /*6340*/  ISETP.GE.AND P0, PT, R3, UR4, PT ;  /* 0x0000000403007c0c */ /* 0x010fda000bf06270 */
[----:B------:R-:W-:Y:S05]  /*6350*/  @P0 BRA `(.L_x_152) ;  /* 0x0000000000780947 */ /* 0x000fea0003800000 */
[----:B------:R-:W4:Y:S01]  /*6360*/  LDCU UR7, c[0x0][0x38c] ;  /* 0x00007180ff0777ac */ /* 0x000f220008000800 */
[----:B------:R-:W3:Y:S01]  /*6370*/  LDCU UR6, c[0x0][0x890] ;  /* 0x00011200ff0677ac */ /* 0x000ee20008000800 */
[----:B------:R-:W5:Y:S01]  /*6380*/  LDCU.64 UR4, c[0x0][0x888] ;  /* 0x00011100ff0477ac */ /* 0x000f620008000a00 */
[----:B----4-:R-:W4:Y:S01]  /*6390*/  I2F.U32.RP R8, UR7 ;  /* 0x0000000700087d06 */ /* 0x010f220008209000 */
[----:B------:R-:W-:-:S07]  /*63a0*/  ISETP.NE.U32.AND P0, PT, RZ, UR7, PT ;  /* 0x00000007ff007c0c */ /* 0x000fce000bf05070 */
[----:B----4-:R-:W4:Y:S02]  /*63b0*/  MUFU.RCP R6, R8 ;  /* 0x0000000800067308 */ /* 0x010f240000001000 */
[----:B----4-:R-:W-:-:S06]  /*63c0*/  IADD3 R6, PT, PT, R6, 0xffffffe, RZ ;  /* 0x0ffffffe06067810 */ /* 0x010fcc0007ffe0ff */
[----:B--2---:R-:W2:Y:S02]  /*63d0*/  F2I.FTZ.U32.TRUNC.NTZ R5, R6 ;  /* 0x0000000600057305 */ /* 0x004ea4000021f000 */
[----:B--2---:R-:W-:-:S05]  /*63e0*/  IADD3 R4, PT, PT, RZ, -R5, RZ ;  /* 0x80000005ff047210 */ /* 0x004fca0007ffe0ff */
[----:B------:R-:W-:Y:S02]  /*63f0*/  IMAD R7, R4, UR7, RZ ;  /* 0x0000000704077c24 */ /* 0x000fe4000f8e02ff */
[----:B------:R-:W-:-:S05]  /*6400*/  HFMA2 R4, -RZ, RZ, 0, 0 ;  /* 0x00000000ff047431 */ /* 0x000fca00000001ff */
[----:B------:R-:W-:-:S04]  /*6410*/  IMAD.HI.U32 R5, R5, R7, R4 ;  /* 0x0000000705057227 */ /* 0x000fc800078e0004 */
[----:B---3--:R-:W-:Y:S02]  /*6420*/  IMAD R4, R2, UR6, R3 ;  /* 0x0000000602047c24 */ /* 0x008fe4000f8e0203 */
[----:B-1----:R-:W-:-:S04]  /*6430*/  IMAD.HI.U32 R5, R5, R0, RZ ;  /* 0x0000000005057227 */ /* 0x002fc800078e00ff */
[----:B------:R-:W-:-:S04]  /*6440*/  IMAD.MOV R7, RZ, RZ, -R5 ;  /* 0x000000ffff077224 */ /* 0x000fc800078e0a05 */
[----:B------:R-:W-:-:S05]  /*6450*/  IMAD R7, R7, UR7, R0 ;  /* 0x0000000707077c24 */ /* 0x000fca000f8e0200 */
[----:B------:R-:W-:-:S13]  /*6460*/  ISETP.GE.U32.AND P2, PT, R7, UR7, PT ;  /* 0x0000000707007c0c */ /* 0x000fda000bf46070 */
[----:B------:R-:W-:Y:S02]  /*6470*/  @P2 IADD3 R7, PT, PT, R7, -UR7, RZ ;  /* 0x8000000707072c10 */ /* 0x000fe4000fffe0ff */
[----:B------:R-:W-:Y:S02]  /*6480*/  @P2 IADD3 R5, PT, PT, R5, 0x1, RZ ;  /* 0x0000000105052810 */ /* 0x000fe40007ffe0ff */
[----:B------:R-:W-:Y:S02]  /*6490*/  ISETP.GE.U32.AND P1, PT, R7, UR7, PT ;  /* 0x0000000707007c0c */ /* 0x000fe4000bf26070 */
[----:B------:R-:W1:Y:S11]  /*64a0*/  LDC.64 R6, c[0x0][0x880] ;  /* 0x00022000ff067b82 */ /* 0x000e760000000a00 */
[----:B------:R-:W-:Y:S01]  /*64b0*/  @P1 VIADD R5, R5, 0x1 ;  /* 0x0000000105051836 */ /* 0x000fe20000000000 */
[----:B------:R-:W-:-:S04]  /*64c0*/  @!P0 LOP3.LUT R5, RZ, UR7, RZ, 0x33, !PT ;  /* 0x00000007ff058c12 */ /* 0x000fc8000f8e33ff */
[C---:B------:R-:W-:Y:S01]  /*64d0*/  IADD3 R3, PT, PT, -R5.reuse, RZ, RZ ;  /* 0x000000ff05037210 */ /* 0x040fe20007ffe1ff */
[----:B-----5:R-:W-:-:S04]  /*64e0*/  IMAD R5, R5, UR5, R4 ;  /* 0x0000000505057c24 */ /* 0x020fc8000f8e0204 */
[----:B------:R-:W-:Y:S01]  /*64f0*/  IMAD R4, R3, UR7, R0 ;  /* 0x0000000703047c24 */ /* 0x000fe2000f8e0200 */
[----:B------:R-:W-:-:S03]  /*6500*/  MOV R3, 0xff800000 ;  /* 0xff80000000037802 */ /* 0x000fc60000000f00 */
[----:B------:R-:W-:-:S04]  /*6510*/  IMAD R5, R4, UR4, R5 ;  /* 0x0000000404057c24 */ /* 0x000fc8000f8e0205 */
[----:B-1----:R-:W-:-:S05]  /*6520*/  IMAD.WIDE.U32 R6, R5, 0x4, R6 ;  /* 0x0000000405067825 */ /* 0x002fca00078e0006 */
[----:B------:R4:W-:Y:S02]  /*6530*/  STG.E desc[UR40][R6.64], R3 ;  /* 0x0000000306007986 */ /* 0x0009e4000c101928 */
.L_x_152:
[----:B------:R-:W-:Y:S05]  /*6540*/  BSYNC.RECONVERGENT B0 ;  /* 0x0000000000007941 */ /* 0x000fea0003800200 */
.L_x_151:
[----:B------:R-:W-:-:S09]  /*6550*/  UISETP.NE.AND UP0, UPT, UR38, URZ, UPT ;  /* 0x000000ff2600728c */ /* 0x000fd2000bf05270 */
[----:B------:R-:W-:Y:S05]  /*6560*/  BRA.U UP0, `(.L_x_153) ;  /* 0x0000000100047547 */ /* 0x000fea000b800000 */
[----:B------:R-:W-:Y:S05]  /*6570*/  BPT.TRAP 0x1 ;  /* 0x000000040000795c */ /* 0x000fea0000300000 */
.L_x_153:
[C---:B----4-:R-:W-:Y:S01]  /*6580*/  IADD3 R3, P1, PT, R14.reuse, 0x1000, RZ ;  /* 0x000010000e037810 */ /* 0x050fe20007f3e0ff */
[----:B------:R4:W-:Y:S01]  /*6590*/  SYNCS.ARRIVE.TRANS64.A1T0 RZ, [R18+URZ+0x50b0], RZ ;  /* 0x0050b0ff12ff79a7 */ /* 0x0009e200081000ff */
[C---:B--2---:R-:W-:Y:S01]  /*65a0*/  IADD3 R5, P0, PT, R14.reuse, 0x1200, RZ ;  /* 0x000012000e057810 */ /* 0x044fe20007f1e0ff */
[----:B------:R-:W-:Y:S01]  /*65b0*/  UISETP.NE.AND UP0, UPT, UR38, URZ, UPT ;  /* 0x000000ff2600728c */ /* 0x000fe2000bf05270 */
[C---:B------:R-:W-:Y:S01]  /*65c0*/  IADD3 R7, P5, PT, R14.reuse, 0x1400, RZ ;  /* 0x000014000e077810 */ /* 0x040fe20007fbe0ff */
[--C-:B------:R-:W-:Y:S01]  /*65d0*/  IMAD.X R35, RZ, RZ, R15.reuse, P1 ;  /* 0x000000ffff237224 */ /* 0x100fe200008e060f */
        /* <DEDUP_REMOVED lines=8> */
[----:B------:R-:W-:Y:S01]  /*6660*/  IADD3 R14, P0, PT, R14, 0x1e00, RZ ;  /* 0x00001e000e0e7810 */ /* 0x000fe20007f1e0ff */
[----:B------:R-:W-:Y:S01]  /*6670*/  IMAD.X R25, RZ, RZ, R15, P2 ;  /* 0x000000ffff197224 */ /* 0x000fe200010e060f */
[----:B------:R-:W-:Y:S01]  /*6680*/  SHF.R.U64 R4, R3, 0x3, R35 ;  /* 0x0000000303047819 */ /* 0x000fe20000001223 */
[----:B------:R-:W-:Y:S01]  /*6690*/  IMAD.X R21, RZ, RZ, R15, P1 ;  /* 0x000000ffff157224 */ /* 0x000fe200008e060f */
[----:B------:R-:W-:Y:S01]  /*66a0*/  SHF.R.U64 R6, R5, 0x3, R33 ;  /* 0x0000000305067819 */ /* 0x000fe20000001221 */
[----:B------:R-:W-:Y:S01]  /*66b0*/  IMAD.X R15, RZ, RZ, R15, P0 ;  /* 0x000000ffff0f7224 */ /* 0x000fe200000e060f */
[----:B------:R-:W-:-:S02]  /*66c0*/  SHF.R.U64 R8, R7, 0x3, R31 ;  /* 0x0000000307087819 */ /* 0x000fc4000000121f */
[----:B------:R-:W-:Y:S02]  /*66d0*/  SHF.R.U64 R10, R9, 0x3, R29 ;  /* 0x00000003090a7819 */ /* 0x000fe4000000121d */
[----:B------:R-:W-:Y:S02]  /*66e0*/  LOP3.LUT R34, R3, 0x10, R4, 0x78, !PT ;  /* 0x0000001003227812 */ /* 0x000fe400078e7804 */
[----:B------:R-:W-:Y:S02]  /*66f0*/  SHF.R.U64 R4, R11, 0x3, R27 ;  /* 0x000000030b047819 */ /* 0x000fe4000000121b */
[----:B------:R-:W-:Y:S01]  /*6700*/  LOP3.LUT R32, R5, 0x10, R6, 0x78, !PT ;  /* 0x0000001005207812 */ /* 0x000fe200078e7806 */
[----:B------:R4:W-:Y:S01]  /*6710*/  ST.E desc[UR40][R34.64], RZ ;  /* 0x000000ff22007985 */ /* 0x0009e2000c101928 */
[----:B------:R-:W-:Y:S02]  /*6720*/  SHF.R.U64 R3, R12, 0x3, R25 ;  /* 0x000000030c037819 */ /* 0x000fe40000001219 */
[----:B------:R-:W-:Y:S01]  /*6730*/  LOP3.LUT R30, R7, 0x10, R8, 0x78, !PT ;  /* 0x00000010071e7812 */ /* 0x000fe200078e7808 */
[----:B------:R4:W-:Y:S01]  /*6740*/  ST.E desc[UR40][R32.64], RZ ;  /* 0x000000ff20007985 */ /* 0x0009e2000c101928 */
[----:B------:R-:W-:-:S02]  /*6750*/  SHF.R.U64 R6, R13, 0x3, R21 ;  /* 0x000000030d067819 */ /* 0x000fc40000001215 */
[----:B------:R-:W-:Y:S01]  /*6760*/  LOP3.LUT R28, R9, 0x10, R10, 0x78, !PT ;  /* 0x00000010091c7812 */ /* 0x000fe200078e780a */
[----:B------:R4:W-:Y:S01]  /*6770*/  ST.E desc[UR40][R30.64], RZ ;  /* 0x000000ff1e007985 */ /* 0x0009e2000c101928 */
[----:B------:R-:W-:Y:S02]  /*6780*/  SHF.R.U64 R5, R14, 0x3, R15 ;  /* 0x000000030e057819 */ /* 0x000fe4000000120f */
[----:B------:R-:W-:Y:S01]  /*6790*/  LOP3.LUT R26, R11, 0x10, R4, 0x78, !PT ;  /* 0x000000100b1a7812 */ /* 0x000fe200078e7804 */
[----:B------:R4:W-:Y:S01]  /*67a0*/  ST.E desc[UR40][R28.64], RZ ;  /* 0x000000ff1c007985 */ /* 0x0009e2000c101928 */
[----:B------:R-:W-:Y:S02]  /*67b0*/  LOP3.LUT R24, R12, 0x10, R3, 0x78, !PT ;  /* 0x000000100c187812 */ /* 0x000fe400078e7803 */
[----:B------:R-:W-:Y:S01]  /*67c0*/  LOP3.LUT R20, R13, 0x10, R6, 0x78, !PT ;  /* 0x000000100d147812 */ /* 0x000fe200078e7806 */
[----:B------:R4:W-:Y:S01]  /*67d0*/  ST.E desc[UR40][R26.64], RZ ;  /* 0x000000ff1a007985 */ /* 0x0009e2000c101928 */
[----:B------:R-:W-:-:S03]  /*67e0*/  LOP3.LUT R14, R14, 0x10, R5, 0x78, !PT ;  /* 0x000000100e0e7812 */ /* 0x000fc600078e7805 */
[----:B------:R4:W-:Y:S04]  /*67f0*/  ST.E desc[UR40][R24.64], RZ ;  /* 0x000000ff18007985 */ /* 0x0009e8000c101928 */
[----:B------:R4:W-:Y:S04]  /*6800*/  ST.E desc[UR40][R20.64], RZ ;  /* 0x000000ff14007985 */ /* 0x0009e8000c101928 */
[----:B------:R4:W-:Y:S01]  /*6810*/  ST.E desc[UR40][R14.64], RZ ;  /* 0x000000ff0e007985 */ /* 0x0009e2000c101928 */
[----:B------:R-:W-:Y:S01]  /*6820*/  @!PT LDS RZ, [RZ] ;  /* 0x00000000fffff984 */ /* 0x000fe20000000800 */
[----:B------:R-:W-:Y:S01]  /*6830*/  @!PT LDS RZ, [RZ] ;  /* 0x00000000fffff984 */ /* 0x000fe20000000800 */
[----:B------:R-:W-:Y:S01]  /*6840*/  @!PT LDS RZ, [RZ] ;  /* 0x00000000fffff984 */ /* 0x000fe20000000800 */
[----:B------:R-:W-:Y:S01]  /*6850*/  @!PT LDS RZ, [RZ] ;  /* 0x00000000fffff984 */ /* 0x000fe20000000800 */
[----:B------:R2:W-:Y:S06]  /*6860*/  MEMBAR.ALL.CTA ;  /* 0x0000000000007992 */ /* 0x0005ec0000008000 */
[----:B--2---:R-:W2:Y:S01]  /*6870*/  FENCE.VIEW.ASYNC.S ;  /* 0x00000000000073c6 */ /* 0x004ea20000000000 */
[----:B------:R-:W-:Y:S05]  /*6880*/  BRA.U UP0, `(.L_x_154) ;  /* 0x0000000100047547 */ /* 0x000fea000b800000 */
[----:B------:R-:W-:Y:S05]  /*6890*/  BPT.TRAP 0x1 ;  /* 0x000000040000795c */ /* 0x000fea0000300000 */
.L_x_154:
[----:B------:R-:W-:-:S05]  /*68a0*/  HFMA2 R3, -RZ, RZ, 0, 5.9604644775390625e-08 ;  /* 0x00000001ff037431 */ /* 0x000fca00000001ff */
[----:B------:R-:W-:-:S04]  /*68b0*/  SHF.L.U32 R3, R3, 0x1f, RZ ;  /* 0x0000001f03037819 */ /* 0x000fc800000006ff */
[----:B--2---:R-:W2:Y:S02]  /*68c0*/  SYNCS.PHASECHK.TRANS64.TRYWAIT P0, [R18+URZ+0x50c8], R3 ;  /* 0x0050c803120075a7 */ /* 0x004ea400080011ff */
[----:B--2---:R-:W-:Y:S05]  /*68d0*/  @!P0 BRA `(.L_x_155) ;  /* 0x0000011000c48947 */ /* 0x004fea0003800000 */
.L_x_384:
[----:B------:R-:W-:Y:S05]  /*68e0*/  @!P6 BRA `(.L_x_156) ;  /* 0x000000000090e947 */ /* 0x000fea0003800000 */
[----:B------:R-:W5:Y:S01]  /*68f0*/  LDCU UR4, c[0x0][0x380] ;  /* 0x00007000ff0477ac */ /* 0x000f620008000800 */
[----:B------:R-:W-:Y:S01]  /*6900*/  IADD3 R17, PT, PT, R17, 0x80, R22 ;  /* 0x0000008011117810 */ /* 0x000fe20007ffe016 */
[----:B------:R-:W-:Y:S03]  /*6910*/  BSSY.RECONVERGENT B0, `(.L_x_156) ;  /* 0x0000021000007945 */ /* 0x000fe60003800200 */
[----:B-----5:R-:W-:-:S13]  /*6920*/  ISETP.GE.AND P0, PT, R17, UR4, PT ;  /* 0x0000000411007c0c */ /* 0x020fda000bf06270 */
[----:B------:R-:W-:Y:S05]  /*6930*/  @P0 BRA `(.L_x_157) ;  /* 0x0000000000780947 */ /* 0x000fea0003800000 */
[----:B------:R-:W5:Y:S01]  /*6940*/  LDCU UR7, c[0x0][0x38c] ;  /* 0x00007180ff0777ac */ /* 0x000f620008000800 */
[----:B------:R-:W-:Y:S01]  /*6950*/  MOV R4, RZ ;  /* 0x000000ff00047202 */ /* 0x000fe20000000f00 */
[----:B------:R-:W3:Y:S01]  /*6960*/  LDCU UR6, c[0x0][0x890] ;  /* 0x00011200ff0677ac */ /* 0x000ee20008000800 */
[----:B------:R-:W4:Y:S01]  /*6970*/  LDCU.64 UR4, c[0x0][0x888] ;  /* 0x00011100ff0477ac */ /* 0x000f220008000a00 */
[----:B-----5:R-:W5:Y:S01]  /*6980*/  I2F.U32.RP R7, UR7 ;  /* 0x0000000700077d06 */ /* 0x020f620008209000 */
[----:B------:R-:W-:Y:S01]  /*6990*/  ISETP.NE.U32.AND P0, PT, RZ, UR7, PT ;  /* 0x00000007ff007c0c */ /* 0x000fe2000bf05070 */
[----:B---3--:R-:W-:-:S06]  /*69a0*/  IMAD R2, R2, UR6, R17 ;  /* 0x0000000602027c24 */ /* 0x008fcc000f8e0211 */
[----:B-----5:R-:W3:Y:S02]  /*69b0*/  MUFU.RCP R6, R7 ;  /* 0x0000000700067308 */ /* 0x020ee40000001000 */
[----:B---3--:R-:W-:-:S06]  /*69c0*/  IADD3 R6, PT, PT, R6, 0xffffffe, RZ ;  /* 0x0ffffffe06067810 */ /* 0x008fcc0007ffe0ff */
[----:B------:R-:W2:Y:S02]  /*69d0*/  F2I.FTZ.U32.TRUNC.NTZ R5, R6 ;  /* 0x0000000600057305 */ /* 0x000ea4000021f000 */
[----:B--2---:R-:W-:-:S05]  /*69e0*/  IADD3 R3, PT, PT, RZ, -R5, RZ ;  /* 0x80000005ff037210 */ /* 0x004fca0007ffe0ff */
[----:B------:R-:W-:-:S04]  /*69f0*/  IMAD R3, R3, UR7, RZ ;  /* 0x0000000703037c24 */ /* 0x000fc8000f8e02ff */
[----:B------:R-:W-:-:S06]  /*6a00*/  IMAD.HI.U32 R3, R5, R3, R4 ;  /* 0x0000000305037227 */ /* 0x000fcc00078e0004 */
        /* <DEDUP_REMOVED lines=11> */
[----:B----4-:R-:W-:-:S04]  /*6ac0*/  IMAD R2, R3, UR5, R2 ;  /* 0x0000000503027c24 */ /* 0x010fc8000f8e0202 */
[----:B------:R-:W-:Y:S01]  /*6ad0*/  IMAD R7, R7, UR7, R0 ;  /* 0x0000000707077c24 */ /* 0x000fe2000f8e0200 */
[----:B------:R-:W-:-:S03]  /*6ae0*/  MOV R0, 0xff800000 ;  /* 0xff80000000007802 */ /* 0x000fc60000000f00 */
[----:B------:R-:W-:-:S04]  /*6af0*/  IMAD R7, R7, UR4, R2 ;  /* 0x0000000407077c24 */ /* 0x000fc8000f8e0202 */
[----:B-1----:R-:W-:-:S05]  /*6b00*/  IMAD.WIDE.U32 R4, R7, 0x4, R4 ;  /* 0x0000000407047825 */ /* 0x002fca00078e0004 */
[----:B------:R1:W-:Y:S02]  /*6b10*/  STG.E desc[UR40][R4.64], R0 ;  /* 0x0000000004007986 */ /* 0x0003e4000c101928 */
.L_x_157:
[----:B------:R-:W-:Y:S05]  /*6b20*/  BSYNC.RECONVERGENT B0 ;  /* 0x0000000000007941 */ /* 0x000fea0003800200 */
.L_x_156:
[----:B------:R-:W-:Y:S01]  /*6b30*/  @!PT LDS RZ, [RZ] ;  /* 0x00000000fffff984 */ /* 0x000fe20000000800 */
[----:B------:R-:W-:Y:S01]  /*6b40*/  @!PT LDS RZ, [RZ] ;  /* 0x00000000fffff984 */ /* 0x000fe20000000800 */
[----:B------:R-:W-:Y:S01]  /*6b50*/  @!PT LDS RZ, [RZ] ;  /* 0x00000000fffff984 */ /* 0x000fe20000000800 */
[----:B------:R-:W-:Y:S01]  /*6b60*/  @!PT LDS RZ, [RZ] ;  /* 0x00000000fffff984 */ /* 0x000fe20000000800 */
[----:B------:R5:W-:Y:S06]  /*6b70*/  MEMBAR.ALL.CTA ;  /* 0x0000000000007992 */ /* 0x000bec0000008000 */
[----:B-----5:R-:W1:Y:S01]  /*6b80*/  FENCE.VIEW.ASYNC.S ;  /* 0x00000000000073c6 */ /* 0x020e620000000000 */
[----:B------:R-:W-:-:S09]  /*6b90*/  UISETP.NE.AND UP0, UPT, UR38, URZ, UPT ;  /* 0x000000ff2600728c */ /* 0x000fd2000bf05270 */
[----:B------:R-:W-:Y:S05]  /*6ba0*/  BRA.U UP0, `(.L_x_158) ;  /* 0x0000000100047547 */ /* 0x000fea000b800000 */
[----:B------:R-:W-:Y:S05]  /*6bb0*/  BPT.TRAP 0x1 ;  /* 0x000000040000795c */ /* 0x000fea0000300000 */
.L_x_158:
[----:B-1----:R-:W-:Y:S01]  /*6bc0*/  SYNCS.ARRIVE.TRANS64.A1T0 RZ, [R18+URZ+0x50b8], RZ ;  /* 0x0050b8ff12ff79a7 */ /* 0x002fe200081000ff */
[----:B------:R-:W-:Y:S05]  /*6bd0*/  EXIT ;  /* 0x000000000000794d */ /* 0x000fea0003800000 */
.L_x_87:
[----:B------:R-:W-:Y:S01]  /*6be0*/  UIADD3 UR5, UPT, UPT, UR5, 0x7f, URZ ;  /* 0x0000007f05057890 */ /* 0x000fe2000fffe0ff */
[----:B------:R-:W-:Y:S01]  /*6bf0*/  IMAD.U32 R42, R16, 0x10000, RZ ;  /* 0x00010000102a7824 */ /* 0x000fe200078e00ff */
[----:B------:R-:W-:Y:S01]  /*6c00*/  UISETP.NE.AND UP0, UPT, UR37, URZ, UPT ;  /* 0x000000ff2500728c */ /* 0x000fe2000bf05270 */
[----:B------:R-:W-:Y:S01]  /*6c10*/  LEA R48, R0, 0x2, 0x1 ;  /* 0x0000000200307811 */ /* 0x000fe200078e08ff */
[----:B------:R-:W-:Y:S01]  /*6c20*/  USHF.R.S32.HI UR4, URZ, 0x1f, UR5 ;  /* 0x0000001fff047899 */ /* 0x000fe20008011405 */
[----:B------:R-:W-:Y:S02]  /*6c30*/  LOP3.LUT R17, R16, 0x1f, RZ, 0xc0, !PT ;  /* 0x0000001f10117812 */ /* 0x000fe400078ec0ff */
[----:B------:R-:W-:Y:S01]  /*6c40*/  LOP3.LUT R42, R42, 0x600000, RZ, 0xc0, !PT ;  /* 0x006000002a2a7812 */ /* 0x000fe200078ec0ff */
[----:B------:R-:W-:Y:S01]  /*6c50*/  ULEA.HI UR4, UR4, UR5, URZ, 0x7 ;  /* 0x0000000504047291 */ /* 0x000fe2000f8f38ff */
[----:B------:R-:W-:Y:S02]  /*6c60*/  LOP3.LUT R48, R48, 0x1fffffe, RZ, 0xc0, !PT ;  /* 0x01fffffe30307812 */ /* 0x000fe400078ec0ff */
[----:B------:R-:W-:Y:S01]  /*6c70*/  LOP3.LUT R40, R16, 0x7f, RZ, 0xc0, !PT ;  /* 0x0000007f10287812 */ /* 0x000fe200078ec0ff */
[----:B------:R-:W-:Y:S01]  /*6c80*/  USHF.R.S32.HI UR4, URZ, 0x7, UR4 ;  /* 0x00000007ff047899 */ /* 0x000fe20008011404 */
[----:B------:R-:W-:-:S05]  /*6c90*/  LOP3.LUT R44, R42, 0x80, RZ, 0xfc, !PT ;  /* 0x000000802a2c7812 */ /* 0x000fca00078efcff */
[----:B------:R-:W-:Y:S01]  /*6ca0*/  VIMNMX R48, PT, PT, R48, UR4, PT ;  /* 0x0000000430307c48 */ /* 0x000fe2000bfe0100 */
[----:B------:R-:W-:Y:S05]  /*6cb0*/  BRA.U !UP0, `(.L_x_159) ;  /* 0x0000000108047547 */ /* 0x000fea000b800000 */
[----:B------:R-:W-:Y:S05]  /*6cc0*/  BPT.TRAP 0x1 ;  /* 0x000000040000795c */ /* 0x000fea0000300000 */
.L_x_159:
[----:B------:R-:W1:Y:S01]  /*6cd0*/  S2R R22, SR_CgaCtaId ;  /* 0x0000000000167919 */ /* 0x000e620000008800 */
[----:B------:R-:W-:Y:S02]  /*6ce0*/  MOV R19, 0x400 ;  /* 0x0000040000137802 */ /* 0x000fe40000000f00 */
[----:B------:R-:W-:Y:S02]  /*6cf0*/  SHF.L.U32 R2, RZ, 0x1f, RZ ;  /* 0x0000001fff027819 */ /* 0x000fe400000006ff */
[----:B-1----:R-:W-:-:S04]  /*6d00*/  LEA R19, R22, R19, 0x18 ;  /* 0x0000001316137211 */ /* 0x002fc800078ec0ff */
[----:B------:R-:W1:Y:S02]  /*6d10*/  SYNCS.PHASECHK.TRANS64.TRYWAIT P0, [R19+URZ+0x5070], R2 ;  /* 0x00507002130075a7 */ /* 0x000e6400080011ff */
[----:B-1----:R-:W-:Y:S05]  /*6d20*/  @!P0 BRA `(.L_x_160) ;  /* 0x0000010c00c48947 */ /* 0x002fea0003800000 */
.L_x_385:
[----:B------:R-:W-:-:S09]  /*6d30*/  UISETP.NE.AND UP0, UPT, UR37, URZ, UPT ;  /* 0x000000ff2500728c */ /* 0x000fd2000bf05270 */
[----:B------:R-:W-:Y:S05]  /*6d40*/  BRA.U !UP0, `(.L_x_161) ;  /* 0x0000000108047547 */ /* 0x000fea000b800000 */
[----:B------:R-:W-:Y:S05]  /*6d50*/  BPT.TRAP 0x1 ;  /* 0x000000040000795c */ /* 0x000fea0000300000 */
.L_x_161:
[----:B------:R-:W-:Y:S01]  /*6d60*/  IADD3 R49, PT, PT, R19, 0x5078, RZ ;  /* 0x0000507813317810 */ /* 0x000fe20007ffe0ff */
[----:B------:R-:W-:-:S03]  /*6d70*/  UISETP.NE.AND UP0, UPT, UR36, URZ, UPT ;  /* 0x000000ff2400728c */ /* 0x000fc6000bf05270 */
[----:B------:R-:W-:-:S04]  /*6d80*/  PRMT R0, R22, 0x654, R49 ;  /* 0x0000065416007816 */ /* 0x000fc80000000031 */
[----:B------:R2:W-:Y:S02]  /*6d90*/  SYNCS.ARRIVE.TRANS64.RED.A1T0 RZ, [R0+URZ], RZ ;  /* 0x000000ff00ff79a7 */ /* 0x0005e400081004ff */
[----:B------:R-:W-:Y:S05]  /*6da0*/  BRA.U !UP0, `(.L_x_162) ;  /* 0x0000000108047547 */ /* 0x000fea000b800000 */
[----:B------:R-:W-:Y:S05]  /*6db0*/  BPT.TRAP 0x1 ;  /* 0x000000040000795c */ /* 0x000fea0000300000 */
.L_x_162:
[----:B------:R-:W3:Y:S01]  /*6dc0*/  SYNCS.PHASECHK.TRANS64.TRYWAIT P1, [R19+URZ+0x5080], R2 ;  /* 0x00508002130075a7 */ /* 0x000ee200080211ff */
[----:B------:R-:W-:Y:S01]  /*6dd0*/  HFMA2 R41, -RZ, RZ, 0, 0 ;  /* 0x00000000ff297431 */ /* 0x000fe200000001ff */
[----:B------:R-:W-:Y:S01]  /*6de0*/  ISETP.GE.AND P0, PT, R48, 0x2, PT ;  /* 0x000000023000780c */ /* 0x000fe20003f06270 */
[----:B---3--:R-:W-:-:S12]  /*6df0*/  @!P1 BRA `(.L_x_163) ;  /* 0x0000010c00a49947 */ /* 0x008fd80003800000 */
.L_x_386:
[----:B------:R-:W-:Y:S02]  /*6e00*/  MOV R43, 0x1 ;  /* 0x00000001002b7802 */ /* 0x000fe40000000f00 */
[----:B------:R-:W-:Y:S01]  /*6e10*/  MOV R16, 0x1 ;  /* 0x0000000100107802 */ /* 0x000fe20000000f00 */
[----:B------:R-:W-:Y:S06]  /*6e20*/  @!P0 BRA `(.L_x_164) ;  /* 0x0000000c00808947 */ /* 0x000fec0003800000 */
[C---:B------:R-:W-:Y:S02]  /*6e30*/  VIADD R47, R42.reuse, 0x100 ;  /* 0x000001002a2f7836 */ /* 0x040fe40000000000 */
[----:B------:R-:W-:Y:S02]  /*6e40*/  HFMA2 R51, -RZ, RZ, 0, 0 ;  /* 0x00000000ff337431 */ /* 0x000fe400000001ff */
[----:B------:R-:W-:Y:S01]  /*6e50*/  VIADD R23, R42, 0x180 ;  /* 0x000001802a177836 */ /* 0x000fe20000000000 */
[----:B------:R-:W-:Y:S01]  /*6e60*/  LOP3.LUT R46, R18, 0x3, RZ, 0xc0, !PT ;  /* 0x00000003122e7812 */ /* 0x000fe200078ec0ff */
[----:B------:R-:W-:Y:S01]  /*6e70*/  IMAD.MOV.U32 R16, RZ, RZ, 0x1 ;  /* 0x00000001ff107424 */ /* 0x000fe200078e00ff */
[----:B------:R-:W-:Y:S02]  /*6e80*/  SHF.R.U32.HI R45, RZ, 0x15, R44 ;  /* 0x00000015ff2d7819 */ /* 0x000fe4000001162c */
[----:B------:R-:W-:Y:S02]  /*6e90*/  MOV R41, RZ ;  /* 0x000000ff00297202 */ /* 0x000fe40000000f00 */
[----:B------:R-:W-:-:S02]  /*6ea0*/  SHF.R.U32.HI R47, RZ, 0x15, R47 ;  /* 0x00000015ff2f7819 */ /* 0x000fc4000001162f */
[----:B------:R-:W-:-:S07]  /*6eb0*/  SHF.R.U32.HI R23, RZ, 0x15, R23 ;  /* 0x00000015ff177819 */ /* 0x000fce0000011617 */
.L_x_184:
[----:B------:R-:W-:Y:S01]  /*6ec0*/  UISETP.NE.AND UP0, UPT, UR37, URZ, UPT ;  /* 0x000000ff2500728c */ /* 0x000fe2000bf05270 */
[C---:B------:R-:W-:Y:S01]  /*6ed0*/  ISETP.GT.U32.AND P0, PT, R48.reuse, 0x2, PT ;  /* 0x000000023000780c */ /* 0x040fe20003f04070 */
[----:B------:R-:W-:Y:S02]  /*6ee0*/  IMAD.MOV.U32 R43, RZ, RZ, R51 ;  /* 0x000000ffff2b7224 */ /* 0x000fe400078e0033 */
[----:B------:R-:W-:Y:S01]  /*6ef0*/  VIADD R48, R48, 0xffffffff ;  /* 0xffffffff30307836 */ /* 0x000fe20000000000 */
[----:B------:R-:W-:-:S04]  /*6f00*/  P2R R50, PR, RZ, 0x1 ;  /* 0x00000001ff327803 */ /* 0x000fc80000000000 */
[----:B-1234-:R-:W-:Y:S05]  /*6f10*/  BRA.U !UP0, `(.L_x_165) ;  /* 0x0000000108047547 */ /* 0x01efea000b800000 */
[----:B------:R-:W-:Y:S05]  /*6f20*/  BPT.TRAP 0x1 ;  /* 0x000000040000795c */ /* 0x000fea0000300000 */
.L_x_165:
[----:B--2---:R-:W-:-:S04]  /*6f30*/  SHF.L.U32 R0, R16, 0x1f, RZ ;  /* 0x0000001f10007819 */ /* 0x004fc800000006ff */
[----:B------:R-:W2:Y:S02]  /*6f40*/  SYNCS.PHASECHK.TRANS64.TRYWAIT P0, [R19+URZ+0x5070], R0 ;  /* 0x00507000130075a7 */ /* 0x000ea400080011ff */
[----:B--2---:R-:W-:Y:S05]  /*6f50*/  @!P0 BRA `(.L_x_166) ;  /* 0x0000010c00608947 */ /* 0x004fea0003800000 */
.L_x_387:
[----:B------:R-:W-:Y:S01]  /*6f60*/  R2UR UR4, R42 ;  /* 0x000000002a0472ca */ /* 0x000fe200000e0000 */
[----:B------:R-:W-:Y:S01]  /*6f70*/  UISETP.NE.AND UP0, UPT, UR38, URZ, UPT ;  /* 0x000000ff2600728c */ /* 0x000fe2000bf05270 */
[----:B------:R-:W-:-:S11]  /*6f80*/  PLOP3.LUT P0, PT, PT, PT, PT, 0x80, 0x8 ;  /* 0x000000000008781c */ /* 0x000fd60003f0f070 */
[----:B-1-3--:R-:W1:Y:S02]  /*6f90*/  LDTM.x2 R2, tmem[UR4] ;  /* 0x00000004000279ee */ /* 0x00ae6400080c0000 */
[----:B-1----:R-:W-:-:S13]  /*6fa0*/  FSETP.NEU.AND P2, PT, R2, R3, PT ;  /* 0x000000030200720b */ /* 0x002fda0003f4d000 */
[----:B--2---:R-:W1:Y:S01]  /*6fb0*/  @P2 LDC R0, c[0x0][0x704] ;  /* 0x0001c100ff002b82 */ /* 0x004e620000000800 */
[----:B------:R-:W-:Y:S01]  /*6fc0*/  @P2 FADD R3, R2, -R3 ;  /* 0x8000000302032221 */ /* 0x000fe20000000000 */
[----:B------:R-:W-:-:S03]  /*6fd0*/  IMAD.MOV.U32 R2, RZ, RZ, 0x3f800000 ;  /* 0x3f800000ff027424 */ /* 0x000fc600078e00ff */
[----:B-1----:R-:W-:-:S05]  /*6fe0*/  @P2 FMUL R3, R3, R0 ;  /* 0x0000000003032220 */ /* 0x002fca0000400000 */
[----:B------:R-:W-:-:S04]  /*6ff0*/  @P2 FSETP.GEU.AND P1, PT, R3, -126, PT ;  /* 0xc2fc00000300280b */ /* 0x000fc80003f2e000 */
[----:B------:R-:W-:-:S13]  /*7000*/  @P2 PLOP3.LUT P0, PT, P1, PT, PT, 0x80, 0x8 ;  /* 0x000000000008281c */ /* 0x000fda0000f0f070 */
[----:B------:R-:W-:-:S04]  /*7010*/  @!P0 FMUL R3, R3, 0.5 ;  /* 0x3f00000003038820 */ /* 0x000fc80000400000 */
[----:B------:R-:W1:Y:S02]  /*7020*/  @P2 MUFU.EX2 R0, R3 ;  /* 0x0000000300002308 */ /* 0x000e640000000800 */
[----:B-1----:R-:W-:-:S05]  /*7030*/  @!P0 FMUL R0, R0, R0 ;  /* 0x0000000000008220 */ /* 0x002fca0000400000 */
[----:B------:R-:W-:Y:S01]  /*7040*/  @P2 MOV R2, R0 ;  /* 0x0000000000022202 */ /* 0x000fe20000000f00 */
[----:B------:R-:W-:Y:S06]  /*7050*/  BRA.U UP0, `(.L_x_167) ;  /* 0x0000000100047547 */ /* 0x000fec000b800000 */
[----:B------:R-:W-:Y:S05]  /*7060*/  BPT.TRAP 0x1 ;  /* 0x000000040000795c */ /* 0x000fea0000300000 */
.L_x_167:
[----:B------:R-:W-:Y:S02]  /*7070*/  SHF.L.U32 R0, R41, 0x1f, RZ ;  /* 0x0000001f29007819 */ /* 0x000fe400000006ff */
[----:B------:R-:W-:Y:S02]  /*7080*/  FSETP.NEU.AND P1, PT, R2, 1, PT ;  /* 0x3f8000000200780b */ /* 0x000fe40003f2d000 */
[----:B------:R-:W1:Y:S02]  /*7090*/  SYNCS.PHASECHK.TRANS64.TRYWAIT P0, [R19+URZ+0x5090], R0 ;  /* 0x00509000130075a7 */ /* 0x000e6400080011ff */
[----:B-1----:R-:W-:Y:S09]  /*70a0*/  @!P0 BRA `(.L_x_168) ;  /* 0x0000010c00208947 */ /* 0x002ff20003800000 */
.L_x_388:
[----:B------:R-:W-:-:S13]  /*70b0*/  VOTE.ANY P1, P1 ;  /* 0x0000000000ff7806 */ /* 0x000fda0000820100 */
[----:B------:R-:W-:Y:S05]  /*70c0*/  @!P1 BRA `(.L_x_169) ;  /* 0x0000000000cc9947 */ /* 0x000fea0003800000 */
[----:B------:R-:W-:-:S13]  /*70d0*/  ISETP.NE.AND P0, PT, R46, R47, PT ;  /* 0x0000002f2e00720c */ /* 0x000fda0003f05270 */
[----:B------:R-:W-:Y:S05]  /*70e0*/  @!P0 BRA `(.L_x_170) ;  /* 0x0000000000408947 */ /* 0x000fea0003800000 */
[----:B------:R-:W-:Y:S01]  /*70f0*/  MOV R14, 0x8 ;  /* 0x00000008000e7802 */ /* 0x000fe20000000f00 */
[----:B------:R-:W2:Y:S01]  /*7100*/  LDCU.64 UR8, c[0x4][0xb0] ;  /* 0x01001600ff0877ac */ /* 0x000ea20008000a00 */
[----:B------:R-:W-:Y:S02]  /*7110*/  HFMA2 R12, -RZ, RZ, 0, 5.9604644775390625e-08 ;  /* 0x00000001ff0c7431 */ /* 0x000fe400000001ff */
[----:B------:R-:W-:Y:S01]  /*7120*/  IMAD.MOV.U32 R8, RZ, RZ, 0x192 ;  /* 0x00000192ff087424 */ /* 0x000fe200078e00ff */
[----:B------:R-:W3:Y:S01]  /*7130*/  LDCU.64 UR6, c[0x4][0xb8] ;  /* 0x01001700ff0677ac */ /* 0x000ee20008000a00 */
[----:B------:R-:W4:Y:S01]  /*7140*/  LDC.64 R14, c[0x4][R14] ;  /* 0x010000000e0e7b82 */ /* 0x000f220000000a00 */
[----:B------:R-:W-:Y:S01]  /*7150*/  IMAD.MOV.U32 R13, RZ, RZ, RZ ;  /* 0x000000ffff0d7224 */ /* 0x000fe200078e00ff */
[----:B------:R-:W5:Y:S01]  /*7160*/  LDCU.64 UR4, c[0x4][0x30] ;  /* 0x01000600ff0477ac */ /* 0x000f620008000a00 */
[----:B--2---:R-:W-:Y:S01]  /*7170*/  IMAD.U32 R4, RZ, RZ, UR8 ;  /* 0x00000008ff047e24 */ /* 0x004fe2000f8e00ff */
[----:B------:R-:W-:Y:S01]  /*7180*/  MOV R5, UR9 ;  /* 0x0000000900057c02 */ /* 0x000fe20008000f00 */
[----:B---3--:R-:W-:Y:S01]  /*7190*/  IMAD.U32 R6, RZ, RZ, UR6 ;  /* 0x00000006ff067e24 */ /* 0x008fe2000f8e00ff */
[----:B------:R-:W-:Y:S01]  /*71a0*/  MOV R7, UR7 ;  /* 0x0000000700077c02 */ /* 0x000fe20008000f00 */
[----:B-----5:R-:W-:Y:S01]  /*71b0*/  IMAD.U32 R10, RZ, RZ, UR4 ;  /* 0x00000004ff0a7e24 */ /* 0x020fe2000f8e00ff */
[----:B------:R-:W-:-:S02]  /*71c0*/  MOV R11, UR5 ;  /* 0x00000005000b7c02 */ /* 0x000fc40008000f00 */
[----:B------:R-:W-:-:S07]  /*71d0*/  LEPC R20, `(.L_x_170) ;  /* 0x000000001014794e */ /* 0x000fce0000000000 */
[----:B-1--4-:R-:W-:Y:S05]  /*71e0*/  CALL.ABS.NOINC R14 ;  /* 0x000000000e007343 */ /* 0x012fea0003c00000 */
.L_x_170:
[----:B------:R-:W-:Y:S05]  /*71f0*/  WARPSYNC.ALL ;  /* 0x0000000000007948 */ /* 0x000fea0003800000 */
[----:B------:R-:W-:Y:S02]  /*7200*/  R2UR UR4, R42 ;  /* 0x000000002a0472ca */ /* 0x000fe400000e0000 */
[----:B------:R-:W-:Y:S02]  /*7210*/  ISETP.NE.AND P0, PT, R46, R47, PT ;  /* 0x0000002f2e00720c */ /* 0x000fe40003f05270 */
[----:B------:R-:W-:-:S09]  /*7220*/  FSETP.NEU.AND P1, PT, R2, 1, PT ;  /* 0x3f8000000200780b */ /* 0x000fd20003f2d000 */
[----:B------:R-:W2:Y:S04]  /*7230*/  LDTM.x16 R24, tmem[UR4+0x100] ;  /* 0x00010004001879ee */ /* 0x000ea80008240000 */
[C---:B--2---:R-:W-:Y:S02]  /*7240*/  @P1 FMUL2 R24, R2.reuse.F32, R24.F32x2.HI_LO ;  /* 0x000000180218124a */ /* 0x044fe40000040000 */
[C---:B------:R-:W-:Y:S02]  /*7250*/  @P1 FMUL2 R26, R2.reuse.F32, R26.F32x2.HI_LO ;  /* 0x0000001a021a124a */ /* 0x040fe40000040000 */
[C---:B------:R-:W-:Y:S02]  /*7260*/  @P1 FMUL2 R28, R2.reuse.F32, R28.F32x2.HI_LO ;  /* 0x0000001c021c124a */ /* 0x040fe40000040000 */
[----:B------:R-:W-:-:S02]  /*7270*/  @P1 FMUL2 R30, R2.F32, R30.F32x2.HI_LO ;  /* 0x0000001e021e124a */ /* 0x000fc40000040000 */
[C---:B------:R-:W-:Y:S02]  /*7280*/  @P1 FMUL2 R32, R2.reuse.F32, R32.F32x2.HI_LO ;  /* 0x000000200220124a */ /* 0x040fe40000040000 */
[C---:B------:R-:W-:Y:S02]  /*7290*/  @P1 FMUL2 R34, R2.reuse.F32, R34.F32x2.HI_LO ;  /* 0x000000220222124a */ /* 0x040fe40000040000 */
[C---:B------:R-:W-:Y:S02]  /*72a0*/  @P1 FMUL2 R36, R2.reuse.F32, R36.F32x2.HI_LO ;  /* 0x000000240224124a */ /* 0x040fe40000040000 */
[----:B------:R-:W-:Y:S01]  /*72b0*/  @P1 FMUL2 R38, R2.F32, R38.F32x2.HI_LO ;  /* 0x000000260226124a */ /* 0x000fe20000040000 */
[----:B------:R-:W-:Y:S06]  /*72c0*/  @!P0 BRA `(.L_x_171) ;  /* 0x0000000000408947 */ /* 0x000fec0003800000 */
        /* <DEDUP_REMOVED lines=16> */
.L_x_171:
[----:B------:R-:W-:Y:S05]  /*73d0*/  WARPSYNC.ALL ;  /* 0x0000000000007948 */ /* 0x000fea0003800000 */
[----:B------:R-:W-:-:S13]  /*73e0*/  R2UR UR4, R42 ;  /* 0x000000002a0472ca */ /* 0x000fda00000e0000 */
[----:B------:R2:W-:Y:S02]  /*73f0*/  STTM.x16 tmem[UR4+0x100], R24 ;  /* 0x00010018000079ed */ /* 0x0005e40008240004 */
.L_x_169:
[----:B------:R-:W-:-:S09]  /*7400*/  UISETP.NE.AND UP0, UPT, UR36, URZ, UPT ;  /* 0x000000ff2400728c */ /* 0x000fd2000bf05270 */
[----:B------:R-:W-:Y:S05]  /*7410*/  BRA.U !UP0, `(.L_x_172) ;  /* 0x0000000108047547 */ /* 0x000fea000b800000 */
[----:B------:R-:W-:Y:S05]  /*7420*/  BPT.TRAP 0x1 ;  /* 0x000000040000795c */ /* 0x000fea0000300000 */
.L_x_172:
[----:B------:R-:W-:Y:S01]  /*7430*/  VIADD R3, R19, 0x5088 ;  /* 0x0000508813037836 */ /* 0x000fe20000000000 */
[----:B------:R-:W-:Y:S01]  /*7440*/  UISETP.NE.AND UP0, UPT, UR38, URZ, UPT ;  /* 0x000000ff2600728c */ /* 0x000fe2000bf05270 */
[----:B------:R-:W-:-:S03]  /*7450*/  LOP3.LUT R51, R43, 0x1, RZ, 0x3c, !PT ;  /* 0x000000012b337812 */ /* 0x000fc600078e3cff */
[----:B-1----:R-:W-:-:S04]  /*7460*/  PRMT R0, R22, 0x654, R3 ;  /* 0x0000065416007816 */ /* 0x002fc80000000003 */
[----:B------:R1:W-:Y:S01]  /*7470*/  SYNCS.ARRIVE.TRANS64.RED.A1T0 RZ, [R0+URZ], RZ ;  /* 0x000000ff00ff79a7 */ /* 0x0003e200081004ff */
[----:B------:R-:W3:Y:S01]  /*7480*/  FENCE.VIEW.ASYNC.T ;  /* 0x00000000000073c6 */ /* 0x000ee20000000200 */
[----:B------:R-:W-:Y:S05]  /*7490*/  BRA.U UP0, `(.L_x_173) ;  /* 0x0000000100087547 */ /* 0x000fea000b800000 */
[----:B------:R-:W-:Y:S05]  /*74a0*/  BPT.TRAP 0x1 ;  /* 0x000000040000795c */ /* 0x000fea0000300000 */
[----:B------:R-:W-:Y:S05]  /*74b0*/  BPT.TRAP 0x1 ;  /* 0x000000040000795c */ /* 0x000fea0000300000 */
.L_x_173:
[----:B------:R-:W-:Y:S01]  /*74c0*/  IADD3 R3, PT, PT, R19, 0x50a0, RZ ;  /* 0x000050a013037810 */ /* 0x000fe20007ffe0ff */
[----:B------:R-:W-:-:S03]  /*74d0*/  UISETP.NE.AND UP0, UPT, UR36, URZ, UPT ;  /* 0x000000ff2400728c */ /* 0x000fc6000bf05270 */
[----:B-1----:R-:W-:-:S04]  /*74e0*/  PRMT R0, R22, 0x654, R3 ;  /* 0x0000065416007816 */ /* 0x002fc80000000003 */
[----:B---3--:R1:W-:Y:S02]  /*74f0*/  SYNCS.ARRIVE.TRANS64.RED.A1T0 RZ, [R0+URZ], RZ ;  /* 0x000000ff00ff79a7 */ /* 0x0083e400081004ff */
[----:B------:R-:W-:Y:S05]  /*7500*/  BRA.U !UP0, `(.L_x_174) ;  /* 0x0000000108047547 */ /* 0x000fea000b800000 */
[----:B------:R-:W-:Y:S05]  /*7510*/  BPT.TRAP 0x1 ;  /* 0x000000040000795c */ /* 0x000fea0000300000 */
.L_x_174:
[----:B-1----:R-:W-:Y:S02]  /*7520*/  SHF.L.U32 R0, R51, 0x1f, RZ ;  /* 0x0000001f33007819 */ /* 0x002fe400000006ff */
[----:B------:R-:W-:Y:S02]  /*7530*/  ISETP.NE.AND P0, PT, R46, R45, PT ;  /* 0x0000002d2e00720c */ /* 0x000fe40003f05270 */
[----:B------:R-:W1:Y:S02]  /*7540*/  SYNCS.PHASECHK.TRANS64.TRYWAIT P1, [R19+URZ+0x5080], R0 ;  /* 0x00508000130075a7 */ /* 0x000e6400080211ff */
[----:B-1----:R-:W-:Y:S09]  /*7550*/  @!P1 BRA `(.L_x_175) ;  /* 0x0000010800089947 */ /* 0x002ff20003800000 */
.L_x_389:
[----:B------:R-:W-:Y:S05]  /*7560*/  @!P0 BRA `(.L_x_176) ;  /* 0x0000000000408947 */ /* 0x000fea0003800000 */
[----:B------:R-:W-:Y:S01]  /*7570*/  MOV R2, 0x8 ;  /* 0x0000000800027802 */ /* 0x000fe20000000f00 */
[----:B------:R-:W3:Y:S01]  /*7580*/  LDCU.64 UR6, c[0x4][0xb0] ;  /* 0x01001600ff0677ac */ /* 0x000ee20008000a00 */
[----:B------:R-:W-:Y:S02]  /*7590*/  HFMA2 R12, -RZ, RZ, 0, 5.9604644775390625e-08 ;  /* 0x00000001ff0c7431 */ /* 0x000fe400000001ff */
[----:B------:R-:W-:Y:S01]  /*75a0*/  IMAD.MOV.U32 R8, RZ, RZ, 0x192 ;  /* 0x00000192ff087424 */ /* 0x000fe200078e00ff */
[----:B------:R-:W4:Y:S01]  /*75b0*/  LDCU.64 UR4, c[0x4][0xb8] ;  /* 0x01001700ff0477ac */ /* 0x000f220008000a00 */
[----:B------:R-:W1:Y:S01]  /*75c0*/  LDC.64 R2, c[0x4][R2] ;  /* 0x0100000002027b82 */ /* 0x000e620000000a00 */
[----:B------:R-:W-:Y:S01]  /*75d0*/  IMAD.MOV.U32 R13, RZ, RZ, RZ ;  /* 0x000000ffff0d7224 */ /* 0x000fe200078e00ff */
[----:B------:R-:W5:Y:S01]  /*75e0*/  LDCU.64 UR8, c[0x4][0x28] ;  /* 0x01000500ff0877ac */ /* 0x000f620008000a00 */
[----:B---3--:R-:W-:Y:S01]  /*75f0*/  IMAD.U32 R4, RZ, RZ, UR6 ;  /* 0x00000006ff047e24 */ /* 0x008fe2000f8e00ff */
[----:B------:R-:W-:Y:S01]  /*7600*/  MOV R5, UR7 ;  /* 0x0000000700057c02 */ /* 0x000fe20008000f00 */
[----:B----4-:R-:W-:Y:S01]  /*7610*/  IMAD.U32 R6, RZ, RZ, UR4 ;  /* 0x00000004ff067e24 */ /* 0x010fe2000f8e00ff */
[----:B------:R-:W-:Y:S01]  /*7620*/  MOV R7, UR5 ;  /* 0x0000000500077c02 */ /* 0x000fe20008000f00 */
[----:B-----5:R-:W-:Y:S01]  /*7630*/  IMAD.U32 R10, RZ, RZ, UR8 ;  /* 0x00000008ff0a7e24 */ /* 0x020fe2000f8e00ff */
[----:B------:R-:W-:-:S02]  /*7640*/  MOV R11, UR9 ;  /* 0x00000009000b7c02 */ /* 0x000fc40008000f00 */
[----:B------:R-:W-:-:S07]  /*7650*/  LEPC R20, `(.L_x_176) ;  /* 0x000000001014794e */ /* 0x000fce0000000000 */
[----:B-12---:R-:W-:Y:S05]  /*7660*/  CALL.ABS.NOINC R2 ;  /* 0x0000000002007343 */ /* 0x006fea0003c00000 */
.L_x_176:
[----:B------:R-:W-:Y:S05]  /*7670*/  WARPSYNC.ALL ;  /* 0x0000000000007948 */ /* 0x000fea0003800000 */
[----:B------:R-:W-:Y:S01]  /*7680*/  R2UR UR4, R44 ;  /* 0x000000002c0472ca */ /* 0x000fe200000e0000 */
[----:B------:R-:W-:Y:S01]  /*7690*/  UISETP.NE.AND UP0, UPT, UR38, URZ, UPT ;  /* 0x000000ff2600728c */ /* 0x000fe2000bf05270 */
[----:B------:R-:W-:-:S11]  /*76a0*/  PLOP3.LUT P0, PT, PT, PT, PT, 0x80, 0x8 ;  /* 0x000000000008781c */ /* 0x000fd60003f0f070 */
[----:B------:R-:W3:Y:S02]  /*76b0*/  LDTM.x2 R2, tmem[UR4] ;  /* 0x00000004000279ee */ /* 0x000ee400080c0000 */
[----:B---3--:R-:W-:-:S13]  /*76c0*/  FSETP.NEU.AND P2, PT, R2, R3, PT ;  /* 0x000000030200720b */ /* 0x008fda0003f4d000 */
[----:B-1----:R-:W1:Y:S01]  /*76d0*/  @P2 LDC R0, c[0x0][0x704] ;  /* 0x0001c100ff002b82 */ /* 0x002e620000000800 */
        /* <DEDUP_REMOVED lines=11> */
.L_x_177:
[----:B------:R-:W-:Y:S02]  /*7790*/  SHF.L.U32 R0, R41, 0x1f, RZ ;  /* 0x0000001f29007819 */ /* 0x000fe400000006ff */
[----:B------:R-:W-:Y:S02]  /*77a0*/  FSETP.NEU.AND P1, PT, R2, 1, PT ;  /* 0x3f8000000200780b */ /* 0x000fe40003f2d000 */
[----:B------:R-:W1:Y:S02]  /*77b0*/  SYNCS.PHASECHK.TRANS64.TRYWAIT P0, [R19+URZ+0x5098], R0 ;  /* 0x00509800130075a7 */ /* 0x000e6400080011ff */
[----:B-1----:R-:W-:Y:S09]  /*77c0*/  @!P0 BRA `(.L_x_178) ;  /* 0x0000010400808947 */ /* 0x002ff20003800000 */
.L_x_390:
[----:B------:R-:W-:-:S13]  /*77d0*/  VOTE.ANY P1, P1 ;  /* 0x0000000000ff7806 */ /* 0x000fda0000820100 */
[----:B------:R-:W-:Y:S05]  /*77e0*/  @!P1 BRA `(.L_x_179) ;  /* 0x0000000000cc9947 */ /* 0x000fea0003800000 */
[----:B------:R-:W-:-:S13]  /*77f0*/  ISETP.NE.AND P0, PT, R46, R23, PT ;  /* 0x000000172e00720c */ /* 0x000fda0003f05270 */
        /* <DEDUP_REMOVED lines=17> */
.L_x_180:
[----:B------:R-:W-:Y:S05]  /*7910*/  WARPSYNC.ALL ;  /* 0x0000000000007948 */ /* 0x000fea0003800000 */
[----:B------:R-:W-:Y:S02]  /*7920*/  R2UR UR4, R42 ;  /* 0x000000002a0472ca */ /* 0x000fe400000e0000 */
[----:B------:R-:W-:Y:S02]  /*7930*/  ISETP.NE.AND P0, PT, R46, R23, PT ;  /* 0x000000172e00720c */ /* 0x000fe40003f05270 */
[----:B------:R-:W-:-:S09]  /*7940*/  FSETP.NEU.AND P1, PT, R2, 1, PT ;  /* 0x3f8000000200780b */ /* 0x000fd20003f2d000 */
[----:B--2---:R-:W2:Y:S04]  /*7950*/  LDTM.x16 R24, tmem[UR4+0x180] ;  /* 0x00018004001879ee */ /* 0x004ea80008240000 */
        /* <DEDUP_REMOVED lines=25> */
.L_x_181:
[----:B------:R-:W-:Y:S05]  /*7af0*/  WARPSYNC.ALL ;  /* 0x0000000000007948 */ /* 0x000fea0003800000 */
[----:B------:R-:W-:-:S13]  /*7b00*/  R2UR UR4, R42 ;  /* 0x000000002a0472ca */ /* 0x000fda00000e0000 */
[----:B------:R3:W-:Y:S02]  /*7b10*/  STTM.x16 tmem[UR4+0x180], R24 ;  /* 0x00018018000079ed */ /* 0x0007e40008240004 */
.L_x_179:
[----:B------:R-:W-:-:S09]  /*7b20*/  UISETP.NE.AND UP0, UPT, UR37, URZ, UPT ;  /* 0x000000ff2500728c */ /* 0x000fd2000bf05270 */
[----:B------:R-:W-:Y:S05]  /*7b30*/  BRA.U !UP0, `(.L_x_182) ;  /* 0x0000000108047547 */ /* 0x000fea000b800000 */
[----:B------:R-:W-:Y:S05]  /*7b40*/  BPT.TRAP 0x1 ;  /* 0x000000040000795c */ /* 0x000fea0000300000 */
.L_x_182:
[----:B-1----:R-:W-:Y:S01]  /*7b50*/  PRMT R0, R22, 0x654, R49 ;  /* 0x0000065416007816 */ /* 0x002fe20000000031 */
[----:B------:R-:W-:-:S03]  /*7b60*/  UISETP.NE.AND UP0, UPT, UR38, URZ, UPT ;  /* 0x000000ff2600728c */ /* 0x000fc6000bf05270 */
[----:B------:R1:W-:Y:S01]  /*7b70*/  SYNCS.ARRIVE.TRANS64.RED.A1T0 RZ, [R0+URZ], RZ ;  /* 0x000000ff00ff79a7 */ /* 0x0003e200081004ff */
[----:B------:R-:W4:Y:S05]  /*7b80*/  FENCE.VIEW.ASYNC.T ;  /* 0x00000000000073c6 */ /* 0x000f2a0000000200 */
[----:B------:R-:W-:Y:S05]  /*7b90*/  BRA.U UP0, `(.L_x_183) ;  /* 0x0000000100087547 */ /* 0x000fea000b800000 */
[----:B------:R-:W-:Y:S05]  /*7ba0*/  BPT.TRAP 0x1 ;  /* 0x000000040000795c */ /* 0x000fea0000300000 */
[----:B------:R-:W-:Y:S05]  /*7bb0*/  BPT.TRAP 0x1 ;  /* 0x000000040000795c */ /* 0x000fea0000300000 */
.L_x_183:
[----:B------:R-:W-:Y:S01]  /*7bc0*/  ISETP.NE.AND P0, PT, R50, RZ, PT ;  /* 0x000000ff3200720c */ /* 0x000fe20003f05270 */
[----:B------:R-:W-:Y:S01]  /*7bd0*/  VIADD R3, R19, 0x50a8 ;  /* 0x000050a813037836 */ /* 0x000fe20000000000 */
[----:B------:R-:W-:Y:S02]  /*7be0*/  LOP3.LUT R41, R41, 0x1, RZ, 0x3c, !PT ;  /* 0x0000000129297812 */ /* 0x000fe400078e3cff */
[----:B------:R-:W-:Y:S02]  /*7bf0*/  LOP3.LUT R16, R16, 0x1, RZ, 0x3c, !PT ;  /* 0x0000000110107812 */ /* 0x000fe400078e3cff */
[----:B------:R-:W-:-:S04]  /*7c00*/  PRMT R2, R22, 0x654, R3 ;  /* 0x0000065416027816 */ /* 0x000fc80000000003 */
[----:B----4-:R4:W-:Y:S03]  /*7c10*/  SYNCS.ARRIVE.TRANS64.RED.A1T0 RZ, [R2+URZ], RZ ;  /* 0x000000ff02ff79a7 */ /* 0x0109e600081004ff */
[----:B------:R-:W-:Y:S05]  /*7c20*/  @P0 BRA `(.L_x_184) ;  /* 0xfffffff000a40947 */ /* 0x000fea000383ffff */
.L_x_164:
[----:B------:R-:W-:-:S09]  /*7c30*/  UISETP.NE.AND UP0, UPT, UR36, URZ, UPT ;  /* 0x000000ff2400728c */ /* 0x000fd2000bf05270 */
[----:B------:R-:W-:Y:S05]  /*7c40*/  BRA.U !UP0, `(.L_x_185) ;  /* 0x0000000108047547 */ /* 0x000fea000b800000 */
[----:B------:R-:W-:Y:S05]  /*7c50*/  BPT.TRAP 0x1 ;  /* 0x000000040000795c */ /* 0x000fea0000300000 */
.L_x_185:
[----:B--23--:R-:W2:Y:S01]  /*7c60*/  S2R R28, SR_CgaCtaId ;  /* 0x00000000001c7919 */ /* 0x00cea20000008800 */
[----:B------:R-:W-:Y:S01]  /*7c70*/  MOV R3, 0x400 ;  /* 0x0000040000037802 */ /* 0x000fe20000000f00 */
[----:B------:R-:W-:-:S03]  /*7c80*/  UISETP.NE.AND UP0, UPT, UR37, URZ, UPT ;  /* 0x000000ff2500728c */ /* 0x000fc6000bf05270 */
[----:B--2---:R-:W-:-:S05]  /*7c90*/  LEA R26, R28, R3, 0x18 ;  /* 0x000000031c1a7211 */ /* 0x004fca00078ec0ff */
[----:B------:R-:W-:-:S05]  /*7ca0*/  VIADD R35, R26, 0x5088 ;  /* 0x000050881a237836 */ /* 0x000fca0000000000 */
[----:B-1--4-:R-:W-:-:S04]  /*7cb0*/  PRMT R2, R28, 0x654, R35 ;  /* 0x000006541c027816 */ /* 0x012fc80000000023 */
[----:B------:R1:W-:Y:S01]  /*7cc0*/  SYNCS.ARRIVE.TRANS64.RED.A1T0 RZ, [R2+URZ], RZ ;  /* 0x000000ff02ff79a7 */ /* 0x0003e200081004ff */
[----:B------:R-:W-:Y:S05]  /*7cd0*/  BRA.U !UP0, `(.L_x_186) ;  /* 0x0000000108047547 */ /* 0x000fea000b800000 */
[----:B------:R-:W-:Y:S05]  /*7ce0*/  BPT.TRAP 0x1 ;  /* 0x000000040000795c */ /* 0x000fea0000300000 */
.L_x_186:
[----:B------:R-:W-:-:S04]  /*7cf0*/  SHF.L.U32 R3, R16, 0x1f, RZ ;  /* 0x0000001f10037819 */ /* 0x000fc800000006ff */
[----:B------:R-:W2:Y:S02]  /*7d00*/  SYNCS.PHASECHK.TRANS64.TRYWAIT P0, [R26+URZ+0x5070], R3 ;  /* 0x005070031a0075a7 */ /* 0x000ea400080011ff */
[----:B--2---:R-:W-:Y:S05]  /*7d10*/  @!P0 BRA `(.L_x_187) ;  /* 0x0000010000408947 */ /* 0x004fea0003800000 */
.L_x_391:
[----:B------:R-:W-:Y:S01]  /*7d20*/  R2UR UR4, R42 ;  /* 0x000000002a0472ca */ /* 0x000fe200000e0000 */
[----:B------:R-:W-:-:S12]  /*7d30*/  UISETP.NE.AND UP0, UPT, UR37, URZ, UPT ;  /* 0x000000ff2500728c */ /* 0x000fd8000bf05270 */
[----:B------:R-:W3:Y:S02]  /*7d40*/  LDTM.x2 R22, tmem[UR4] ;  /* 0x00000004001679ee */ /* 0x000ee400080c0000 */
[----:B---3--:R-:W-:Y:S05]  /*7d50*/  BRA.U !UP0, `(.L_x_188) ;  /* 0x0000000108047547 */ /* 0x008fea000b800000 */
[----:B------:R-:W-:Y:S05]  /*7d60*/  BPT.TRAP 0x1 ;  /* 0x000000040000795c */ /* 0x000fea0000300000 */
.L_x_188:
[----:B------:R3:W-:Y:S01]  /*7d70*/  SYNCS.ARRIVE.TRANS64.RED.A1T0 RZ, [R0+URZ], RZ ;  /* 0x000000ff00ff79a7 */ /* 0x0007e200081004ff */
[----:B------:R-:W-:-:S09]  /*7d80*/  UISETP.NE.AND UP0, UPT, UR38, URZ, UPT ;  /* 0x000000ff2600728c */ /* 0x000fd2000bf05270 */
[----:B------:R-:W-:Y:S05]  /*7d90*/  BRA.U UP0, `(.L_x_189) ;  /* 0x0000000100047547 */ /* 0x000fea000b800000 */
[----:B------:R-:W-:Y:S05]  /*7da0*/  BPT.TRAP 0x1 ;  /* 0x000000040000795c */ /* 0x000fea0000300000 */
.L_x_189:
[----:B--2---:R-:W-:-:S04]  /*7db0*/  SHF.L.U32 R3, R41, 0x1f, RZ ;  /* 0x0000001f29037819 */ /* 0x004fc800000006ff */
[----:B------:R-:W2:Y:S02]  /*7dc0*/  SYNCS.PHASECHK.TRANS64.TRYWAIT P0, [R26+URZ+0x5090], R3 ;  /* 0x005090031a0075a7 */ /* 0x000ea400080011ff */
[----:B--2---:R-:W-:Y:S05]  /*7dd0*/  @!P0 BRA `(.L_x_190) ;  /* 0x0000010000248947 */ /* 0x004fea0003800000 */
.L_x_392:
[----:B------:R-:W-:-:S09]  /*7de0*/  UISETP.NE.AND UP0, UPT, UR38, URZ, UPT ;  /* 0x000000ff2600728c */ /* 0x000fd2000bf05270 */
[----:B------:R-:W-:Y:S05]  /*7df0*/  BRA.U UP0, `(.L_x_191) ;  /* 0x0000000100047547 */ /* 0x000fea000b800000 */
[----:B------:R-:W-:Y:S05]  /*7e00*/  BPT.TRAP 0x1 ;  /* 0x000000040000795c */ /* 0x000fea0000300000 */
.L_x_191:
[----:B--2---:R-:W-:Y:S01]  /*7e10*/  IMAD.MOV.U32 R3, RZ, RZ, 0x1 ;  /* 0x00000001ff037424 */ /* 0x004fe200078e00ff */
[----:B------:R-:W-:Y:S01]  /*7e20*/  LOP3.LUT R33, R18, 0x3, RZ, 0xc0, !PT ;  /* 0x0000000312217812 */ /* 0x000fe200078ec0ff */
[----:B---3--:R-:W-:-:S03]  /*7e30*/  VIADD R0, R42, 0x100 ;  /* 0x000001002a007836 */ /* 0x008fc60000000000 */
[----:B------:R-:W-:Y:S02]  /*7e40*/  SHF.L.U32 R3, R3, 0x1f, RZ ;  /* 0x0000001f03037819 */ /* 0x000fe400000006ff */
[----:B------:R-:W-:Y:S02]  /*7e50*/  SHF.R.U32.HI R0, RZ, 0x15, R0 ;  /* 0x00000015ff007819 */ /* 0x000fe40000011600 */
[----:B------:R-:W2:Y:S02]  /*7e60*/  SYNCS.PHASECHK.TRANS64.TRYWAIT P1, [R26+URZ+0x50c0], R3 ;  /* 0x0050c0031a0075a7 */ /* 0x000ea400080211ff */
[----:B------:R-:W-:Y:S01]  /*7e70*/  ISETP.NE.AND P0, PT, R33, R0, PT ;  /* 0x000000002100720c */ /* 0x000fe20003f05270 */
[----:B------:R-:W-:-:S05]  /*7e80*/  IMAD.SHL.U32 R0, R18, 0x200, RZ ;  /* 0x0000020012007824 */ /* 0x000fca00078e00ff */
[----:B------:R-:W-:Y:S01]  /*7e90*/  LOP3.LUT R0, R0, 0x600, RZ, 0xc0, !PT ;  /* 0x0000060000007812 */ /* 0x000fe200078ec0ff */
[----:B--2---:R-:W-:Y:S06]  /*7ea0*/  @!P1 BRA `(.L_x_192) ;  /* 0x0000010000049947 */ /* 0x004fec0003800000 */
.L_x_393:
[----:B------:R-:W-:Y:S01]  /*7eb0*/  LEA R17, R17, R0, 0x4 ;  /* 0x0000000011117211 */ /* 0x000fe200078e20ff */
[----:B------:R-:W-:Y:S06]  /*7ec0*/  @!P0 BRA `(.L_x_193) ;  /* 0x0000000000408947 */ /* 0x000fec0003800000 */
[----:B-1----:R-:W-:Y:S01]  /*7ed0*/  MOV R2, 0x8 ;  /* 0x0000000800027802 */ /* 0x002fe20000000f00 */
[----:B------:R-:W1:Y:S01]  /*7ee0*/  LDCU.64 UR6, c[0x4][0xb0] ;  /* 0x01001600ff0677ac */ /* 0x000e620008000a00 */
[----:B------:R-:W-:Y:S02]  /*7ef0*/  HFMA2 R12, -RZ, RZ, 0, 5.9604644775390625e-08 ;  /* 0x00000001ff0c7431 */ /* 0x000fe400000001ff */
[----:B------:R-:W-:Y:S01]  /*7f00*/  IMAD.MOV.U32 R8, RZ, RZ, 0x192 ;  /* 0x00000192ff087424 */ /* 0x000fe200078e00ff */
[----:B------:R-:W3:Y:S01]  /*7f10*/  LDCU.64 UR4, c[0x4][0xb8] ;  /* 0x01001700ff0477ac */ /* 0x000ee20008000a00 */
[----:B--2---:R-:W2:Y:S01]  /*7f20*/  LDC.64 R2, c[0x4][R2] ;  /* 0x0100000002027b82 */ /* 0x004ea20000000a00 */
[----:B------:R-:W-:Y:S01]  /*7f30*/  IMAD.MOV.U32 R13, RZ, RZ, RZ ;  /* 0x000000ffff0d7224 */ /* 0x000fe200078e00ff */
[----:B------:R-:W4:Y:S01]  /*7f40*/  LDCU.64 UR8, c[0x4][0x40] ;  /* 0x01000800ff0877ac */ /* 0x000f220008000a00 */
[----:B-1----:R-:W-:Y:S01]  /*7f50*/  IMAD.U32 R4, RZ, RZ, UR6 ;  /* 0x00000006ff047e24 */ /* 0x002fe2000f8e00ff */
[----:B------:R-:W-:Y:S01]  /*7f60*/  MOV R5, UR7 ;  /* 0x0000000700057c02 */ /* 0x000fe20008000f00 */
[----:B---3--:R-:W-:Y:S01]  /*7f70*/  IMAD.U32 R6, RZ, RZ, UR4 ;  /* 0x00000004ff067e24 */ /* 0x008fe2000f8e00ff */
[----:B------:R-:W-:Y:S01]  /*7f80*/  MOV R7, UR5 ;  /* 0x0000000500077c02 */ /* 0x000fe20008000f00 */
[----:B----4-:R-:W-:Y:S01]  /*7f90*/  IMAD.U32 R10, RZ, RZ, UR8 ;  /* 0x00000008ff0a7e24 */ /* 0x010fe2000f8e00ff */
[----:B------:R-:W-:-:S02]  /*7fa0*/  MOV R11, UR9 ;  /* 0x00000009000b7c02 */ /* 0x000fc40008000f00 */
[----:B------:R-:W-:-:S07]  /*7fb0*/  LEPC R20, `(.L_x_193) ;  /* 0x000000001014794e */ /* 0x000fce0000000000 */
[----:B--2---:R-:W-:Y:S05]  /*7fc0*/  CALL.ABS.NOINC R2 ;  /* 0x0000000002007343 */ /* 0x004fea0003c00000 */
.L_x_193:
[----:B--2---:R-:W2:Y:S01]  /*7fd0*/  S2R R3, SR_SWINHI ;  /* 0x0000000000037919 */ /* 0x004ea20000002f00 */
[----:B------:R-:W-:Y:S05]  /*7fe0*/  WARPSYNC.ALL ;  /* 0x0000000000007948 */ /* 0x000fea0003800000 */
[----:B------:R-:W3:Y:S01]  /*7ff0*/  S2R R27, SR_CTAID.X ;  /* 0x00000000001b7919 */ /* 0x000ee20000002500 */
[----:B------:R-:W4:Y:S01]  /*8000*/  S2R R25, SR_CTAID.Z ;  /* 0x0000000000197919 */ /* 0x000f220000002700 */
[----:B------:R-:W1:Y:S01]  /*8010*/  S2R R24, SR_CTAID.Y ;  /* 0x0000000000187919 */ /* 0x000e620000002600 */
[----:B------:R-:W-:Y:S02]  /*8020*/  MOV R30, R26 ;  /* 0x0000001a001e7202 */ /* 0x000fe40000000f00 */
[----:B--2---:R-:W-:-:S02]  /*8030*/  MOV R31, R3 ;  /* 0x00000003001f7202 */ /* 0x004fc40000000f00 */
[----:B------:R-:W-:-:S05]  /*8040*/  LEA R29, P0, R17, R30, 0x1 ;  /* 0x0000001e111d7211 */ /* 0x000fca00078008ff */
[----:B------:R-:W-:Y:S01]  /*8050*/  IMAD.X R31, RZ, RZ, R31, P0 ;  /* 0x000000ffff1f7224 */ /* 0x000fe200000e061f */
[----:B------:R-:W2:Y:S01]  /*8060*/  LDCU UR5, c[0x0][0x708] ;  /* 0x0000e100ff0577ac */ /* 0x000ea20008000800 */
[----:B------:R-:W1:Y:S01]  /*8070*/  MUFU.RCP R3, R22 ;  /* 0x0000001600037308 */ /* 0x000e620000001000 */
[----:B------:R-:W3:Y:S01]  /*8080*/  LDC R32, c[0x0][0x708] ;  /* 0x0001c200ff207b82 */ /* 0x000ee20000000800 */
[----:B------:R-:W-:Y:S01]  /*8090*/  R2UR UR4, R42 ;  /* 0x000000002a0472ca */ /* 0x000fe200000e0000 */
[----:B------:R-:W-:-:S12]  /*80a0*/  BSSY.RECONVERGENT B2, `(.L_x_194) ;  /* 0x000000c000027945 */ /* 0x000fd80003800200 */
[----:B------:R-:W3:Y:S01]  /*80b0*/  LDTM.x16 R4, tmem[UR4+0x100] ;  /* 0x00010004000479ee */ /* 0x000ee20008240000 */
[----:B--2---:R-:W-:Y:S01]  /*80c0*/  MOV R21, UR5 ;  /* 0x0000000500157c02 */ /* 0x004fe20008000f00 */
[----:B-1----:R-:W-:-:S03]  /*80d0*/  FFMA R2, -R22, R3, 1 ;  /* 0x3f80000016027423 */ /* 0x002fc60000000103 */
[----:B------:R-:W1:Y:S01]  /*80e0*/  FCHK P0, R21, R22 ;  /* 0x0000001615007302 */ /* 0x000e620000000000 */
[----:B------:R-:W-:-:S04]  /*80f0*/  FFMA R2, R3, R2, R3 ;  /* 0x0000000203027223 */ /* 0x000fc80000000003 */
[----:B------:R-:W-:-:S04]  /*8100*/  FFMA R3, R2, UR5, RZ ;  /* 0x0000000502037c23 */ /* 0x000fc800080000ff */
[----:B------:R-:W-:-:S04]  /*8110*/  FFMA R0, -R22, R3, UR5 ;  /* 0x0000000516007e23 */ /* 0x000fc80008000103 */
[----:B------:R-:W-:Y:S01]  /*8120*/  FFMA R0, R2, R0, R3 ;  /* 0x0000000002007223 */ /* 0x000fe20000000003 */
[----:B-1-34-:R-:W-:Y:S05]  /*8130*/  @!P0 BRA `(.L_x_195) ;  /* 0x0000000000088947 */ /* 0x01afea0003800000 */
[----:B------:R-:W-:Y:S02]  /*8140*/  MOV R20, 0x8160 ;  /* 0x0000816000147802 */ /* 0x000fe40000000f00 */
[----:B------:R-:W-:Y:S05]  /*8150*/  CALL.REL.NOINC `($__internal_3_$__cuda_sm3x_div_rn_noftz_f32_slowpath) ;  /* 0x00000108003c7944 */ /* 0x000fea0003c00000 */
.L_x_195:
[----:B------:R-:W-:Y:S05]  /*8160*/  BSYNC.RECONVERGENT B2 ;  /* 0x0000000000027941 */ /* 0x000fea0003800200 */
.L_x_194:
[C---:B------:R-:W-:Y:S01]  /*8170*/  FMUL2 R4, R0.reuse.F32, R4.F32x2.HI_LO ;  /* 0x000000040004724a */ /* 0x040fe20000040000 */
[----:B------:R-:W1:Y:S01]  /*8180*/  LDCU.64 UR4, c[0x0][0x880] ;  /* 0x00011000ff0477ac */ /* 0x000e620008000a00 */
[C---:B------:R-:W-:Y:S02]  /*8190*/  FMUL2 R6, R0.reuse.F32, R6.F32x2.HI_LO ;  /* 0x000000060006724a */ /* 0x040fe40000040000 */
[C---:B------:R-:W-:Y:S01]  /*81a0*/  FMUL2 R2, R0.reuse.F32, R8.F32x2.HI_LO ;  /* 0x000000080002724a */ /* 0x040fe20000040000 */
[----:B------:R-:W-:Y:S01]  /*81b0*/  F2FP.F16.F32.PACK_AB R8, R5, R4 ;  /* 0x000000040508723e */ /* 0x000fe200000000ff */
[C---:B------:R-:W-:Y:S01]  /*81c0*/  FMUL2 R20, R0.reuse.F32, R10.F32x2.HI_LO ;  /* 0x0000000a0014724a */ /* 0x040fe20000040000 */
[----:B------:R-:W-:Y:S01]  /*81d0*/  F2FP.F16.F32.PACK_AB R9, R7, R6 ;  /* 0x000000060709723e */ /* 0x000fe200000000ff */
[C---:B------:R-:W-:Y:S01]  /*81e0*/  FMUL2 R12, R0.reuse.F32, R12.F32x2.HI_LO ;  /* 0x0000000c000c724a */ /* 0x040fe20000040000 */
[----:B------:R-:W-:Y:S01]  /*81f0*/  F2FP.F16.F32.PACK_AB R10, R3, R2 ;  /* 0x00000002030a723e */ /* 0x000fe200000000ff */
[C---:B------:R-:W-:Y:S01]  /*8200*/  FMUL2 R14, R0.reuse.F32, R14.F32x2.HI_LO ;  /* 0x0000000e000e724a */ /* 0x040fe20000040000 */
[----:B------:R-:W-:Y:S01]  /*8210*/  SHF.R.U64 R2, R29, 0x3, R31 ;  /* 0x000000031d027819 */ /* 0x000fe2000000121f */
[C---:B------:R-:W-:Y:S01]  /*8220*/  FMUL2 R16, R0.reuse.F32, R16.F32x2.HI_LO ;  /* 0x000000100010724a */ /* 0x040fe20000040000 */
[----:B------:R-:W-:Y:S01]  /*8230*/  F2FP.F16.F32.PACK_AB R11, R21, R20 ;  /* 0x00000014150b723e */ /* 0x000fe200000000ff */
[----:B------:R-:W-:Y:S01]  /*8240*/  FMUL2 R18, R0.F32, R18.F32x2.HI_LO ;  /* 0x000000120012724a */ /* 0x000fe20000040000 */
[----:B------:R-:W-:-:S02]  /*8250*/  IADD3 R0, P0, PT, R29, 0x10, RZ ;  /* 0x000000101d007810 */ /* 0x000fc40007f1e0ff */
[----:B------:R-:W-:Y:S02]  /*8260*/  LOP3.LUT R30, R29, 0x10, R2, 0x78, !PT ;  /* 0x000000101d1e7812 */ /* 0x000fe400078e7802 */
[----:B------:R-:W-:Y:S01]  /*8270*/  F2FP.F16.F32.PACK_AB R4, R13, R12 ;  /* 0x0000000c0d04723e */ /* 0x000fe200000000ff */
[----:B------:R-:W-:Y:S01]  /*8280*/  IMAD.X R3, RZ, RZ, R31, P0 ;  /* 0x000000ffff037224 */ /* 0x000fe200000e061f */
[----:B------:R-:W-:Y:S01]  /*8290*/  F2FP.F16.F32.PACK_AB R5, R15, R14 ;  /* 0x0000000e0f05723e */ /* 0x000fe200000000ff */
[----:B------:R2:W-:Y:S01]  /*82a0*/  ST.E.128 desc[UR40][R30.64], R8 ;  /* 0x000000081e007985 */ /* 0x0005e2000c101d28 */
[----:B------:R-:W-:Y:S01]  /*82b0*/  F2FP.F16.F32.PACK_AB R6, R17, R16 ;  /* 0x000000101106723e */ /* 0x000fe200000000ff */
[----:B-1----:R-:W-:Y:S01]  /*82c0*/  UISETP.NE.U32.AND UP0, UPT, UR4, URZ, UPT ;  /* 0x000000ff0400728c */ /* 0x002fe2000bf05070 */
[----:B------:R-:W-:-:S03]  /*82d0*/  SHF.R.U64 R7, R0, 0x3, R3 ;  /* 0x0000000300077819 */ /* 0x000fc60000001203 */
[----:B------:R-:W-:Y:S01]  /*82e0*/  UISETP.NE.AND.EX UP0, UPT, UR5, URZ, UPT, UP0 ;  /* 0x000000ff0500728c */ /* 0x000fe2000bf05300 */
[----:B------:R-:W-:Y:S02]  /*82f0*/  LOP3.LUT R2, R0, 0x10, R7, 0x78, !PT ;  /* 0x0000001000027812 */ /* 0x000fe400078e7807 */
[----:B------:R-:W-:-:S05]  /*8300*/  F2FP.F16.F32.PACK_AB R7, R19, R18 ;  /* 0x000000121307723e */ /* 0x000fca00000000ff */
[----:B------:R2:W-:Y:S01]  /*8310*/  ST.E.128 desc[UR40][R2.64], R4 ;  /* 0x0000000402007985 */ /* 0x0005e2000c101d28 */
[----:B------:R-:W-:Y:S01]  /*8320*/  @!PT LDS RZ, [RZ] ;  /* 0x00000000fffff984 */ /* 0x000fe20000000800 */
[----:B------:R-:W-:Y:S01]  /*8330*/  @!PT LDS RZ, [RZ] ;  /* 0x00000000fffff984 */ /* 0x000fe20000000800 */
[----:B------:R-:W-:Y:S01]  /*8340*/  @!PT LDS RZ, [RZ] ;  /* 0x00000000fffff984 */ /* 0x000fe20000000800 */
[----:B------:R-:W-:Y:S01]  /*8350*/  @!PT LDS RZ, [RZ] ;  /* 0x00000000fffff984 */ /* 0x000fe20000000800 */
[----:B------:R1:W-:Y:S06]  /*8360*/  MEMBAR.ALL.CTA ;  /* 0x0000000000007992 */ /* 0x0003ec0000008000 */
[----:B-1----:R-:W1:Y:S01]  /*8370*/  FENCE.VIEW.ASYNC.S ;  /* 0x00000000000073c6 */ /* 0x002e620000000000 */
[----:B------:R-:W-:Y:S05]  /*8380*/  BRA.U !UP0, `(.L_x_196) ;  /* 0x0000000108fc7547 */ /* 0x000fea000b800000 */
[C---:B------:R-:W-:Y:S01]  /*8390*/  FSETP.GEU.AND P0, PT, R22.reuse, 1.175494350822287508e-38, PT ;  /* 0x008000001600780b */ /* 0x040fe20003f0e000 */
[----:B------:R-:W-:Y:S01]  /*83a0*/  HFMA2 R0, -RZ, RZ, 1.5048828125, 33.21875 ;  /* 0x3e055027ff007431 */ /* 0x000fe200000001ff */
[----:B------:R-:W3:Y:S01]  /*83b0*/  LDCU UR4, c[0x0][0x380] ;  /* 0x00007000ff0477ac */ /* 0x000ee20008000800 */
[----:B------:R-:W-:Y:S01]  /*83c0*/  BSSY.RECONVERGENT B0, `(.L_x_196) ;  /* 0x000003b000007945 */ /* 0x000fe20003800200 */
[----:B--2---:R-:W-:Y:S01]  /*83d0*/  FSEL R5, RZ, -23, P0 ;  /* 0xc1b80000ff057808 */ /* 0x004fe20000000000 */
[----:B------:R-:W2:Y:S08]  /*83e0*/  LDCU UR5, c[0x0][0x700] ;  /* 0x0000e000ff0577ac */ /* 0x000eb00008000800 */
[----:B------:R-:W-:-:S05]  /*83f0*/  @!P0 FMUL R22, R22, 8388608 ;  /* 0x4b00000016168820 */ /* 0x000fca0000400000 */
[C---:B------:R-:W-:Y:S02]  /*8400*/  IADD3 R7, PT, PT, R22.reuse, -0x3f2aaaab, RZ ;  /* 0xc0d5555516077810 */ /* 0x040fe40007ffe0ff */
[C---:B------:R-:W-:Y:S02]  /*8410*/  ISETP.GT.U32.AND P0, PT, R22.reuse, 0x7f7fffff, PT ;  /* 0x7f7fffff1600780c */ /* 0x040fe40003f04070 */
[----:B------:R-:W-:Y:S02]  /*8420*/  LOP3.LUT R7, R7, 0xff800000, RZ, 0xc0, !PT ;  /* 0xff80000007077812 */ /* 0x000fe400078ec0ff */
[C---:B------:R-:W-:Y:S02]  /*8430*/  FSETP.NEU.AND P1, PT, R22.reuse, RZ, PT ;  /* 0x000000ff1600720b */ /* 0x040fe40003f2d000 */
[-C--:B------:R-:W-:Y:S02]  /*8440*/  IADD3 R3, PT, PT, R22, -R7.reuse, RZ ;  /* 0x8000000716037210 */ /* 0x080fe40007ffe0ff */
[----:B------:R-:W-:-:S03]  /*8450*/  I2FP.F32.S32 R2, R7 ;  /* 0x0000000700027245 */ /* 0x000fc60000201400 */
[----:B------:R-:W-:Y:S02]  /*8460*/  FADD R3, R3, -1 ;  /* 0xbf80000003037421 */ /* 0x000fe40000000000 */
[----:B------:R-:W-:Y:S02]  /*8470*/  FFMA R2, R2, 1.1920928955078125e-07, R5 ;  /* 0x3400000002027823 */ /* 0x000fe40000000005 */
[----:B------:R-:W-:-:S04]  /*8480*/  FFMA R0, R3, -R0, 0.14084610342979431152 ;  /* 0x3e1039f603007423 */ /* 0x000fc80000000800 */
[----:B------:R-:W-:-:S04]  /*8490*/  FFMA R0, R3, R0, -0.12148627638816833496 ;  /* 0xbdf8cdcc03007423 */ /* 0x000fc80000000000 */
[----:B------:R-:W-:-:S04]  /*84a0*/  FFMA R0, R3, R0, 0.13980610668659210205 ;  /* 0x3e0f295503007423 */ /* 0x000fc80000000000 */
[----:B------:R-:W-:-:S04]  /*84b0*/  FFMA R0, R3, R0, -0.16684235632419586182 ;  /* 0xbe2ad8b903007423 */ /* 0x000fc80000000000 */
[----:B------:R-:W-:-:S04]  /*84c0*/  FFMA R0, R3, R0, 0.20012299716472625732 ;  /* 0x3e4ced0b03007423 */ /* 0x000fc80000000000 */
[----:B------:R-:W-:-:S04]  /*84d0*/  FFMA R0, R3, R0, -0.24999669194221496582 ;  /* 0xbe7fff2203007423 */ /* 0x000fc80000000000 */
[----:B------:R-:W-:-:S04]  /*84e0*/  FFMA R0, R3, R0, 0.33333182334899902344 ;  /* 0x3eaaaa7803007423 */ /* 0x000fc80000000000 */
[----:B------:R-:W-:-:S04]  /*84f0*/  FFMA R0, R3, R0, -0.5 ;  /* 0xbf00000003007423 */ /* 0x000fc80000000000 */
[----:B------:R-:W-:-:S04]  /*8500*/  FMUL R0, R3, R0 ;  /* 0x0000000003007220 */ /* 0x000fc80000400000 */
[----:B------:R-:W-:Y:S01]  /*8510*/  FFMA R5, R3, R0, R3 ;  /* 0x0000000003057223 */ /* 0x000fe20000000003 */
[----:B------:R-:W-:Y:S02]  /*8520*/  MOV R3, 0x7f800000 ;  /* 0x7f80000000037802 */ /* 0x000fe40000000f00 */
[----:B------:R-:W-:Y:S01]  /*8530*/  LEA R0, R27, R40, 0x8 ;  /* 0x000000281b007211 */ /* 0x000fe200078e40ff */
[----:B------:R-:W-:Y:S02]  /*8540*/  FFMA R2, R2, 0.69314718246459960938, R5 ;  /* 0x3f31721802027823 */ /* 0x000fe40000000005 */
[----:B------:R-:W-:Y:S01]  /*8550*/  @P0 FFMA R2, R22, R3, +INF ;  /* 0x7f80000016020423 */ /* 0x000fe20000000003 */
[----:B---3--:R-:W-:-:S04]  /*8560*/  ISETP.GE.AND P0, PT, R0, UR4, PT ;  /* 0x0000000400007c0c */ /* 0x008fc8000bf06270 */
[----:B------:R-:W-:-:S05]  /*8570*/  FSEL R2, R2, -INF , P1 ;  /* 0xff80000002027808 */ /* 0x000fca0000800000 */
[----:B--2---:R-:W-:-:S04]  /*8580*/  FFMA R23, R23, UR5, R2 ;  /* 0x0000000517177c23 */ /* 0x004fc80008000002 */
[----:B------:R-:W-:Y:S05]  /*8590*/  @P0 BRA `(.L_x_197) ;  /* 0x0000000000740947 */ /* 0x000fea0003800000 */
[----:B------:R-:W2:Y:S01]  /*85a0*/  LDCU UR7, c[0x0][0x38c] ;  /* 0x00007180ff0777ac */ /* 0x000ea20008000800 */
[----:B------:R-:W3:Y:S01]  /*85b0*/  LDCU UR6, c[0x0][0x890] ;  /* 0x00011200ff0677ac */ /* 0x000ee20008000800 */
[----:B------:R-:W4:Y:S01]  /*85c0*/  LDCU.64 UR4, c[0x0][0x888] ;  /* 0x00011100ff0477ac */ /* 0x000f220008000a00 */
[----:B--2---:R-:W2:Y:S01]  /*85d0*/  I2F.U32.RP R6, UR7 ;  /* 0x0000000700067d06 */ /* 0x004ea20008209000 */
[----:B------:R-:W-:-:S07]  /*85e0*/  ISETP.NE.U32.AND P0, PT, RZ, UR7, PT ;  /* 0x00000007ff007c0c */ /* 0x000fce000bf05070 */
[----:B--2---:R-:W2:Y:S02]  /*85f0*/  MUFU.RCP R4, R6 ;  /* 0x0000000600047308 */ /* 0x004ea40000001000 */
[----:B--2---:R-:W-:Y:S01]  /*8600*/  IADD3 R4, PT, PT, R4, 0xffffffe, RZ ;  /* 0x0ffffffe04047810 */ /* 0x004fe20007ffe0ff */
[----:B------:R-:W2:Y:S05]  /*8610*/  LDC.64 R6, c[0x0][0x880] ;  /* 0x00022000ff067b82 */ /* 0x000eaa0000000a00 */
[----:B------:R-:W5:Y:S02]  /*8620*/  F2I.FTZ.U32.TRUNC.NTZ R3, R4 ;  /* 0x0000000400037305 */ /* 0x000f64000021f000 */
[----:B-----5:R-:W-:-:S05]  /*8630*/  IADD3 R2, PT, PT, RZ, -R3, RZ ;  /* 0x80000003ff027210 */ /* 0x020fca0007ffe0ff */
[----:B------:R-:W-:Y:S01]  /*8640*/  IMAD R5, R2, UR7, RZ ;  /* 0x0000000702057c24 */ /* 0x000fe2000f8e02ff */
[----:B------:R-:W-:-:S05]  /*8650*/  MOV R2, RZ ;  /* 0x000000ff00027202 */ /* 0x000fca0000000f00 */
[----:B------:R-:W-:-:S06]  /*8660*/  IMAD.HI.U32 R5, R3, R5, R2 ;  /* 0x0000000503057227 */ /* 0x000fcc00078e0002 */
[----:B------:R-:W-:-:S04]  /*8670*/  IMAD.HI.U32 R2, R5, R24, RZ ;  /* 0x0000001805027227 */ /* 0x000fc800078e00ff */
[----:B---3--:R-:W-:Y:S01]  /*8680*/  IMAD R5, R25, UR6, R0 ;  /* 0x0000000619057c24 */ /* 0x008fe2000f8e0200 */
[----:B------:R-:W-:-:S05]  /*8690*/  IADD3 R3, PT, PT, -R2, RZ, RZ ;  /* 0x000000ff02037210 */ /* 0x000fca0007ffe1ff */
[----:B------:R-:W-:-:S05]  /*86a0*/  IMAD R3, R3, UR7, R24 ;  /* 0x0000000703037c24 */ /* 0x000fca000f8e0218 */
[----:B------:R-:W-:-:S13]  /*86b0*/  ISETP.GE.U32.AND P2, PT, R3, UR7, PT ;  /* 0x0000000703007c0c */ /* 0x000fda000bf46070 */
[----:B------:R-:W-:Y:S02]  /*86c0*/  @P2 IADD3 R3, PT, PT, R3, -UR7, RZ ;  /* 0x8000000703032c10 */ /* 0x000fe4000fffe0ff */
[----:B------:R-:W-:Y:S02]  /*86d0*/  @P2 IADD3 R2, PT, PT, R2, 0x1, RZ ;  /* 0x0000000102022810 */ /* 0x000fe40007ffe0ff */
[----:B------:R-:W-:-:S13]  /*86e0*/  ISETP.GE.U32.AND P1, PT, R3, UR7, PT ;  /* 0x0000000703007c0c */ /* 0x000fda000bf26070 */
[----:B------:R-:W-:Y:S02]  /*86f0*/  @P1 IADD3 R2, PT, PT, R2, 0x1, RZ ;  /* 0x0000000102021810 */ /* 0x000fe40007ffe0ff */
[----:B------:R-:W-:-:S04]  /*8700*/  @!P0 LOP3.LUT R2, RZ, UR7, RZ, 0x33, !PT ;  /* 0x00000007ff028c12 */ /* 0x000fc8000f8e33ff */
[C---:B------:R-:W-:Y:S01]  /*8710*/  IADD3 R3, PT, PT, -R2.reuse, RZ, RZ ;  /* 0x000000ff02037210 */ /* 0x040fe20007ffe1ff */
[----:B----4-:R-:W-:-:S04]  /*8720*/  IMAD R5, R2, UR5, R5 ;  /* 0x0000000502057c24 */ /* 0x010fc8000f8e0205 */
[----:B------:R-:W-:-:S04]  /*8730*/  IMAD R0, R3, UR7, R24 ;  /* 0x0000000703007c24 */ /* 0x000fc8000f8e0218 */
[----:B------:R-:W-:-:S04]  /*8740*/  IMAD R5, R0, UR4, R5 ;  /* 0x0000000400057c24 */ /* 0x000fc8000f8e0205 */
[----:B--2---:R-:W-:-:S05]  /*8750*/  IMAD.WIDE.U32 R6, R5, 0x4, R6 ;  /* 0x0000000405067825 */ /* 0x004fca00078e0006 */
[----:B------:R2:W-:Y:S02]  /*8760*/  STG.E desc[UR40][R6.64], R23 ;  /* 0x0000001706007986 */ /* 0x0005e4000c101928 */
.L_x_197:
[----:B------:R-:W-:Y:S05]  /*8770*/  BSYNC.RECONVERGENT B0 ;  /* 0x0000000000007941 */ /* 0x000fea0003800200 */
.L_x_196:
[----:B------:R-:W-:Y:S01]  /*8780*/  UISETP.NE.AND UP0, UPT, UR38, URZ, UPT ;  /* 0x000000ff2600728c */ /* 0x000fe2000bf05270 */
[----:B------:R-:W-:-:S08]  /*8790*/  NOP ;  /* 0x0000000000007918 */ /* 0x000fd00000000000 */
[----:B------:R-:W-:Y:S05]  /*87a0*/  BRA.U UP0, `(.L_x_198) ;  /* 0x0000000100087547 */ /* 0x000fea000b800000 */
[----:B------:R-:W-:Y:S05]  /*87b0*/  BPT.TRAP 0x1 ;  /* 0x000000040000795c */ /* 0x000fea0000300000 */
[----:B------:R-:W-:Y:S05]  /*87c0*/  BPT.TRAP 0x1 ;  /* 0x000000040000795c */ /* 0x000fea0000300000 */
.L_x_198:
[----:B--2---:R-:W-:Y:S01]  /*87d0*/  IADD3 R3, PT, PT, R26, 0x50a0, RZ ;  /* 0x000050a01a037810 */ /* 0x004fe20007ffe0ff */
[----:B------:R-:W-:-:S03]  /*87e0*/  UISETP.NE.AND UP0, UPT, UR38, URZ, UPT ;  /* 0x000000ff2600728c */ /* 0x000fc6000bf05270 */
[----:B------:R-:W-:-:S04]  /*87f0*/  PRMT R0, R28, 0x654, R3 ;  /* 0x000006541c007816 */ /* 0x000fc80000000003 */
[----:B-1----:R1:W-:Y:S02]  /*8800*/  SYNCS.ARRIVE.TRANS64.RED.A1T0 RZ, [R0+URZ], RZ ;  /* 0x000000ff00ff79a7 */ /* 0x0023e400081004ff */
[----:B------:R-:W-:Y:S05]  /*8810*/  BRA.U UP0, `(.L_x_199) ;  /* 0x0000000100047547 */ /* 0x000fea000b800000 */
[----:B------:R-:W-:Y:S05]  /*8820*/  BPT.TRAP 0x1 ;  /* 0x000000040000795c */ /* 0x000fea0000300000 */
.L_x_199:
[----:B------:R2:W-:Y:S01]  /*8830*/  SYNCS.ARRIVE.TRANS64.A1T0 RZ, [R26+URZ+0x50b0], RZ ;  /* 0x0050b0ff1aff79a7 */ /* 0x0005e200081000ff */
[----:B------:R-:W-:-:S09]  /*8840*/  UISETP.NE.AND UP0, UPT, UR36, URZ, UPT ;  /* 0x000000ff2400728c */ /* 0x000fd2000bf05270 */
[----:B------:R-:W-:Y:S05]  /*8850*/  BRA.U !UP0, `(.L_x_200) ;  /* 0x0000000108047547 */ /* 0x000fea000b800000 */
[----:B------:R-:W-:Y:S05]  /*8860*/  BPT.TRAP 0x1 ;  /* 0x000000040000795c */ /* 0x000fea0000300000 */
.L_x_200:
[----:B------:R-:W-:Y:S02]  /*8870*/  SHF.L.U32 R43, R43, 0x1f, RZ ;  /* 0x0000001f2b2b7819 */ /* 0x000fe400000006ff */
[----:B-1----:R-:W-:Y:S02]  /*8880*/  SHF.R.U32.HI R0, RZ, 0x15, R44 ;  /* 0x00000015ff007819 */ /* 0x002fe4000001162c */
[----:B------:R-:W1:Y:S02]  /*8890*/  SYNCS.PHASECHK.TRANS64.TRYWAIT P1, [R26+URZ+0x5080], R43 ;  /* 0x0050802b1a0075a7 */ /* 0x000e6400080211ff */
[----:B------:R-:W-:Y:S01]  /*88a0*/  ISETP.NE.AND P0, PT, R33, R0, PT ;  /* 0x000000002100720c */ /* 0x000fe20003f05270 */
[----:B-1----:R-:W-:-:S12]  /*88b0*/  @!P1 BRA `(.L_x_201) ;  /* 0x000000f400949947 */ /* 0x002fd80003800000 */
.L_x_394:
        /* <DEDUP_REMOVED lines=17> */
.L_x_202:
[----:B------:R-:W-:Y:S05]  /*89d0*/  WARPSYNC.ALL ;  /* 0x0000000000007948 */ /* 0x000fea0003800000 */
[----:B------:R-:W-:Y:S01]  /*89e0*/  R2UR UR4, R44 ;  /* 0x000000002c0472ca */ /* 0x000fe200000e0000 */
[----:B------:R-:W-:-:S12]  /*89f0*/  UISETP.NE.AND UP0, UPT, UR36, URZ, UPT ;  /* 0x000000ff2400728c */ /* 0x000fd8000bf05270 */
[----:B------:R-:W3:Y:S02]  /*8a00*/  LDTM.x2 R22, tmem[UR4] ;  /* 0x00000004001679ee */ /* 0x000ee400080c0000 */
[----:B---3--:R-:W-:Y:S05]  /*8a10*/  BRA.U !UP0, `(.L_x_203) ;  /* 0x0000000108047547 */ /* 0x008fea000b800000 */
[----:B------:R-:W-:Y:S05]  /*8a20*/  BPT.TRAP 0x1 ;  /* 0x000000040000795c */ /* 0x000fea0000300000 */
.L_x_203:
[----:B------:R-:W-:Y:S01]  /*8a30*/  PRMT R35, R28, 0x654, R35 ;  /* 0x000006541c237816 */ /* 0x000fe20000000023 */
[----:B------:R-:W-:-:S03]  /*8a40*/  UISETP.NE.AND UP0, UPT, UR38, URZ, UPT ;  /* 0x000000ff2600728c */ /* 0x000fc6000bf05270 */
[----:B------:R3:W-:Y:S06]  /*8a50*/  SYNCS.ARRIVE.TRANS64.RED.A1T0 RZ, [R35+URZ], RZ ;  /* 0x000000ff23ff79a7 */ /* 0x0007ec00081004ff */
[----:B------:R-:W-:Y:S05]  /*8a60*/  BRA.U UP0, `(.L_x_204) ;  /* 0x0000000100047547 */ /* 0x000fea000b800000 */
[----:B------:R-:W-:Y:S05]  /*8a70*/  BPT.TRAP 0x1 ;  /* 0x000000040000795c */ /* 0x000fea0000300000 */
.L_x_204:
[----:B------:R-:W-:-:S04]  /*8a80*/  SHF.L.U32 R41, R41, 0x1f, RZ ;  /* 0x0000001f29297819 */ /* 0x000fc800000006ff */
[----:B------:R-:W4:Y:S02]  /*8a90*/  SYNCS.PHASECHK.TRANS64.TRYWAIT P0, [R26+URZ+0x5098], R41 ;  /* 0x005098291a0075a7 */ /* 0x000f2400080011ff */
[----:B----4-:R-:W-:Y:S05]  /*8aa0*/  @!P0 BRA `(.L_x_205) ;  /* 0x000000f4002c8947 */ /* 0x010fea0003800000 */
.L_x_395:
[----:B------:R-:W-:-:S09]  /*8ab0*/  UISETP.NE.AND UP0, UPT, UR38, URZ, UPT ;  /* 0x000000ff2600728c */ /* 0x000fd2000bf05270 */
[----:B------:R-:W-:Y:S05]  /*8ac0*/  BRA.U UP0, `(.L_x_206) ;  /* 0x0000000100047547 */ /* 0x000fea000b800000 */
[----:B------:R-:W-:Y:S05]  /*8ad0*/  BPT.TRAP 0x1 ;  /* 0x000000040000795c */ /* 0x000fea0000300000 */
.L_x_206:
[----:B------:R-:W-:Y:S02]  /*8ae0*/  IMAD.MOV.U32 R3, RZ, RZ, 0x1 ;  /* 0x00000001ff037424 */ /* 0x000fe400078e00ff */
[----:B------:R-:W-:-:S03]  /*8af0*/  VIADD R0, R42, 0x180 ;  /* 0x000001802a007836 */ /* 0x000fc60000000000 */
[----:B------:R-:W-:Y:S02]  /*8b00*/  SHF.L.U32 R3, R3, 0x1f, RZ ;  /* 0x0000001f03037819 */ /* 0x000fe400000006ff */
[----:B------:R-:W-:Y:S02]  /*8b10*/  SHF.R.U32.HI R0, RZ, 0x15, R0 ;  /* 0x00000015ff007819 */ /* 0x000fe40000011600 */
[----:B------:R-:W5:Y:S02]  /*8b20*/  SYNCS.PHASECHK.TRANS64.TRYWAIT P1, [R26+URZ+0x50c8], R3 ;  /* 0x0050c8031a0075a7 */ /* 0x000f6400080211ff */
[----:B------:R-:W-:Y:S01]  /*8b30*/  ISETP.NE.AND P0, PT, R33, R0, PT ;  /* 0x000000002100720c */ /* 0x000fe20003f05270 */
[----:B-----5:R-:W-:-:S12]  /*8b40*/  @!P1 BRA `(.L_x_207) ;  /* 0x000000f400189947 */ /* 0x020fd80003800000 */
.L_x_396:
[----:B------:R-:W-:Y:S05]  /*8b50*/  @!P0 BRA `(.L_x_208) ;  /* 0x0000000000408947 */ /* 0x000fea0003800000 */
[----:B------:R-:W-:Y:S01]  /*8b60*/  MOV R2, 0x8 ;  /* 0x0000000800027802 */ /* 0x000fe20000000f00 */
[----:B------:R-:W5:Y:S01]  /*8b70*/  LDCU.64 UR8, c[0x4][0xb0] ;  /* 0x01001600ff0877ac */ /* 0x000f620008000a00 */
[----:B------:R-:W-:Y:S02]  /*8b80*/  HFMA2 R12, -RZ, RZ, 0, 5.9604644775390625e-08 ;  /* 0x00000001ff0c7431 */ /* 0x000fe400000001ff */
[----:B------:R-:W-:Y:S01]  /*8b90*/  IMAD.MOV.U32 R8, RZ, RZ, 0x192 ;  /* 0x00000192ff087424 */ /* 0x000fe200078e00ff */
[----:B------:R-:W1:Y:S01]  /*8ba0*/  LDCU.64 UR6, c[0x4][0xb8] ;  /* 0x01001700ff0677ac */ /* 0x000e620008000a00 */
[----:B------:R-:W2:Y:S01]  /*8bb0*/  LDC.64 R2, c[0x4][R2] ;  /* 0x0100000002027b82 */ /* 0x000ea20000000a00 */
[----:B------:R-:W-:Y:S01]  /*8bc0*/  IMAD.MOV.U32 R13, RZ, RZ, RZ ;  /* 0x000000ffff0d7224 */ /* 0x000fe200078e00ff */
[----:B------:R-:W3:Y:S01]  /*8bd0*/  LDCU.64 UR4, c[0x4][0x40] ;  /* 0x01000800ff0477ac */ /* 0x000ee20008000a00 */
[----:B-----5:R-:W-:Y:S01]  /*8be0*/  IMAD.U32 R4, RZ, RZ, UR8 ;  /* 0x00000008ff047e24 */ /* 0x020fe2000f8e00ff */
[----:B------:R-:W-:Y:S01]  /*8bf0*/  MOV R5, UR9 ;  /* 0x0000000900057c02 */ /* 0x000fe20008000f00 */
[----:B-1----:R-:W-:Y:S01]  /*8c00*/  IMAD.U32 R6, RZ, RZ, UR6 ;  /* 0x00000006ff067e24 */ /* 0x002fe2000f8e00ff */
[----:B------:R-:W-:Y:S01]  /*8c10*/  MOV R7, UR7 ;  /* 0x0000000700077c02 */ /* 0x000fe20008000f00 */
[----:B---3--:R-:W-:Y:S01]  /*8c20*/  IMAD.U32 R10, RZ, RZ, UR4 ;  /* 0x00000004ff0a7e24 */ /* 0x008fe2000f8e00ff */
[----:B------:R-:W-:-:S02]  /*8c30*/  MOV R11, UR5 ;  /* 0x00000005000b7c02 */ /* 0x000fc40008000f00 */
[----:B------:R-:W-:-:S07]  /*8c40*/  LEPC R20, `(.L_x_208) ;  /* 0x000000001014794e */ /* 0x000fce0000000000 */
[----:B--2-4-:R-:W-:Y:S05]  /*8c50*/  CALL.ABS.NOINC R2 ;  /* 0x0000000002007343 */ /* 0x014fea0003c00000 */
.L_x_208:
[----:B------:R-:W5:Y:S01]  /*8c60*/  LDCU.64 UR4, c[0x0][0x880] ;  /* 0x00011000ff0477ac */ /* 0x000f620008000a00 */
[----:B------:R-:W1:Y:S01]  /*8c70*/  MUFU.RCP R3, R22 ;  /* 0x0000001600037308 */ /* 0x000e620000001000 */
[----:B-----5:R-:W-:Y:S01]  /*8c80*/  ISETP.NE.U32.AND P1, PT, RZ, UR4, PT ;  /* 0x00000004ff007c0c */ /* 0x020fe2000bf25070 */
[----:B-1----:R-:W-:-:S03]  /*8c90*/  FFMA R0, -R22, R3, 1 ;  /* 0x3f80000016007423 */ /* 0x002fc60000000103 */
[----:B------:R-:W-:Y:S01]  /*8ca0*/  ISETP.NE.AND.EX P1, PT, RZ, UR5, PT, P1 ;  /* 0x00000005ff007c0c */ /* 0x000fe2000bf25310 */
[----:B------:R-:W-:Y:S05]  /*8cb0*/  WARPSYNC.ALL ;  /* 0x0000000000007948 */ /* 0x000fea0003800000 */
[----:B------:R-:W1:Y:S01]  /*8cc0*/  LDCU UR5, c[0x0][0x708] ;  /* 0x0000e100ff0577ac */ /* 0x000e620008000800 */
[----:B------:R-:W-:Y:S01]  /*8cd0*/  FFMA R0, R3, R0, R3 ;  /* 0x0000000003007223 */ /* 0x000fe20000000003 */
[----:B------:R-:W-:Y:S01]  /*8ce0*/  R2UR UR4, R42 ;  /* 0x000000002a0472ca */ /* 0x000fe200000e0000 */
[----:B------:R-:W-:-:S12]  /*8cf0*/  BSSY.RECONVERGENT B2, `(.L_x_209) ;  /* 0x000000a000027945 */ /* 0x000fd80003800200 */
[----:B------:R-:W2:Y:S01]  /*8d00*/  LDTM.x16 R4, tmem[UR4+0x180] ;  /* 0x00018004000479ee */ /* 0x000ea20008240000 */
[----:B-1----:R-:W-:Y:S01]  /*8d10*/  MOV R3, UR5 ;  /* 0x0000000500037c02 */ /* 0x002fe20008000f00 */
[----:B------:R-:W-:-:S03]  /*8d20*/  FFMA R21, R0, UR5, RZ ;  /* 0x0000000500157c23 */ /* 0x000fc600080000ff */
[----:B------:R-:W1:Y:S01]  /*8d30*/  FCHK P0, R3, R22 ;  /* 0x0000001603007302 */ /* 0x000e620000000000 */
[----:B------:R-:W-:-:S04]  /*8d40*/  FFMA R2, -R22, R21, UR5 ;  /* 0x0000000516027e23 */ /* 0x000fc80008000115 */
[----:B------:R-:W-:Y:S01]  /*8d50*/  FFMA R0, R0, R2, R21 ;  /* 0x0000000200007223 */ /* 0x000fe20000000015 */
[----:B-12---:R-:W-:Y:S05]  /*8d60*/  @!P0 BRA `(.L_x_210) ;  /* 0x0000000000088947 */ /* 0x006fea0003800000 */
[----:B------:R-:W-:Y:S02]  /*8d70*/  MOV R20, 0x8d90 ;  /* 0x00008d9000147802 */ /* 0x000fe40000000f00 */
[----:B---34-:R-:W-:Y:S05]  /*8d80*/  CALL.REL.NOINC `($__internal_3_$__cuda_sm3x_div_rn_noftz_f32_slowpath) ;  /* 0x000000fc00307944 */ /* 0x018fea0003c00000 */
.L_x_210:
[----:B------:R-:W-:Y:S05]  /*8d90*/  BSYNC.RECONVERGENT B2 ;  /* 0x0000000000027941 */ /* 0x000fea0003800200 */
.L_x_209:
[C---:B------:R-:W-:Y:S02]  /*8da0*/  FMUL2 R4, R0.reuse.F32, R4.F32x2.HI_LO ;  /* 0x000000040004724a */ /* 0x040fe40000040000 */
        /* <DEDUP_REMOVED lines=11> */
[----:B------:R-:W-:Y:S01]  /*8e60*/  FMUL2 R18, R0.F32, R18.F32x2.HI_LO ;  /* 0x000000120012724a */ /* 0x000fe20000040000 */
[----:B------:R-:W-:-:S02]  /*8e70*/  IADD3 R0, P2, PT, R29, 0x1000, RZ ;  /* 0x000010001d007810 */ /* 0x000fc40007f5e0ff */
[----:B------:R-:W-:Y:S02]  /*8e80*/  IADD3 R29, P0, PT, R29, 0x1010, RZ ;  /* 0x000010101d1d7810 */ /* 0x000fe40007f1e0ff */
[----:B------:R-:W-:Y:S01]  /*8e90*/  F2FP.F16.F32.PACK_AB R5, R15, R14 ;  /* 0x0000000e0f05723e */ /* 0x000fe200000000ff */
[--C-:B------:R-:W-:Y:S01]  /*8ea0*/  IMAD.X R33, RZ, RZ, R31.reuse, P2 ;  /* 0x000000ffff217224 */ /* 0x100fe200010e061f */
[----:B------:R-:W-:Y:S01]  /*8eb0*/  F2FP.F16.F32.PACK_AB R6, R17, R16 ;  /* 0x000000101106723e */ /* 0x000fe200000000ff */
[----:B------:R-:W-:Y:S01]  /*8ec0*/  IMAD.X R31, RZ, RZ, R31, P0 ;  /* 0x000000ffff1f7224 */ /* 0x000fe200000e061f */
[----:B------:R-:W-:Y:S02]  /*8ed0*/  F2FP.F16.F32.PACK_AB R7, R19, R18 ;  /* 0x000000121307723e */ /* 0x000fe400000000ff */
[----:B------:R-:W-:Y:S02]  /*8ee0*/  SHF.R.U64 R3, R0, 0x3, R33 ;  /* 0x0000000300037819 */ /* 0x000fe40000001221 */
[----:B------:R-:W-:-:S02]  /*8ef0*/  SHF.R.U64 R2, R29, 0x3, R31 ;  /* 0x000000031d027819 */ /* 0x000fc4000000121f */
[----:B------:R-:W-:Y:S02]  /*8f00*/  LOP3.LUT R32, R0, 0x10, R3, 0x78, !PT ;  /* 0x0000001000207812 */ /* 0x000fe400078e7803 */
[----:B------:R-:W-:-:S03]  /*8f10*/  LOP3.LUT R30, R29, 0x10, R2, 0x78, !PT ;  /* 0x000000101d1e7812 */ /* 0x000fc600078e7802 */
[----:B------:R1:W-:Y:S04]  /*8f20*/  ST.E.128 desc[UR40][R32.64], R8 ;  /* 0x0000000820007985 */ /* 0x0003e8000c101d28 */
[----:B------:R1:W-:Y:S01]  /*8f30*/  ST.E.128 desc[UR40][R30.64], R4 ;  /* 0x000000041e007985 */ /* 0x0003e2000c101d28 */
[----:B------:R-:W-:Y:S01]  /*8f40*/  @!PT LDS RZ, [RZ] ;  /* 0x00000000fffff984 */ /* 0x000fe20000000800 */
[----:B------:R-:W-:Y:S01]  /*8f50*/  @!PT LDS RZ, [RZ] ;  /* 0x00000000fffff984 */ /* 0x000fe20000000800 */
[----:B------:R-:W-:Y:S01]  /*8f60*/  @!PT LDS RZ, [RZ] ;  /* 0x00000000fffff984 */ /* 0x000fe20000000800 */
[----:B------:R-:W-:Y:S01]  /*8f70*/  @!PT LDS RZ, [RZ] ;  /* 0x00000000fffff984 */ /* 0x000fe20000000800 */
[----:B------:R2:W-:Y:S06]  /*8f80*/  MEMBAR.ALL.CTA ;  /* 0x0000000000007992 */ /* 0x0005ec0000008000 */
[----:B--2---:R-:W2:Y:S01]  /*8f90*/  FENCE.VIEW.ASYNC.S ;  /* 0x00000000000073c6 */ /* 0x004ea20000000000 */
[----:B------:R-:W-:Y:S05]  /*8fa0*/  @!P1 BRA `(.L_x_211) ;  /* 0x0000000400009947 */ /* 0x000fea0003800000 */
[C---:B------:R-:W-:Y:S01]  /*8fb0*/  FSETP.GEU.AND P0, PT, R22.reuse, 1.175494350822287508e-38, PT ;  /* 0x008000001600780b */ /* 0x040fe20003f0e000 */
[----:B------:R-:W5:Y:S01]  /*8fc0*/  LDCU UR4, c[0x0][0x380] ;  /* 0x00007000ff0477ac */ /* 0x000f620008000800 */
[----:B------:R-:W-:Y:S01]  /*8fd0*/  MOV R0, 0x3e055027 ;  /* 0x3e05502700007802 */ /* 0x000fe20000000f00 */
[----:B------:R-:W-:Y:S01]  /*8fe0*/  BSSY.RECONVERGENT B0, `(.L_x_211) ;  /* 0x000003c000007945 */ /* 0x000fe20003800200 */
[----:B-1----:R-:W-:Y:S01]  /*8ff0*/  FSEL R5, RZ, -23, P0 ;  /* 0xc1b80000ff057808 */ /* 0x002fe20000000000 */
[----:B------:R-:W1:Y:S08]  /*9000*/  LDCU UR5, c[0x0][0x700] ;  /* 0x0000e000ff0577ac */ /* 0x000e700008000800 */
        /* <DEDUP_REMOVED lines=19> */
[----:B------:R-:W-:Y:S02]  /*9140*/  LEA R0, R27, R40, 0x8 ;  /* 0x000000281b007211 */ /* 0x000fe400078e40ff */
[----:B------:R-:W-:Y:S01]  /*9150*/  MOV R3, 0x7f800000 ;  /* 0x7f80000000037802 */ /* 0x000fe20000000f00 */
[----:B------:R-:W-:Y:S01]  /*9160*/  FFMA R2, R2, 0.69314718246459960938, R5 ;  /* 0x3f31721802027823 */ /* 0x000fe20000000005 */
[----:B------:R-:W-:-:S03]  /*9170*/  IADD3 R0, PT, PT, R0, 0x80, RZ ;  /* 0x0000008000007810 */ /* 0x000fc60007ffe0ff */
[----:B------:R-:W-:Y:S01]  /*9180*/  @P0 FFMA R2, R22, R3, +INF ;  /* 0x7f80000016020423 */ /* 0x000fe20000000003 */
[----:B-----5:R-:W-:-:S04]  /*9190*/  ISETP.GE.AND P0, PT, R0, UR4, PT ;  /* 0x0000000400007c0c */ /* 0x020fc8000bf06270 */
[----:B------:R-:W-:-:S05]  /*91a0*/  FSEL R2, R2, -INF , P1 ;  /* 0xff80000002027808 */ /* 0x000fca0000800000 */
[----:B-1----:R-:W-:-:S04]  /*91b0*/  FFMA R23, R23, UR5, R2 ;  /* 0x0000000517177c23 */ /* 0x002fc80008000002 */
[----:B------:R-:W-:Y:S05]  /*91c0*/  @P0 BRA `(.L_x_212) ;  /* 0x0000000000740947 */ /* 0x000fea0003800000 */
[----:B------:R-:W1:Y:S01]  /*91d0*/  LDCU UR7, c[0x0][0x38c] ;  /* 0x00007180ff0777ac */ /* 0x000e620008000800 */
[----:B------:R-:W5:Y:S01]  /*91e0*/  LDCU UR6, c[0x0][0x890] ;  /* 0x00011200ff0677ac */ /* 0x000f620008000800 */
[----:B------:R-:W2:Y:S01]  /*91f0*/  LDCU.64 UR4, c[0x0][0x888] ;  /* 0x00011100ff0477ac */ /* 0x000ea20008000a00 */
[----:B-1----:R-:W1:Y:S01]  /*9200*/  I2F.U32.RP R6, UR7 ;  /* 0x0000000700067d06 */ /* 0x002e620008209000 */
[----:B------:R-:W-:Y:S01]  /*9210*/  ISETP.NE.U32.AND P0, PT, RZ, UR7, PT ;  /* 0x00000007ff007c0c */ /* 0x000fe2000bf05070 */
[----:B-----5:R-:W-:-:S06]  /*9220*/  IMAD R25, R25, UR6, R0 ;  /* 0x0000000619197c24 */ /* 0x020fcc000f8e0200 */
[----:B-1----:R-:W1:Y:S02]  /*9230*/  MUFU.RCP R4, R6 ;  /* 0x0000000600047308 */ /* 0x002e640000001000 */
[----:B-1----:R-:W-:-:S06]  /*9240*/  IADD3 R4, PT, PT, R4, 0xffffffe, RZ ;  /* 0x0ffffffe04047810 */ /* 0x002fcc0007ffe0ff */
[----:B------:R-:W1:Y:S02]  /*9250*/  F2I.FTZ.U32.TRUNC.NTZ R3, R4 ;  /* 0x0000000400037305 */ /* 0x000e64000021f000 */
[----:B-1----:R-:W-:-:S05]  /*9260*/  IADD3 R2, PT, PT, RZ, -R3, RZ ;  /* 0x80000003ff027210 */ /* 0x002fca0007ffe0ff */
[----:B------:R-:W-:Y:S02]  /*9270*/  IMAD R5, R2, UR7, RZ ;  /* 0x0000000702057c24 */ /* 0x000fe4000f8e02ff */
[----:B------:R-:W-:-:S05]  /*9280*/  HFMA2 R2, -RZ, RZ, 0, 0 ;  /* 0x00000000ff027431 */ /* 0x000fca00000001ff */
[----:B------:R-:W-:-:S06]  /*9290*/  IMAD.HI.U32 R5, R3, R5, R2 ;  /* 0x0000000503057227 */ /* 0x000fcc00078e0002 */
[----:B------:R-:W-:Y:S02]  /*92a0*/  IMAD.HI.U32 R2, R5, R24, RZ ;  /* 0x0000001805027227 */ /* 0x000fe400078e00ff */
[----:B------:R-:W1:Y:S03]  /*92b0*/  LDC.64 R4, c[0x0][0x880] ;  /* 0x00022000ff047b82 */ /* 0x000e660000000a00 */
        /* <DEDUP_REMOVED lines=9> */
[----:B--2---:R-:W-:-:S04]  /*9350*/  IMAD R25, R2, UR5, R25 ;  /* 0x0000000502197c24 */ /* 0x004fc8000f8e0219 */
[----:B------:R-:W-:-:S04]  /*9360*/  IMAD R24, R3, UR7, R24 ;  /* 0x0000000703187c24 */ /* 0x000fc8000f8e0218 */
[----:B------:R-:W-:-:S04]  /*9370*/  IMAD R25, R24, UR4, R25 ;  /* 0x0000000418197c24 */ /* 0x000fc8000f8e0219 */
[----:B-1----:R-:W-:-:S05]  /*9380*/  IMAD.WIDE.U32 R4, R25, 0x4, R4 ;  /* 0x0000000419047825 */ /* 0x002fca00078e0004 */
[----:B------:R1:W-:Y:S02]  /*9390*/  STG.E desc[UR40][R4.64], R23 ;  /* 0x0000001704007986 */ /* 0x0003e4000c101928 */
.L_x_212:
[----:B------:R-:W-:Y:S05]  /*93a0*/  BSYNC.RECONVERGENT B0 ;  /* 0x0000000000007941 */ /* 0x000fea0003800200 */
.L_x_211:
[----:B------:R-:W-:Y:S01]  /*93b0*/  UISETP.NE.AND UP0, UPT, UR38, URZ, UPT ;  /* 0x000000ff2600728c */ /* 0x000fe2000bf05270 */
[----:B------:R-:W-:-:S08]  /*93c0*/  NOP ;  /* 0x0000000000007918 */ /* 0x000fd00000000000 */
[----:B------:R-:W-:Y:S05]  /*93d0*/  BRA.U UP0, `(.L_x_213) ;  /* 0x0000000100087547 */ /* 0x000fea000b800000 */
[----:B------:R-:W-:Y:S05]  /*93e0*/  BPT.TRAP 0x1 ;  /* 0x000000040000795c */ /* 0x000fea0000300000 */
[----:B------:R-:W-:Y:S05]  /*93f0*/  BPT.TRAP 0x1 ;  /* 0x000000040000795c */ /* 0x000fea0000300000 */
.L_x_213:
[----:B------:R-:W-:Y:S01]  /*9400*/  IADD3 R3, PT, PT, R26, 0x50a8, RZ ;  /* 0x000050a81a037810 */ /* 0x000fe20007ffe0ff */
[----:B------:R-:W-:-:S03]  /*9410*/  UISETP.NE.AND UP0, UPT, UR38, URZ, UPT ;  /* 0x000000ff2600728c */ /* 0x000fc6000bf05270 */
[----:B------:R-:W-:-:S04]  /*9420*/  PRMT R3, R28, 0x654, R3 ;  /* 0x000006541c037816 */ /* 0x000fc80000000003 */
[----:B--2---:R2:W-:Y:S02]  /*9430*/  SYNCS.ARRIVE.TRANS64.RED.A1T0 RZ, [R3+URZ], RZ ;  /* 0x000000ff03ff79a7 */ /* 0x0045e400081004ff */
[----:B------:R-:W-:Y:S05]  /*9440*/  BRA.U UP0, `(.L_x_214) ;  /* 0x0000000100047547 */ /* 0x000fea000b800000 */
[----:B------:R-:W-:Y:S05]  /*9450*/  BPT.TRAP 0x1 ;  /* 0x000000040000795c */ /* 0x000fea0000300000 */
.L_x_214:
[----:B------:R-:W-:Y:S01]  /*9460*/  SYNCS.ARRIVE.TRANS64.A1T0 RZ, [R26+URZ+0x50b8], RZ ;  /* 0x0050b8ff1aff79a7 */ /* 0x000fe200081000ff */
[----:B------:R-:W-:Y:S05]  /*9470*/  EXIT ;  /* 0x000000000000794d */ /* 0x000fea0003800000 */
.L_x_27:
[----:B------:R-:W-:-:S08]  /*9480*/  NOP ;  /* 0x0000000000007918 */ /* 0x000fd00000000000 */
[----:B------:R-:W1:Y:S02]  /*9490*/  USETMAXREG.TRY_ALLOC.CTAPOOL UP0, 0xc0 ;  /* 0x000000c0000079c8 */ /* 0x000e640008000600 */
[----:B-1----:R-:W-:Y:S05]  /*94a0*/  BRA.U !UP0, `(.L_x_27) ;  /* 0xfffffffd08f47547 */ /* 0x002fea000b83ffff */
[----:B------:R-:W1:Y:S01]  /*94b0*/  S2UR UR8, SR_CTAID.X ;  /* 0x00000000000879c3 */ /* 0x000e620000002500 */
[----:B------:R-:W2:Y:S02]  /*94c0*/  LDCU.64 UR4, c[0x0][0x380] ;  /* 0x00007000ff0477ac */ /* 0x000ea40008000a00 */
[----:B--2---:R-:W-:Y:S02]  /*94d0*/  UISETP.NE.AND UP0, UPT, UR5, URZ, UPT ;  /* 0x000000ff0500728c */ /* 0x004fe4000bf05270 */
[----:B-1----:R-:W-:-:S04]  /*94e0*/  USHF.L.U32 UR9, UR8, 0x8, URZ ;  /* 0x0000000808097899 */ /* 0x002fc800080006ff */
[----:B------:R-:W-:-:S06]  /*94f0*/  UISETP.GE.U32.OR UP0, UPT, UR9, UR4, !UP0 ;  /* 0x000000040900728c */ /* 0x000fcc000c706470 */
[----:B------:R-:W-:-:S13]  /*9500*/  PLOP3.LUT P0, PT, PT, PT, UP0, 0x80, 0x8 ;  /* 0x000000000008781c */ /* 0x000fda0003f0f008 */
[----:B------:R-:W-:Y:S05]  /*9510*/  @P0 EXIT ;  /* 0x000000000000094d */ /* 0x000fea0003800000 */
[----:B------:R-:W-:Y:S02]  /*9520*/  UIADD3 UR10, UPT, UPT, UR5, 0x7f, URZ ;  /* 0x0000007f050a7890 */ /* 0x000fe4000fffe0ff */
[----:B------:R-:W-:Y:S02]  /*9530*/  ULEA UR4, UR8, 0x2, 0x1 ;  /* 0x0000000208047891 */ /* 0x000fe4000f8e08ff */
[----:B------:R-:W-:Y:S02]  /*9540*/  USHF.R.S32.HI UR9, URZ, 0x1f, UR10 ;  /* 0x0000001fff097899 */ /* 0x000fe4000801140a */
[----:B------:R-:W-:Y:S02]  /*9550*/  ULOP3.LUT UR4, UR4, 0x1fffffe, URZ, 0xc0, !UPT ;  /* 0x01fffffe04047892 */ /* 0x000fe4000f8ec0ff */
[----:B------:R-:W-:Y:S02]  /*9560*/  ULEA.HI UR9, UR9, UR10, URZ, 0x7 ;  /* 0x0000000a09097291 */ /* 0x000fe4000f8f38ff */
[----:B------:R-:W-:-:S02]  /*9570*/  UISETP.NE.AND UP1, UPT, UR55, URZ, UPT ;  /* 0x000000ff3700728c */ /* 0x000fc4000bf25270 */
[----:B------:R-:W-:Y:S02]  /*9580*/  USHF.R.S32.HI UR9, URZ, 0x7, UR9 ;  /* 0x00000007ff097899 */ /* 0x000fe40008011409 */
[----:B------:R-:W-:Y:S02]  /*9590*/  USEL UR46, UR7, UR6, UP1 ;  /* 0x00000006072e7287 */ /* 0x000fe40008800000 */
[----:B------:R-:W-:Y:S02]  /*95a0*/  UISETP.LT.AND UP0, UPT, UR9, UR4, UPT ;  /* 0x000000040900728c */ /* 0x000fe4000bf01270 */
[----:B------:R-:W-:Y:S02]  /*95b0*/  ULOP3.LUT UR46, UR46, 0x1, URZ, 0xc0, !UPT ;  /* 0x000000012e2e7892 */ /* 0x000fe4000f8ec0ff */
[----:B------:R-:W-:-:S04]  /*95c0*/  USEL UR38, UR9, UR4, UP0 ;  /* 0x0000000409267287 */ /* 0x000fc80008000000 */
[----:B------:R-:W-:-:S04]  /*95d0*/  UISETP.LT.AND UP0, UPT, UR38, 0x2, UPT ;  /* 0x000000022600788c */ /* 0x000fc8000bf01270 */
[----:B------:R-:W-:Y:S02]  /*95e0*/  USEL UR53, UR38, 0x2, UP0 ;  /* 0x0000000226357887 */ /* 0x000fe40008000000 */
[----:B------:R-:W-:Y:S02]  /*95f0*/  UISETP.NE.U32.AND UP0, UPT, UR46, 0x1, UPT ;  /* 0x000000012e00788c */ /* 0x000fe4000bf05070 */
[----:B------:R-:W-:-:S07]  /*9600*/  UIADD3 UR4, UPT, UPT, -UR53, UR38, URZ ;  /* 0x0000002635047290 */ /* 0x000fce000fffe1ff */
[----:B------:R-:W-:Y:S05]  /*9610*/  BRA.U !UP0, `(.L_x_215) ;  /* 0x0000000108047547 */ /* 0x000fea000b800000 */
[----:B------:R-:W-:Y:S05]  /*9620*/  BPT.TRAP 0x1 ;  /* 0x000000040000795c */ /* 0x000fea0000300000 */
.L_x_215:
[----:B------:R-:W1:Y:S01]  /*9630*/  S2UR UR42, SR_CgaCtaId ;  /* 0x00000000002a79c3 */ /* 0x000e620000008800 */
[----:B------:R-:W-:Y:S01]  /*9640*/  UISETP.NE.AND UP0, UPT, UR55, URZ, UPT ;  /* 0x000000ff3700728c */ /* 0x000fe2000bf05270 */
[----:B------:R-:W-:Y:S01]  /*9650*/  MOV R3, 0x1 ;  /* 0x0000000100037802 */ /* 0x000fe20000000f00 */
[----:B------:R-:W-:Y:S01]  /*9660*/  UMOV UR5, 0x400 ;  /* 0x0000040000057882 */ /* 0x000fe20000000000 */
[----:B------:R-:W-:Y:S02]  /*9670*/  USHF.L.U32 UR45, UR45, 0x3, URZ ;  /* 0x000000032d2d7899 */ /* 0x000fe400080006ff */
[----:B------:R-:W-:Y:S01]  /*9680*/  SHF.L.U32 R3, R3, 0x1f, RZ ;  /* 0x0000001f03037819 */ /* 0x000fe200000006ff */
[----:B------:R-:W-:Y:S01]  /*9690*/  UMOV UR52, 0x1 ;  /* 0x0000000100347882 */ /* 0x000fe20000000000 */
[----:B-1----:R-:W-:-:S04]  /*96a0*/  ULEA UR42, UR42, UR5, 0x18 ;  /* 0x000000052a2a7291 */ /* 0x002fc8000f8ec0ff */
[----:B------:R-:W-:Y:S02]  /*96b0*/  UIADD3 UR5, UPT, UPT, UR42, 0x5078, URZ ;  /* 0x000050782a057890 */ /* 0x000fe4000fffe0ff */
[----:B------:R-:W-:Y:S02]  /*96c0*/  @!UP0 UIADD3 UR5, UPT, UPT, UR42, 0x5088, URZ ;  /* 0x000050882a058890 */ /* 0x000fe4000fffe0ff */
[----:B------:R-:W-:-:S07]  /*96d0*/  UIADD3 UR44, UPT, UPT, UR42, UR45, URZ ;  /* 0x0000002d2a2c7290 */ /* 0x000fce000fffe0ff */
[----:B------:R-:W1:Y:S02]  /*96e0*/  SYNCS.PHASECHK.TRANS64.TRYWAIT P0, [UR5], R3 ;  /* 0x00000003ff0075a7 */ /* 0x000e640008001105 */
[----:B-1----:R-:W-:Y:S05]  /*96f0*/  @!P0 BRA `(.L_x_216) ;  /* 0x000000e800408947 */ /* 0x002fea0003800000 */
.L_x_398:
[----:B------:R-:W-:Y:S01]  /*9700*/  UISETP.GE.AND UP0, UPT, UR4, 0x1, UPT ;  /* 0x000000010400788c */ /* 0x000fe2000bf06270 */
[----:B------:R-:W-:Y:S01]  /*9710*/  HFMA2 R2, -RZ, RZ, 0, 0 ;  /* 0x00000000ff027431 */ /* 0x000fe200000001ff */
[----:B------:R-:W-:Y:S01]  /*9720*/  MOV R17, 0xff800000 ;  /* 0xff80000000117802 */ /* 0x000fe20000000f00 */
[----:B------:R-:W-:Y:S01]  /*9730*/  HFMA2 R16, -RZ, RZ, 0, 0 ;  /* 0x00000000ff107431 */ /* 0x000fe200000001ff */
[----:B------:R-:W-:Y:S01]  /*9740*/  UMOV UR49, 0x1 ;  /* 0x0000000100317882 */ /* 0x000fe20000000000 */
[----:B------:R-:W-:Y:S01]  /*9750*/  UMOV UR51, URZ ;  /* 0x000000ff00337c82 */ /* 0x000fe20008000000 */
[----:B------:R-:W-:-:S03]  /*9760*/  UMOV UR50, URZ ;  /* 0x000000ff00327c82 */ /* 0x000fc60008000000 */
[----:B------:R-:W-:Y:S05]  /*9770*/  BRA.U !UP0, `(.L_x_217) ;  /* 0x0000004508a07547 */ /* 0x000fea000b800000 */
[----:B------:R-:W-:Y:S01]  /*9780*/  ULOP3.LUT UR41, URZ, UR53, URZ, 0x33, !UPT ;  /* 0x00000035ff297292 */ /* 0x000fe2000f8e33ff */
[----:B------:R-:W-:Y:S01]  /*9790*/  MOV R16, RZ ;  /* 0x000000ff00107202 */ /* 0x000fe20000000f00 */
[----:B------:R-:W2:Y:S01]  /*97a0*/  LDCU UR36, c[0x0][0x704] ;  /* 0x0000e080ff2477ac */ /* 0x000ea20008000800 */
[----:B------:R-:W-:Y:S01]  /*97b0*/  MOV R156, 0xff800000 ;  /* 0xff800000009c7802 */ /* 0x000fe20000000f00 */
[----:B------:R-:W-:Y:S01]  /*97c0*/  UIADD3 UR41, UPT, UPT, UR41, UR38, URZ ;  /* 0x0000002629297290 */ /* 0x000fe2000fffe0ff */
[----:B------:R-:W-:Y:S01]  /*97d0*/  UMOV UR50, URZ ;  /* 0x000000ff00327c82 */ /* 0x000fe20008000000 */
[----:B------:R-:W-:Y:S01]  /*97e0*/  UMOV UR49, 0x1 ;  /* 0x0000000100317882 */ /* 0x000fe20000000000 */
[----:B------:R-:W-:Y:S01]  /*97f0*/  UMOV UR52, 0x1 ;  /* 0x0000000100347882 */ /* 0x000fe20000000000 */
[----:B------:R-:W-:-:S08]  /*9800*/  UMOV UR51, URZ ;  /* 0x000000ff00337c82 */ /* 0x000fd00008000000 */
.L_x_238:
[----:B------:R-:W3:Y:S01]  /*9810*/  S2R R2, SR_TID.X ;  /* 0x0000000000027919 */ /* 0x000ee20000002100 */
[----:B------:R-:W-:Y:S01]  /*9820*/  UISETP.NE.AND UP0, UPT, UR55, URZ, UPT ;  /* 0x000000ff3700728c */ /* 0x000fe2000bf05270 */
[----:B------:R-:W-:-:S03]  /*9830*/  UMOV UR4, 0x20 ;  /* 0x0000002000047882 */ /* 0x000fc60000000000 */
[----:B------:R-:W-:Y:S02]  /*9840*/  USEL UR4, UR4, 0xa0, UP0 ;  /* 0x000000a004047887 */ /* 0x000fe40008000000 */
[----:B------:R-:W-:Y:S01]  /*9850*/  USEL UR5, UR48, UR47, UP0 ;  /* 0x0000002f30057287 */ /* 0x000fe20008000000 */
[----:B---3--:R-:W-:-:S05]  /*9860*/  IMAD.U32 R18, R2, 0x10000, RZ ;  /* 0x0001000002127824 */ /* 0x008fca00078e00ff */
[----:B------:R-:W-:-:S05]  /*9870*/  LOP3.LUT R18, R18, 0x600000, RZ, 0xc0, !PT ;  /* 0x0060000012127812 */ /* 0x000fca00078ec0ff */
[----:B-1----:R-:W-:Y:S01]  /*9880*/  VIADD R0, R18, UR4 ;  /* 0x0000000412007c36 */ /* 0x002fe20008000000 */
[----:B------:R-:W-:Y:S02]  /*9890*/  USEL UR4, UR51, UR50, UP0 ;  /* 0x0000003233047287 */ /* 0x000fe40008000000 */
[----:B------:R-:W-:-:S03]  /*98a0*/  UISETP.GT.U32.AND UP0, UPT, UR5, 0x1, UPT ;  /* 0x000000010500788c */ /* 0x000fc6000bf04070 */
[----:B------:R-:W1:Y:S02]  /*98b0*/  SHFL.IDX PT, R0, R0, RZ, 0x1f ;  /* 0x00001fff00007589 */ /* 0x000e6400000e0000 */
[----:B-1----:R-:W-:-:S04]  /*98c0*/  R2UR UR40, R0 ;  /* 0x00000000002872ca */ /* 0x002fc800000e0000 */
[----:B--2---:R-:W-:Y:S11]  /*98d0*/  BRA.U UP0, `(.L_x_218) ;  /* 0x0000000100047547 */ /* 0x004ff6000b800000 */
[----:B--2---:R-:W-:Y:S05]  /*98e0*/  BPT.TRAP 0x1 ;  /* 0x000000040000795c */ /* 0x004fea0000300000 */
.L_x_218:
[----:B------:R-:W1:Y:S01]  /*98f0*/  S2UR UR37, SR_CgaCtaId ;  /* 0x00000000002579c3 */ /* 0x000e620000008800 */
[----:B------:R-:W-:Y:S01]  /*9900*/  UISETP.NE.AND UP0, UPT, UR55, URZ, UPT ;  /* 0x000000ff3700728c */ /* 0x000fe2000bf05270 */
[----:B------:R-:W-:Y:S01]  /*9910*/  IMAD.U32 R3, RZ, RZ, UR4 ;  /* 0x00000004ff037e24 */ /* 0x000fe2000f8e00ff */
[----:B------:R-:W-:Y:S01]  /*9920*/  UMOV UR5, 0x400 ;  /* 0x0000040000057882 */ /* 0x000fe20000000000 */
[----:B------:R-:W-:Y:S01]  /*9930*/  SHF.R.U32.HI R2, RZ, 0x5, R2 ;  /* 0x00000005ff027819 */ /* 0x000fe20000011602 */
[----:B------:R-:W-:Y:S01]  /*9940*/  USEL UR4, URZ, 0x80, UP0 ;  /* 0x00000080ff047887 */ /* 0x000fe20008000000 */
[----:B------:R-:W-:Y:S02]  /*9950*/  SHF.R.U32.HI R22, RZ, 0x15, R18 ;  /* 0x00000015ff167819 */ /* 0x000fe40000011612 */
[----:B------:R-:W-:Y:S02]  /*9960*/  SHF.L.U32 R3, R3, 0x1f, RZ ;  /* 0x0000001f03037819 */ /* 0x000fe400000006ff */
[----:B------:R-:W-:-:S02]  /*9970*/  LOP3.LUT R19, R2, 0x3, RZ, 0xc0, !PT ;  /* 0x0000000302137812 */ /* 0x000fc400078ec0ff */
[----:B------:R-:W-:Y:S02]  /*9980*/  LOP3.LUT R18, R18, UR4, RZ, 0xfc, !PT ;  /* 0x0000000412127c12 */ /* 0x000fe4000f8efcff */
[----:B------:R-:W-:Y:S01]  /*9990*/  ISETP.NE.AND P0, PT, R19, R22, PT ;  /* 0x000000161300720c */ /* 0x000fe20003f05270 */
[----:B-1----:R-:W-:-:S04]  /*99a0*/  ULEA UR37, UR37, UR5, 0x18 ;  /* 0x0000000525257291 */ /* 0x002fc8000f8ec0ff */
[----:B------:R-:W-:Y:S02]  /*99b0*/  UIADD3 UR5, UPT, UPT, UR37, 0x5060, URZ ;  /* 0x0000506025057890 */ /* 0x000fe4000fffe0ff */
[----:B------:R-:W-:-:S09]  /*99c0*/  @UP0 UIADD3 UR5, UPT, UPT, UR37, 0x5050, URZ ;  /* 0x0000505025050890 */ /* 0x000fd2000fffe0ff */
[----:B------:R-:W1:Y:S02]  /*99d0*/  SYNCS.PHASECHK.TRANS64.TRYWAIT P1, [UR5], R3 ;  /* 0x00000003ff0075a7 */ /* 0x000e640008021105 */
[----:B-1----:R-:W-:Y:S05]  /*99e0*/  @!P1 BRA `(.L_x_219) ;  /* 0x000000e4009c9947 */ /* 0x002fea0003800000 */
.L_x_400:
        /* <DEDUP_REMOVED lines=17> */
.L_x_220:
[C---:B-1----:R-:W-:Y:S01]  /*9b00*/  VIADD R0, R18.reuse, 0x20 ;  /* 0x0000002012007836 */ /* 0x042fe20000000000 */
[----:B------:R-:W-:Y:S05]  /*9b10*/  WARPSYNC.ALL ;  /* 0x0000000000007948 */ /* 0x000fea0003800000 */
[----:B------:R-:W-:Y:S02]  /*9b20*/  SHF.R.U32.HI R0, RZ, 0x15, R0 ;  /* 0x00000015ff007819 */ /* 0x000fe40000011600 */
[----:B------:R-:W-:Y:S02]  /*9b30*/  R2UR UR4, R18 ;  /* 0x00000000120472ca */ /* 0x000fe400000e0000 */
[----:B------:R-:W-:-:S11]  /*9b40*/  ISETP.NE.AND P0, PT, R19, R0, PT ;  /* 0x000000001300720c */ /* 0x000fd60003f05270 */
[----:B------:R-:W1:Y:S02]  /*9b50*/  LDTM.x32 R124, tmem[UR4] ;  /* 0x00000004007c79ee */ /* 0x000e6400082c0000 */
[----:B-1----:R-:W-:Y:S05]  /*9b60*/  @!P0 BRA `(.L_x_221) ;  /* 0x0000000000408947 */ /* 0x002fea0003800000 */
[----:B------:R-:W-:Y:S01]  /*9b70*/  MOV R14, 0x8 ;  /* 0x00000008000e7802 */ /* 0x000fe20000000f00 */
[----:B------:R-:W1:Y:S01]  /*9b80*/  LDCU.64 UR8, c[0x4][0xb0] ;  /* 0x01001600ff0877ac */ /* 0x000e620008000a00 */
[----:B------:R-:W-:Y:S02]  /*9b90*/  HFMA2 R12, -RZ, RZ, 0, 5.9604644775390625e-08 ;  /* 0x00000001ff0c7431 */ /* 0x000fe400000001ff */
[----:B------:R-:W-:Y:S01]  /*9ba0*/  IMAD.MOV.U32 R8, RZ, RZ, 0x192 ;  /* 0x00000192ff087424 */ /* 0x000fe200078e00ff */
[----:B------:R-:W3:Y:S01]  /*9bb0*/  LDCU.64 UR6, c[0x4][0xb8] ;  /* 0x01001700ff0677ac */ /* 0x000ee20008000a00 */
[----:B------:R-:W4:Y:S01]  /*9bc0*/  LDC.64 R14, c[0x4][R14] ;  /* 0x010000000e0e7b82 */ /* 0x000f220000000a00 */
[----:B------:R-:W-:Y:S01]  /*9bd0*/  IMAD.MOV.U32 R13, RZ, RZ, RZ ;  /* 0x000000ffff0d7224 */ /* 0x000fe200078e00ff */
[----:B------:R-:W5:Y:S01]  /*9be0*/  LDCU.64 UR4, c[0x4][0x10] ;  /* 0x01000200ff0477ac */ /* 0x000f620008000a00 */
[----:B-1----:R-:W-:Y:S01]  /*9bf0*/  IMAD.U32 R4, RZ, RZ, UR8 ;  /* 0x00000008ff047e24 */ /* 0x002fe2000f8e00ff */
[----:B------:R-:W-:Y:S01]  /*9c00*/  MOV R5, UR9 ;  /* 0x0000000900057c02 */ /* 0x000fe20008000f00 */
[----:B---3--:R-:W-:Y:S01]  /*9c10*/  IMAD.U32 R6, RZ, RZ, UR6 ;  /* 0x00000006ff067e24 */ /* 0x008fe2000f8e00ff */
[----:B------:R-:W-:Y:S01]  /*9c20*/  MOV R7, UR7 ;  /* 0x0000000700077c02 */ /* 0x000fe20008000f00 */
[----:B-----5:R-:W-:Y:S01]  /*9c30*/  IMAD.U32 R10, RZ, RZ, UR4 ;  /* 0x00000004ff0a7e24 */ /* 0x020fe2000f8e00ff */
[----:B------:R-:W-:-:S02]  /*9c40*/  MOV R11, UR5 ;  /* 0x00000005000b7c02 */ /* 0x000fc40008000f00 */
[----:B------:R-:W-:-:S07]  /*9c50*/  LEPC R20, `(.L_x_221) ;  /* 0x000000001014794e */ /* 0x000fce0000000000 */
[----:B--2-4-:R-:W-:Y:S05]  /*9c60*/  CALL.ABS.NOINC R14 ;  /* 0x000000000e007343 */ /* 0x014fea0003c00000 */
.L_x_221:
[C---:B------:R-:W-:Y:S01]  /*9c70*/  VIADD R0, R18.reuse, 0x40 ;  /* 0x0000004012007836 */ /* 0x040fe20000000000 */
[----:B------:R-:W-:Y:S05]  /*9c80*/  WARPSYNC.ALL ;  /* 0x0000000000007948 */ /* 0x000fea0003800000 */
[----:B------:R-:W-:Y:S02]  /*9c90*/  SHF.R.U32.HI R0, RZ, 0x15, R0 ;  /* 0x00000015ff007819 */ /* 0x000fe40000011600 */
[----:B------:R-:W-:Y:S02]  /*9ca0*/  R2UR UR4, R18 ;  /* 0x00000000120472ca */ /* 0x000fe400000e0000 */
[----:B------:R-:W-:-:S11]  /*9cb0*/  ISETP.NE.AND P0, PT, R19, R0, PT ;  /* 0x000000001300720c */ /* 0x000fd60003f05270 */
[----:B------:R-:W1:Y:S02]  /*9cc0*/  LDTM.x32 R92, tmem[UR4+0x20] ;  /* 0x00002004005c79ee */ /* 0x000e6400082c0000 */
        /* <DEDUP_REMOVED lines=17> */
.L_x_222:
        /* <DEDUP_REMOVED lines=23> */
.L_x_223:
[C---:B------:R-:W-:Y:S01]  /*9f50*/  FMNMX3 R3, R156.reuse, R124, R128, !PT ;  /* 0x0000007c9c037276 */ /* 0x040fe20007800080 */
[----:B------:R-:W-:Y:S05]  /*9f60*/  WARPSYNC.ALL ;  /* 0x0000000000007948 */ /* 0x000fea0003800000 */
[C---:B------:R-:W-:Y:S02]  /*9f70*/  FMNMX3 R0, R156.reuse, R125, R129, !PT ;  /* 0x0000007d9c007276 */ /* 0x040fe40007800081 */
[----:B------:R-:W-:Y:S02]  /*9f80*/  FMNMX3 R5, R156, R126, R130, !PT ;  /* 0x0000007e9c057276 */ /* 0x000fe40007800082 */
[----:B------:R-:W-:-:S02]  /*9f90*/  FMNMX3 R3, R3, R132, R136, !PT ;  /* 0x0000008403037276 */ /* 0x000fc40007800088 */
[----:B------:R-:W-:Y:S02]  /*9fa0*/  FMNMX3 R0, R0, R133, R137, !PT ;  /* 0x0000008500007276 */ /* 0x000fe40007800089 */
[----:B------:R-:W-:Y:S02]  /*9fb0*/  FMNMX3 R6, R156, R127, R131, !PT ;  /* 0x0000007f9c067276 */ /* 0x000fe40007800083 */
[----:B------:R-:W-:Y:S02]  /*9fc0*/  FMNMX3 R5, R5, R134, R138, !PT ;  /* 0x0000008605057276 */ /* 0x000fe4000780008a */
[----:B------:R-:W-:Y:S02]  /*9fd0*/  FMNMX3 R3, R3, R140, R144, !PT ;  /* 0x0000008c03037276 */ /* 0x000fe40007800090 */
[----:B------:R-:W-:Y:S02]  /*9fe0*/  FMNMX3 R0, R0, R141, R145, !PT ;  /* 0x0000008d00007276 */ /* 0x000fe40007800091 */
[----:B------:R-:W-:-:S02]  /*9ff0*/  FMNMX3 R6, R6, R135, R139, !PT ;  /* 0x0000008706067276 */ /* 0x000fc4000780008b */
[----:B------:R-:W-:Y:S02]  /*a000*/  FMNMX3 R5, R5, R142, R146, !PT ;  /* 0x0000008e05057276 */ /* 0x000fe40007800092 */
[----:B------:R-:W-:Y:S02]  /*a010*/  R2UR UR4, R18 ;  /* 0x00000000120472ca */ /* 0x000fe400000e0000 */
[----:B------:R-:W-:Y:S02]  /*a020*/  FMNMX3 R3, R3, R148, R152, !PT ;  /* 0x0000009403037276 */ /* 0x000fe40007800098 */
[----:B------:R-:W-:Y:S02]  /*a030*/  FMNMX3 R0, R0, R149, R153, !PT ;  /* 0x0000009500007276 */ /* 0x000fe40007800099 */
[----:B------:R-:W-:Y:S02]  /*a040*/  FMNMX3 R6, R6, R143, R147, !PT ;  /* 0x0000008f06067276 */ /* 0x000fe40007800093 */
[----:B------:R-:W-:-:S02]  /*a050*/  FMNMX3 R5, R5, R150, R154, !PT ;  /* 0x0000009605057276 */ /* 0x000fc4000780009a */
[----:B------:R-:W-:Y:S02]  /*a060*/  FMNMX3 R3, R3, R92, R96, !PT ;  /* 0x0000005c03037276 */ /* 0x000fe40007800060 */
[----:B------:R-:W-:Y:S01]  /*a070*/  FMNMX3 R0, R0, R93, R97, !PT ;  /* 0x0000005d00007276 */ /* 0x000fe20007800061 */
[----:B------:R-:W1:Y:S01]  /*a080*/  LDTM.x32 R60, tmem[UR4+0x60] ;  /* 0x00006004003c79ee */ /* 0x000e6200082c0000 */
[----:B------:R-:W-:Y:S02]  /*a090*/  FMNMX3 R6, R6, R151, R155, !PT ;  /* 0x0000009706067276 */ /* 0x000fe4000780009b */
[----:B------:R-:W-:Y:S02]  /*a0a0*/  FMNMX3 R5, R5, R94, R98, !PT ;  /* 0x0000005e05057276 */ /* 0x000fe40007800062 */
        /* <DEDUP_REMOVED lines=28> */
[----:B-1----:R-:W-:Y:S02]  /*a270*/  FMNMX3 R3, R3, R60, R64, !PT ;  /* 0x0000003c03037276 */ /* 0x002fe40007800040 */
        /* <DEDUP_REMOVED lines=15> */
[----:B------:R-:W-:Y:S02]  /*a370*/  ISETP.NE.AND P0, PT, R19, R22, PT ;  /* 0x000000161300720c */ /* 0x000fe40003f05270 */
[----:B------:R-:W-:Y:S02]  /*a380*/  FMNMX3 R17, R6, R87, R91, !PT ;  /* 0x0000005706117276 */ /* 0x000fe4000780005b */
[----:B------:R-:W-:-:S04]  /*a390*/  FMNMX3 R0, R4, R3, R0, !PT ;  /* 0x0000000304007276 */ /* 0x000fc80007800000 */
[----:B------:R-:W-:-:S04]  /*a3a0*/  FMNMX R17, R17, R0, !PT ;  /* 0x0000000011117209 */ /* 0x000fc80007800000 */
[----:B------:R-:W-:-:S04]  /*a3b0*/  FSETP.NEU.AND P1, PT, R17, -INF , PT ;  /* 0xff8000001100780b */ /* 0x000fc80003f2d000 */
[----:B------:R-:W-:Y:S01]  /*a3c0*/  FSEL R157, R17, RZ, P1 ;  /* 0x000000ff119d7208 */ /* 0x000fe20000800000 */
[----:B------:R-:W-:Y:S08]  /*a3d0*/  @!P0 BRA `(.L_x_224) ;  /* 0x0000000000408947 */ /* 0x000ff00003800000 */
        /* <DEDUP_REMOVED lines=16> */
.L_x_224:
[----:B------:R-:W-:Y:S05]  /*a4e0*/  WARPSYNC.ALL ;  /* 0x0000000000007948 */ /* 0x000fea0003800000 */
[----:B------:R-:W-:Y:S02]  /*a4f0*/  R2UR UR4, R18 ;  /* 0x00000000120472ca */ /* 0x000fe400000e0000 */
[----:B------:R-:W-:-:S11]  /*a500*/  ISETP.NE.AND P0, PT, RZ, UR46, PT ;  /* 0x0000002eff007c0c */ /* 0x000fd6000bf05270 */
[----:B------:R1:W-:Y:S02]  /*a510*/  STTM.x2 tmem[UR4], R156 ;  /* 0x0000009c000079ed */ /* 0x0003e400080c0004 */
[----:B------:R-:W-:Y:S05]  /*a520*/  @P0 BRA `(.L_x_225) ;  /* 0x0000000000040947 */ /* 0x000fea0003800000 */
[----:B--2---:R-:W-:Y:S05]  /*a530*/  BPT.TRAP 0x1 ;  /* 0x000000040000795c */ /* 0x004fea0000300000 */
.L_x_225:
[----:B------:R-:W-:Y:S01]  /*a540*/  UISETP.NE.AND UP0, UPT, UR55, URZ, UPT ;  /* 0x000000ff3700728c */ /* 0x000fe2000bf05270 */
[----:B------:R-:W-:Y:S01]  /*a550*/  MOV R3, UR54 ;  /* 0x0000003600037c02 */ /* 0x000fe20008000f00 */
[----:B------:R-:W-:Y:S01]  /*a560*/  UIADD3 UR4, UPT, UPT, UR37, 0x5080, URZ ;  /* 0x0000508025047890 */ /* 0x000fe2000fffe0ff */
[----:B------:R-:W-:Y:S01]  /*a570*/  MOV R4, UR45 ;  /* 0x0000002d00047c02 */ /* 0x000fe20008000f00 */
[----:B------:R-:W-:Y:S01]  /*a580*/  USEL UR39, UR52, UR49, UP0 ;  /* 0x0000003134277287 */ /* 0x000fe20008000000 */
[----:B------:R-:W-:Y:S02]  /*a590*/  SHF.L.U32 R3, R3, 0x1f, RZ ;  /* 0x0000001f03037819 */ /* 0x000fe400000006ff */
[----:B------:R-:W-:Y:S01]  /*a5a0*/  FSETP.NEU.AND P0, PT, R17, -INF , PT ;  /* 0xff8000001100780b */ /* 0x000fe20003f0d000 */
[----:B------:R-:W-:-:S03]  /*a5b0*/  ULOP3.LUT UR39, UR39, 0x1, URZ, 0x3c, !UPT ;  /* 0x0000000127277892 */ /* 0x000fc6000f8e3cff */
[----:B------:R-:W-:Y:S01]  /*a5c0*/  @UP0 UIADD3 UR4, UPT, UPT, UR37, 0x5070, URZ ;  /* 0x0000507025040890 */ /* 0x000fe2000fffe0ff */
[----:B------:R-:W-:-:S05]  /*a5d0*/  FSEL R0, R17, RZ, P0 ;  /* 0x000000ff11007208 */ /* 0x000fca0000000000 */
[----:B--2---:R-:W-:-:S03]  /*a5e0*/  FMUL R0, R0, -UR36 ;  /* 0x8000002400007c20 */ /* 0x004fc60008400000 */
[----:B------:R-:W-:Y:S01]  /*a5f0*/  SYNCS.ARRIVE.TRANS64.A1T0 RZ, [UR4], RZ ;  /* 0x000000ffffff79a7 */ /* 0x000fe20008100004 */
[--C-:B------:R-:W-:Y:S02]  /*a600*/  FFMA2 R18, R124.F32x2.HI_LO, UR36.F32, R0.reuse.F32 ;  /* 0x000000247c127c49 */ /* 0x100fe40009200000 */
[--C-:B------:R-:W-:Y:S02]  /*a610*/  FFMA2 R22, R126.F32x2.HI_LO, UR36.F32, R0.reuse.F32 ;  /* 0x000000247e167c49 */ /* 0x100fe40009200000 */
[--C-:B------:R-:W-:Y:S01]  /*a620*/  FFMA2 R124, R128.F32x2.HI_LO, UR36.F32, R0.reuse.F32 ;  /* 0x00000024807c7c49 */ /* 0x100fe20009200000 */
[----:B------:R-:W-:Y:S01]  /*a630*/  FSETP.GEU.AND P4, PT, R18, -126, PT ;  /* 0xc2fc00001200780b */ /* 0x000fe20003f8e000 */
[----:B------:R-:W-:Y:S01]  /*a640*/  FFMA2 R126, R130.F32x2.HI_LO, UR36.F32, R0.F32 ;  /* 0x00000024827e7c49 */ /* 0x000fe20009200000 */
[----:B------:R-:W2:Y:S01]  /*a650*/  SYNCS.PHASECHK.TRANS64.TRYWAIT P5, [R4+UR42+0x50d0], R3 ;  /* 0x0050d003040075a7 */ /* 0x000ea200080a112a */
[----:B------:R-:W-:Y:S02]  /*a660*/  FSETP.GEU.AND P3, PT, R19, -126, PT ;  /* 0xc2fc00001300780b */ /* 0x000fe40003f6e000 */
[----:B------:R-:W-:-:S02]  /*a670*/  FSETP.GEU.AND P2, PT, R22, -126, PT ;  /* 0xc2fc00001600780b */ /* 0x000fc40003f4e000 */
[----:B------:R-:W-:Y:S02]  /*a680*/  FSETP.GEU.AND P1, PT, R23, -126, PT ;  /* 0xc2fc00001700780b */ /* 0x000fe40003f2e000 */
[----:B------:R-:W-:Y:S02]  /*a690*/  FSETP.GEU.AND P0, PT, R124, -126, PT ;  /* 0xc2fc00007c00780b */ /* 0x000fe40003f0e000 */
[----:B------:R-:W-:Y:S02]  /*a6a0*/  FSETP.GEU.AND P6, PT, R125, -126, PT ;  /* 0xc2fc00007d00780b */ /* 0x000fe40003fce000 */
[----:B------:R-:W-:-:S03]  /*a6b0*/  @!P4 FMUL R18, R18, 0.5 ;  /* 0x3f0000001212c820 */ /* 0x000fc60000400000 */
[----:B------:R-:W-:Y:S02]  /*a6c0*/  @!P3 FMUL R19, R19, 0.5 ;  /* 0x3f0000001313b820 */ /* 0x000fe40000400000 */
[----:B------:R-:W-:Y:S01]  /*a6d0*/  @!P2 FMUL R22, R22, 0.5 ;  /* 0x3f0000001616a820 */ /* 0x000fe20000400000 */
[----:B------:R-:W3:Y:S01]  /*a6e0*/  MUFU.EX2 R18, R18 ;  /* 0x0000001200127308 */ /* 0x000ee20000000800 */
[----:B------:R-:W-:-:S07]  /*a6f0*/  @!P1 FMUL R23, R23, 0.5 ;  /* 0x3f00000017179820 */ /* 0x000fce0000400000 */
[----:B------:R-:W4:Y:S08]  /*a700*/  MUFU.EX2 R19, R19 ;  /* 0x0000001300137308 */ /* 0x000f300000000800 */
[----:B------:R-:W1:Y:S08]  /*a710*/  MUFU.EX2 R22, R22 ;  /* 0x0000001600167308 */ /* 0x000e700000000800 */
[----:B------:R-:W1:Y:S02]  /*a720*/  MUFU.EX2 R23, R23 ;  /* 0x0000001700177308 */ /* 0x000e640000000800 */
[----:B-1234-:R-:W-:Y:S05]  /*a730*/  @!P5 BRA `(.L_x_226) ;  /* 0x000000d80060d947 */ /* 0x01efea0003800000 */
.L_x_401:
[----:B------:R-:W-:Y:S01]  /*a740*/  @!P0 FMUL R124, R124, 0.5 ;  /* 0x3f0000007c7c8820 */ /* 0x000fe20000400000 */
[--C-:B------:R-:W-:Y:S01]  /*a750*/  FFMA2 R128, R132.F32x2.HI_LO, UR36.F32, R0.reuse.F32 ;  /* 0x0000002484807c49 */ /* 0x100fe20009200000 */
[----:B------:R-:W-:Y:S01]  /*a760*/  FSETP.GEU.AND P5, PT, R126, -126, PT ;  /* 0xc2fc00007e00780b */ /* 0x000fe20003fae000 */
[----:B------:R-:W-:Y:S01]  /*a770*/  @!P4 FMUL R18, R18, R18 ;  /* 0x000000121212c220 */ /* 0x000fe20000400000 */
[--C-:B------:R-:W-:Y:S01]  /*a780*/  FFMA2 R130, R134.F32x2.HI_LO, UR36.F32, R0.reuse.F32 ;  /* 0x0000002486827c49 */ /* 0x100fe20009200000 */
[----:B------:R-:W-:Y:S01]  /*a790*/  FSETP.GEU.AND P4, PT, R127, -126, PT ;  /* 0xc2fc00007f00780b */ /* 0x000fe20003f8e000 */
[----:B------:R-:W2:Y:S01]  /*a7a0*/  MUFU.EX2 R124, R124 ;  /* 0x0000007c007c7308 */ /* 0x000ea20000000800 */
[----:B------:R-:W-:Y:S01]  /*a7b0*/  @!P3 FMUL R19, R19, R19 ;  /* 0x000000131313b220 */ /* 0x000fe20000400000 */
[----:B------:R-:W-:Y:S01]  /*a7c0*/  FSETP.GEU.AND P3, PT, R128, -126, PT ;  /* 0xc2fc00008000780b */ /* 0x000fe20003f6e000 */
[----:B------:R-:W-:Y:S01]  /*a7d0*/  @!P2 FMUL R22, R22, R22 ;  /* 0x000000161616a220 */ /* 0x000fe20000400000 */
[----:B------:R-:W-:Y:S01]  /*a7e0*/  @!P1 FMUL R23, R23, R23 ;  /* 0x0000001717179220 */ /* 0x000fe20000400000 */
[----:B------:R-:W-:Y:S01]  /*a7f0*/  FSETP.GEU.AND P2, PT, R129, -126, PT ;  /* 0xc2fc00008100780b */ /* 0x000fe20003f4e000 */
[----:B------:R-:W-:Y:S01]  /*a800*/  @!P6 FMUL R125, R125, 0.5 ;  /* 0x3f0000007d7de820 */ /* 0x000fe20000400000 */
[----:B------:R-:W-:Y:S01]  /*a810*/  FSETP.GEU.AND P1, PT, R130, -126, PT ;  /* 0xc2fc00008200780b */ /* 0x000fe20003f2e000 */
[--C-:B------:R-:W-:Y:S01]  /*a820*/  FFMA2 R132, R136.F32x2.HI_LO, UR36.F32, R0.reuse.F32 ;  /* 0x0000002488847c49 */ /* 0x100fe20009200000 */
[----:B------:R-:W-:Y:S01]  /*a830*/  USHF.R.U32.HI UR4, URZ, 0x15, UR40 ;  /* 0x00000015ff047899 */ /* 0x000fe20008011628 */
[----:B------:R-:W-:Y:S01]  /*a840*/  @!P5 FMUL R126, R126, 0.5 ;  /* 0x3f0000007e7ed820 */ /* 0x000fe20000400000 */
[--C-:B------:R-:W-:Y:S01]  /*a850*/  FFMA2 R134, R138.F32x2.HI_LO, UR36.F32, R0.reuse.F32 ;  /* 0x000000248a867c49 */ /* 0x100fe20009200000 */
[----:B------:R-:W3:Y:S01]  /*a860*/  MUFU.EX2 R125, R125 ;  /* 0x0000007d007d7308 */ /* 0x000ee20000000800 */
[----:B------:R-:W-:Y:S01]  /*a870*/  @!P4 FMUL R127, R127, 0.5 ;  /* 0x3f0000007f7fc820 */ /* 0x000fe20000400000 */
[--C-:B------:R-:W-:Y:S01]  /*a880*/  FFMA2 R136, R140.F32x2.HI_LO, UR36.F32, R0.reuse.F32 ;  /* 0x000000248c887c49 */ /* 0x100fe20009200000 */
[----:B-1----:R-:W-:Y:S01]  /*a890*/  MOV R3, UR4 ;  /* 0x0000000400037c02 */ /* 0x002fe20008000f00 */
[----:B------:R-:W-:Y:S01]  /*a8a0*/  @!P3 FMUL R128, R128, 0.5 ;  /* 0x3f0000008080b820 */ /* 0x000fe20000400000 */
[----:B--2---:R-:W-:Y:S01]  /*a8b0*/  @!P0 FMUL R124, R124, R124 ;  /* 0x0000007c7c7c8220 */ /* 0x004fe20000400000 */
[----:B------:R-:W-:Y:S01]  /*a8c0*/  FSETP.GEU.AND P0, PT, R131, -126, PT ;  /* 0xc2fc00008300780b */ /* 0x000fe20003f0e000 */
[----:B------:R-:W-:Y:S01]  /*a8d0*/  @!P2 FMUL R129, R129, 0.5 ;  /* 0x3f0000008181a820 */ /* 0x000fe20000400000 */
[----:B------:R-:W-:Y:S01]  /*a8e0*/  @!P1 FMUL R130, R130, 0.5 ;  /* 0x3f00000082829820 */ /* 0x000fe20000400000 */
[----:B------:R-:W1:Y:S01]  /*a8f0*/  MUFU.EX2 R126, R126 ;  /* 0x0000007e007e7308 */ /* 0x000e620000000800 */
[--C-:B------:R-:W-:Y:S01]  /*a900*/  FFMA2 R138, R142.F32x2.HI_LO, UR36.F32, R0.reuse.F32 ;  /* 0x000000248e8a7c49 */ /* 0x100fe20009200000 */
[----:B------:R-:W-:Y:S01]  /*a910*/  ULOP3.LUT UR5, UR45, 0x8, URZ, 0x3c, !UPT ;  /* 0x000000082d057892 */ /* 0x000fe2000f8e3cff */
[--C-:B------:R-:W-:Y:S01]  /*a920*/  FFMA2 R140, R144.F32x2.HI_LO, UR36.F32, R0.reuse.F32 ;  /* 0x00000024908c7c49 */ /* 0x100fe20009200000 */
[----:B------:R-:W-:Y:S01]  /*a930*/  UISETP.NE.AND UP0, UPT, UR55, URZ, UPT ;  /* 0x000000ff3700728c */ /* 0x000fe2000bf05270 */
[--C-:B------:R-:W-:Y:S01]  /*a940*/  FFMA2 R142, R146.F32x2.HI_LO, UR36.F32, R0.reuse.F32 ;  /* 0x00000024928e7c49 */ /* 0x100fe20009200000 */
[----:B------:R-:W-:Y:S01]  /*a950*/  ULOP3.LUT UR54, UR54, 0x1, URZ, 0x3c, !UPT ;  /* 0x0000000136367892 */ /* 0x000fe2000f8e3cff */
[--C-:B------:R-:W-:Y:S01]  /*a960*/  FFMA2 R144, R148.F32x2.HI_LO, UR36.F32, R0.reuse.F32 ;  /* 0x0000002494907c49 */ /* 0x100fe20009200000 */
[----:B------:R-:W2:Y:S01]  /*a970*/  MUFU.EX2 R127, R127 ;  /* 0x0000007f007f7308 */ /* 0x000ea20000000800 */
[----:B---3--:R-:W-:Y:S01]  /*a980*/  @!P6 FMUL R125, R125, R125 ;  /* 0x0000007d7d7de220 */ /* 0x008fe20000400000 */
[----:B------:R-:W-:Y:S01]  /*a990*/  @!P0 FMUL R131, R131, 0.5 ;  /* 0x3f00000083838820 */ /* 0x000fe20000400000 */
[----:B------:R-:W-:Y:S01]  /*a9a0*/  FSETP.GEU.AND P6, PT, R132, -126, PT ;  /* 0xc2fc00008400780b */ /* 0x000fe20003fce000 */
[--C-:B------:R-:W-:Y:S01]  /*a9b0*/  FFMA2 R146, R150.F32x2.HI_LO, UR36.F32, R0.reuse.F32 ;  /* 0x0000002496927c49 */ /* 0x100fe20009200000 */
[----:B------:R-:W-:Y:S01]  /*a9c0*/  USEL UR52, UR39, UR52, UP0 ;  /* 0x0000003427347287 */ /* 0x000fe20008000000 */
[--C-:B------:R-:W-:Y:S01]  /*a9d0*/  FFMA2 R148, R152.F32x2.HI_LO, UR36.F32, R0.reuse.F32 ;  /* 0x0000002498947c49 */ /* 0x100fe20009200000 */
[----:B------:R-:W-:Y:S01]  /*a9e0*/  USEL UR49, UR49, UR39, UP0 ;  /* 0x0000002731317287 */ /* 0x000fe20008000000 */
[----:B------:R-:W3:Y:S01]  /*a9f0*/  MUFU.EX2 R128, R128 ;  /* 0x0000008000807308 */ /* 0x000ee20000000800 */
[----:B-1----:R-:W-:Y:S01]  /*aa00*/  @!P5 FMUL R126, R126, R126 ;  /* 0x0000007e7e7ed220 */ /* 0x002fe20000400000 */
[----:B------:R-:W-:Y:S01]  /*aa10*/  FSETP.GEU.AND P5, PT, R133, -126, PT ;  /* 0xc2fc00008500780b */ /* 0x000fe20003fae000 */
[--C-:B------:R-:W-:Y:S01]  /*aa20*/  FFMA2 R154, R154.F32x2.HI_LO, UR36.F32, R0.reuse.F32 ;  /* 0x000000249a9a7c49 */ /* 0x100fe20009200000 */
[----:B------:R-:W-:Y:S01]  /*aa30*/  F2FP.BF16.F32.PACK_AB R56, R19, R18 ;  /* 0x000000121338723e */ /* 0x000fe200000010ff */
[--C-:B------:R-:W-:Y:S01]  /*aa40*/  FFMA2 R8, R92.F32x2.HI_LO, UR36.F32, R0.reuse.F32 ;  /* 0x000000245c087c49 */ /* 0x100fe20009200000 */
[----:B------:R-:W-:Y:S01]  /*aa50*/  F2FP.BF16.F32.PACK_AB R57, R23, R22 ;  /* 0x000000161739723e */ /* 0x000fe200000010ff */
[--C-:B------:R-:W-:Y:S01]  /*aa60*/  FFMA2 R6, R94.F32x2.HI_LO, UR36.F32, R0.reuse.F32 ;  /* 0x000000245e067c49 */ /* 0x100fe20009200000 */
[----:B------:R-:W1:Y:S01]  /*aa70*/  MUFU.EX2 R129, R129 ;  /* 0x0000008100817308 */ /* 0x000e620000000800 */
[----:B--2---:R-:W-:Y:S01]  /*aa80*/  @!P4 FMUL R127, R127, R127 ;  /* 0x0000007f7f7fc220 */ /* 0x004fe20000400000 */
[----:B------:R-:W-:Y:S01]  /*aa90*/  FSETP.GEU.AND P4, PT, R134, -126, PT ;  /* 0xc2fc00008600780b */ /* 0x000fe20003f8e000 */
[----:B------:R-:W-:Y:S01]  /*aaa0*/  @!P6 FMUL R132, R132, 0.5 ;  /* 0x3f0000008484e820 */ /* 0x000fe20000400000 */
[--C-:B------:R-:W-:Y:S01]  /*aab0*/  FFMA2 R4, R96.F32x2.HI_LO, UR36.F32, R0.reuse.F32 ;  /* 0x0000002460047c49 */ /* 0x100fe20009200000 */
[----:B------:R-:W-:Y:S01]  /*aac0*/  F2FP.BF16.F32.PACK_AB R58, R125, R124 ;  /* 0x0000007c7d3a723e */ /* 0x000fe200000010ff */
[--C-:B------:R-:W-:Y:S01]  /*aad0*/  FFMA2 R10, R98.F32x2.HI_LO, UR36.F32, R0.reuse.F32 ;  /* 0x00000024620a7c49 */ /* 0x100fe20009200000 */
[----:B------:R-:W-:Y:S01]  /*aae0*/  F2FP.BF16.F32.PACK_AB R59, R127, R126 ;  /* 0x0000007e7f3b723e */ /* 0x000fe200000010ff */
[----:B------:R-:W2:Y:S01]  /*aaf0*/  MUFU.EX2 R130, R130 ;  /* 0x0000008200827308 */ /* 0x000ea20000000800 */
[----:B---3--:R-:W-:Y:S01]  /*ab00*/  @!P3 FMUL R128, R128, R128 ;  /* 0x000000808080b220 */ /* 0x008fe20000400000 */
[----:B------:R-:W-:Y:S01]  /*ab10*/  FSETP.GEU.AND P3, PT, R135, -126, PT ;  /* 0xc2fc00008700780b */ /* 0x000fe20003f6e000 */
[----:B------:R-:W-:Y:S01]  /*ab20*/  @!P5 FMUL R133, R133, 0.5 ;  /* 0x3f0000008585d820 */ /* 0x000fe20000400000 */
[----:B------:R-:W-:-:S02]  /*ab30*/  FFMA2 R150, R122.F32x2.HI_LO, UR36.F32, R0.F32 ;  /* 0x000000247a967c49 */ /* 0x000fc40009200000 */
[--C-:B------:R-:W-:Y:S02]  /*ab40*/  FFMA2 R24, R24.F32x2.HI_LO, UR36.F32, R0.reuse.F32 ;  /* 0x0000002418187c49 */ /* 0x100fe40009200000 */
[----:B------:R-:W3:Y:S01]  /*ab50*/  MUFU.EX2 R131, R131 ;  /* 0x0000008300837308 */ /* 0x000ee20000000800 */
[----:B-1----:R-:W-:Y:S01]  /*ab60*/  @!P2 FMUL R129, R129, R129 ;  /* 0x000000818181a220 */ /* 0x002fe20000400000 */
[----:B------:R-:W-:Y:S01]  /*ab70*/  FSETP.GEU.AND P2, PT, R136, -126, PT ;  /* 0xc2fc00008800780b */ /* 0x000fe20003f4e000 */
[----:B------:R-:W-:Y:S01]  /*ab80*/  @!P4 FMUL R134, R134, 0.5 ;  /* 0x3f0000008686c820 */ /* 0x000fe20000400000 */
[--C-:B------:R-:W-:Y:S02]  /*ab90*/  FFMA2 R26, R26.F32x2.HI_LO, UR36.F32, R0.reuse.F32 ;  /* 0x000000241a1a7c49 */ /* 0x100fe40009200000 */
[--C-:B------:R-:W-:Y:S02]  /*aba0*/  FFMA2 R28, R28.F32x2.HI_LO, UR36.F32, R0.reuse.F32 ;  /* 0x000000241c1c7c49 */ /* 0x100fe40009200000 */
[----:B------:R-:W-:Y:S01]  /*abb0*/  @!P3 FMUL R135, R135, 0.5 ;  /* 0x3f0000008787b820 */ /* 0x000fe20000400000 */
[----:B--2---:R-:W-:Y:S01]  /*abc0*/  @!P1 FMUL R130, R130, R130 ;  /* 0x0000008282829220 */ /* 0x004fe20000400000 */
[----:B------:R-:W-:Y:S01]  /*abd0*/  FSETP.GEU.AND P1, PT, R137, -126, PT ;  /* 0xc2fc00008900780b */ /* 0x000fe20003f2e000 */
[----:B------:R-:W1:Y:S01]  /*abe0*/  MUFU.EX2 R132, R132 ;  /* 0x0000008400847308 */ /* 0x000e620000000800 */
[----:B------:R-:W-:-:S02]  /*abf0*/  FFMA2 R30, R30.F32x2.HI_LO, UR36.F32, R0.F32 ;  /* 0x000000241e1e7c49 */ /* 0x000fc40009200000 */
[--C-:B------:R-:W-:Y:S02]  /*ac00*/  FFMA2 R32, R32.F32x2.HI_LO, UR36.F32, R0.reuse.F32 ;  /* 0x0000002420207c49 */ /* 0x100fe40009200000 */
[----:B------:R-:W-:Y:S01]  /*ac10*/  @!P2 FMUL R136, R136, 0.5 ;  /* 0x3f0000008888a820 */ /* 0x000fe20000400000 */
[----:B---3--:R-:W-:Y:S01]  /*ac20*/  @!P0 FMUL R131, R131, R131 ;  /* 0x0000008383838220 */ /* 0x008fe20000400000 */
[----:B------:R-:W-:Y:S01]  /*ac30*/  FSETP.GEU.AND P0, PT, R138, -126, PT ;  /* 0xc2fc00008a00780b */ /* 0x000fe20003f0e000 */
[----:B------:R-:W2:Y:S01]  /*ac40*/  MUFU.EX2 R133, R133 ;  /* 0x0000008500857308 */ /* 0x000ea20000000800 */
[--C-:B------:R-:W-:Y:S02]  /*ac50*/  FFMA2 R34, R34.F32x2.HI_LO, UR36.F32, R0.reuse.F32 ;  /* 0x0000002422227c49 */ /* 0x100fe40009200000 */
[--C-:B------:R-:W-:Y:S02]  /*ac60*/  FFMA2 R36, R36.F32x2.HI_LO, UR36.F32, R0.reuse.F32 ;  /* 0x0000002424247c49 */ /* 0x100fe40009200000 */
[----:B------:R-:W-:Y:S01]  /*ac70*/  @!P1 FMUL R137, R137, 0.5 ;  /* 0x3f00000089899820 */ /* 0x000fe20000400000 */
[----:B------:R-:W-:-:S02]  /*ac80*/  FFMA2 R38, R38.F32x2.HI_LO, UR36.F32, R0.F32 ;  /* 0x0000002426267c49 */ /* 0x000fc40009200000 */
[----:B------:R-:W3:Y:S01]  /*ac90*/  MUFU.EX2 R134, R134 ;  /* 0x0000008600867308 */ /* 0x000ee20000000800 */
[----:B-1----:R-:W-:Y:S01]  /*aca0*/  @!P6 FMUL R132, R132, R132 ;  /* 0x000000848484e220 */ /* 0x002fe20000400000 */
[----:B------:R-:W-:Y:S01]  /*acb0*/  FSETP.GEU.AND P6, PT, R139, -126, PT ;  /* 0xc2fc00008b00780b */ /* 0x000fe20003fce000 */
[--C-:B------:R-:W-:Y:S02]  /*acc0*/  FFMA2 R40, R40.F32x2.HI_LO, UR36.F32, R0.reuse.F32 ;  /* 0x0000002428287c49 */ /* 0x100fe40009200000 */
[----:B------:R-:W-:Y:S01]  /*acd0*/  @!P0 FMUL R138, R138, 0.5 ;  /* 0x3f0000008a8a8820 */ /* 0x000fe20000400000 */
[--C-:B------:R-:W-:Y:S02]  /*ace0*/  FFMA2 R42, R42.F32x2.HI_LO, UR36.F32, R0.reuse.F32 ;  /* 0x000000242a2a7c49 */ /* 0x100fe40009200000 */
[----:B------:R-:W1:Y:S01]  /*acf0*/  MUFU.EX2 R135, R135 ;  /* 0x0000008700877308 */ /* 0x000e620000000800 */
[----:B--2---:R-:W-:Y:S01]  /*ad00*/  @!P5 FMUL R133, R133, R133 ;  /* 0x000000858585d220 */ /* 0x004fe20000400000 */
[----:B------:R-:W-:Y:S01]  /*ad10*/  FSETP.GEU.AND P5, PT, R140, -126, PT ;  /* 0xc2fc00008c00780b */ /* 0x000fe20003fae000 */
[----:B------:R-:W-:-:S02]  /*ad20*/  FFMA2 R44, R44.F32x2.HI_LO, UR36.F32, R0.F32 ;  /* 0x000000242c2c7c49 */ /* 0x000fc40009200000 */
[--C-:B------:R-:W-:Y:S02]  /*ad30*/  FFMA2 R46, R46.F32x2.HI_LO, UR36.F32, R0.reuse.F32 ;  /* 0x000000242e2e7c49 */ /* 0x100fe40009200000 */
[----:B------:R-:W-:Y:S01]  /*ad40*/  @!P6 FMUL R139, R139, 0.5 ;  /* 0x3f0000008b8be820 */ /* 0x000fe20000400000 */
[----:B------:R-:W2:Y:S01]  /*ad50*/  MUFU.EX2 R136, R136 ;  /* 0x0000008800887308 */ /* 0x000ea20000000800 */
[----:B---3--:R-:W-:Y:S01]  /*ad60*/  @!P4 FMUL R134, R134, R134 ;  /* 0x000000868686c220 */ /* 0x008fe20000400000 */
[----:B------:R-:W-:Y:S01]  /*ad70*/  FSETP.GEU.AND P4, PT, R141, -126, PT ;  /* 0xc2fc00008d00780b */ /* 0x000fe20003f8e000 */
[--C-:B------:R-:W-:Y:S02]  /*ad80*/  FFMA2 R48, R48.F32x2.HI_LO, UR36.F32, R0.reuse.F32 ;  /* 0x0000002430307c49 */ /* 0x100fe40009200000 */
[--C-:B------:R-:W-:Y:S02]  /*ad90*/  FFMA2 R50, R50.F32x2.HI_LO, UR36.F32, R0.reuse.F32 ;  /* 0x0000002432327c49 */ /* 0x100fe40009200000 */
[----:B------:R-:W-:Y:S01]  /*ada0*/  @!P5 FMUL R140, R140, 0.5 ;  /* 0x3f0000008c8cd820 */ /* 0x000fe20000400000 */
[----:B------:R-:W3:Y:S01]  /*adb0*/  MUFU.EX2 R137, R137 ;  /* 0x0000008900897308 */ /* 0x000ee20000000800 */
[----:B-1----:R-:W-:Y:S01]  /*adc0*/  @!P3 FMUL R135, R135, R135 ;  /* 0x000000878787b220 */ /* 0x002fe20000400000 */
[----:B------:R-:W-:Y:S01]  /*add0*/  FSETP.GEU.AND P3, PT, R142, -126, PT ;  /* 0xc2fc00008e00780b */ /* 0x000fe20003f6e000 */
[----:B------:R-:W-:-:S02]  /*ade0*/  FFMA2 R52, R52.F32x2.HI_LO, UR36.F32, R0.F32 ;  /* 0x0000002434347c49 */ /* 0x000fc40009200000 */
[--C-:B------:R-:W-:Y:S02]  /*adf0*/  FFMA2 R54, R54.F32x2.HI_LO, UR36.F32, R0.reuse.F32 ;  /* 0x0000002436367c49 */ /* 0x100fe40009200000 */
[----:B------:R-:W-:Y:S01]  /*ae00*/  @!P4 FMUL R141, R141, 0.5 ;  /* 0x3f0000008d8dc820 */ /* 0x000fe20000400000 */
[----:B------:R-:W1:Y:S01]  /*ae10*/  MUFU.EX2 R138, R138 ;  /* 0x0000008a008a7308 */ /* 0x000e620000000800 */
[----:B--2---:R-:W-:Y:S01]  /*ae20*/  @!P2 FMUL R136, R136, R136 ;  /* 0x000000888888a220 */ /* 0x004fe20000400000 */
[----:B------:R-:W-:Y:S01]  /*ae30*/  FSETP.GEU.AND P2, PT, R143, -126, PT ;  /* 0xc2fc00008f00780b */ /* 0x000fe20003f4e000 */
[--C-:B------:R-:W-:Y:S02]  /*ae40*/  FFMA2 R60, R60.F32x2.HI_LO, UR36.F32, R0.reuse.F32 ;  /* 0x000000243c3c7c49 */ /* 0x100fe40009200000 */
[--C-:B------:R-:W-:Y:S02]  /*ae50*/  FFMA2 R62, R62.F32x2.HI_LO, UR36.F32, R0.reuse.F32 ;  /* 0x000000243e3e7c49 */ /* 0x100fe40009200000 */
[----:B------:R-:W-:Y:S01]  /*ae60*/  @!P3 FMUL R142, R142, 0.5 ;  /* 0x3f0000008e8eb820 */ /* 0x000fe20000400000 */
[----:B------:R-:W2:Y:S01]  /*ae70*/  MUFU.EX2 R139, R139 ;  /* 0x0000008b008b7308 */ /* 0x000ea20000000800 */
[----:B---3--:R-:W-:Y:S01]  /*ae80*/  @!P1 FMUL R137, R137, R137 ;  /* 0x0000008989899220 */ /* 0x008fe20000400000 */
[----:B------:R-:W-:Y:S01]  /*ae90*/  FSETP.GEU.AND P1, PT, R144, -126, PT ;  /* 0xc2fc00009000780b */ /* 0x000fe20003f2e000 */
[----:B------:R-:W-:-:S02]  /*aea0*/  FFMA2 R64, R64.F32x2.HI_LO, UR36.F32, R0.F32 ;  /* 0x0000002440407c49 */ /* 0x000fc40009200000 */
[--C-:B------:R-:W-:Y:S02]  /*aeb0*/  FFMA2 R66, R66.F32x2.HI_LO, UR36.F32, R0.reuse.F32 ;  /* 0x0000002442427c49 */ /* 0x100fe40009200000 */
[----:B------:R-:W-:Y:S01]  /*aec0*/  @!P2 FMUL R143, R143, 0.5 ;  /* 0x3f0000008f8fa820 */ /* 0x000fe20000400000 */
[----:B------:R-:W3:Y:S01]  /*aed0*/  MUFU.EX2 R140, R140 ;  /* 0x0000008c008c7308 */ /* 0x000ee20000000800 */
[----:B-1----:R-:W-:Y:S01]  /*aee0*/  @!P0 FMUL R138, R138, R138 ;  /* 0x0000008a8a8a8220 */ /* 0x002fe20000400000 */
[----:B------:R-:W-:Y:S01]  /*aef0*/  FSETP.GEU.AND P0, PT, R145, -126, PT ;  /* 0xc2fc00009100780b */ /* 0x000fe20003f0e000 */
[--C-:B------:R-:W-:Y:S02]  /*af00*/  FFMA2 R68, R68.F32x2.HI_LO, UR36.F32, R0.reuse.F32 ;  /* 0x0000002444447c49 */ /* 0x100fe40009200000 */
[--C-:B------:R-:W-:Y:S02]  /*af10*/  FFMA2 R70, R70.F32x2.HI_LO, UR36.F32, R0.reuse.F32 ;  /* 0x0000002446467c49 */ /* 0x100fe40009200000 */
[----:B------:R-:W-:Y:S01]  /*af20*/  @!P1 FMUL R144, R144, 0.5 ;  /* 0x3f00000090909820 */ /* 0x000fe20000400000 */
        /* <DEDUP_REMOVED lines=22> */
[----:B------:R-:W-:Y:S02]  /*b090*/  FFMA2 R86, R86.F32x2.HI_LO, UR36.F32, R0.F32 ;  /* 0x0000002456567c49 */ /* 0x000fe40009200000 */
[----:B------:R-:W-:Y:S01]  /*b0a0*/  @!P4 FMUL R148, R148, 0.5 ;  /* 0x3f0000009494c820 */ /* 0x000fe20000400000 */
[----:B------:R-:W2:Y:S01]  /*b0b0*/  MUFU.EX2 R145, R145 ;  /* 0x0000009100917308 */ /* 0x000ea20000000800 */
[----:B---3--:R-:W-:Y:S01]  /*b0c0*/  @!P2 FMUL R143, R143, R143 ;  /* 0x0000008f8f8fa220 */ /* 0x008fe20000400000 */
[----:B------:R-:W-:-:S05]  /*b0d0*/  FSETP.GEU.AND P2, PT, R154, -126, PT ;  /* 0xc2fc00009a00780b */ /* 0x000fca0003f4e000 */
[----:B------:R-:W-:Y:S01]  /*b0e0*/  @!P3 FMUL R149, R149, 0.5 ;  /* 0x3f0000009595b820 */ /* 0x000fe20000400000 */
[----:B------:R-:W3:Y:S01]  /*b0f0*/  MUFU.EX2 R146, R146 ;  /* 0x0000009200927308 */ /* 0x000ee20000000800 */
[----:B-1----:R-:W-:Y:S01]  /*b100*/  @!P1 FMUL R144, R144, R144 ;  /* 0x0000009090909220 */ /* 0x002fe20000400000 */
[----:B------:R-:W-:-:S05]  /*b110*/  FSETP.GEU.AND P1, PT, R155, -126, PT ;  /* 0xc2fc00009b00780b */ /* 0x000fca0003f2e000 */
[----:B------:R-:W-:Y:S01]  /*b120*/  @!P2 FMUL R154, R154, 0.5 ;  /* 0x3f0000009a9aa820 */ /* 0x000fe20000400000 */
[----:B------:R-:W1:Y:S01]  /*b130*/  MUFU.EX2 R147, R147 ;  /* 0x0000009300937308 */ /* 0x000e620000000800 */
[----:B--2---:R-:W-:Y:S01]  /*b140*/  @!P0 FMUL R145, R145, R145 ;  /* 0x0000009191918220 */ /* 0x004fe20000400000 */
[----:B------:R-:W-:-:S05]  /*b150*/  FSETP.GEU.AND P0, PT, R8, -126, PT ;  /* 0xc2fc00000800780b */ /* 0x000fca0003f0e000 */
        /* <DEDUP_REMOVED lines=21> */
[----:B------:R1:W4:Y:S01]  /*b2b0*/  MUFU.EX2 R95, R9 ;  /* 0x00000009005f7308 */ /* 0x0003220000000800 */
[----:B--2---:R-:W-:Y:S01]  /*b2c0*/  @!P1 FMUL R93, R93, R93 ;  /* 0x0000005d5d5d9220 */ /* 0x004fe20000400000 */
[----:B------:R-:W-:-:S05]  /*b2d0*/  FSETP.GEU.AND P1, PT, R10, -126, PT ;  /* 0xc2fc00000a00780b */ /* 0x000fca0003f2e000 */
[----:B------:R-:W-:Y:S01]  /*b2e0*/  @!P2 FMUL R5, R5, 0.5 ;  /* 0x3f0000000505a820 */ /* 0x000fe20000400000 */
[----:B------:R-:W2:Y:S01]  /*b2f0*/  MUFU.EX2 R96, R6 ;  /* 0x0000000600607308 */ /* 0x000ea20000000800 */
[----:B---3--:R-:W-:Y:S01]  /*b300*/  @!P0 FMUL R94, R94, R94 ;  /* 0x0000005e5e5e8220 */ /* 0x008fe20000400000 */
[----:B------:R-:W-:-:S05]  /*b310*/  FSETP.GEU.AND P0, PT, R11, -126, PT ;  /* 0xc2fc00000b00780b */ /* 0x000fca0003f0e000 */
[----:B------:R-:W-:Y:S01]  /*b320*/  @!P1 FMUL R10, R10, 0.5 ;  /* 0x3f0000000a0a9820 */ /* 0x000fe20000400000 */
[----:B------:R3:W5:Y:S01]  /*b330*/  MUFU.EX2 R97, R7 ;  /* 0x0000000700617308 */ /* 0x0007620000000800 */
[----:B-1----:R-:W-:Y:S02]  /*b340*/  FFMA2 R8, R100.F32x2.HI_LO, UR36.F32, R0.F32 ;  /* 0x0000002464087c49 */ /* 0x002fe40009200000 */
[----:B----4-:R-:W-:-:S03]  /*b350*/  @!P6 FMUL R95, R95, R95 ;  /* 0x0000005f5f5fe220 */ /* 0x010fc60000400000 */
[----:B------:R-:W-:Y:S01]  /*b360*/  FSETP.GEU.AND P6, PT, R8, -126, PT ;  /* 0xc2fc00000800780b */ /* 0x000fe20003fce000 */
[----:B------:R-:W-:Y:S01]  /*b370*/  @!P0 FMUL R11, R11, 0.5 ;  /* 0x3f0000000b0b8820 */ /* 0x000fe20000400000 */
[----:B------:R-:W1:Y:S01]  /*b380*/  MUFU.EX2 R98, R4 ;  /* 0x0000000400627308 */ /* 0x000e620000000800 */
[----:B--2---:R-:W-:Y:S01]  /*b390*/  @!P5 FMUL R96, R96, R96 ;  /* 0x000000606060d220 */ /* 0x004fe20000400000 */
[----:B------:R-:W-:-:S06]  /*b3a0*/  FSETP.GEU.AND P5, PT, R9, -126, PT ;  /* 0xc2fc00000900780b */ /* 0x000fcc0003fae000 */
[----:B------:R2:W4:Y:S01]  /*b3b0*/  MUFU.EX2 R99, R5 ;  /* 0x0000000500637308 */ /* 0x0005220000000800 */
[----:B---3--:R-:W-:Y:S02]  /*b3c0*/  FFMA2 R6, R102.F32x2.HI_LO, UR36.F32, R0.F32 ;  /* 0x0000002466067c49 */ /* 0x008fe40009200000 */
[----:B-----5:R-:W-:Y:S01]  /*b3d0*/  @!P4 FMUL R97, R97, R97 ;  /* 0x000000616161c220 */ /* 0x020fe20000400000 */
[----:B------:R-:W-:Y:S02]  /*b3e0*/  @!P6 FMUL R8, R8, 0.5 ;  /* 0x3f0000000808e820 */ /* 0x000fe40000400000 */
[----:B------:R-:W-:Y:S01]  /*b3f0*/  FSETP.GEU.AND P4, PT, R6, -126, PT ;  /* 0xc2fc00000600780b */ /* 0x000fe20003f8e000 */
[----:B------:R-:W-:Y:S01]  /*b400*/  @!P5 FMUL R9, R9, 0.5 ;  /* 0x3f0000000909d820 */ /* 0x000fe20000400000 */
[----:B------:R-:W3:Y:S01]  /*b410*/  MUFU.EX2 R100, R10 ;  /* 0x0000000a00647308 */ /* 0x000ee20000000800 */
[----:B-1----:R-:W-:Y:S01]  /*b420*/  @!P3 FMUL R98, R98, R98 ;  /* 0x000000626262b220 */ /* 0x002fe20000400000 */
[----:B------:R-:W-:-:S06]  /*b430*/  FSETP.GEU.AND P3, PT, R7, -126, PT ;  /* 0xc2fc00000700780b */ /* 0x000fcc0003f6e000 */
[----:B------:R1:W5:Y:S01]  /*b440*/  MUFU.EX2 R101, R11 ;  /* 0x0000000b00657308 */ /* 0x0003620000000800 */
[----:B--2---:R-:W-:Y:S02]  /*b450*/  FFMA2 R4, R104.F32x2.HI_LO, UR36.F32, R0.F32 ;  /* 0x0000002468047c49 */ /* 0x004fe40009200000 */
[----:B----4-:R-:W-:Y:S01]  /*b460*/  @!P2 FMUL R99, R99, R99 ;  /* 0x000000636363a220 */ /* 0x010fe20000400000 */
[----:B------:R-:W-:Y:S02]  /*b470*/  @!P4 FMUL R6, R6, 0.5 ;  /* 0x3f0000000606c820 */ /* 0x000fe40000400000 */
[----:B------:R-:W-:Y:S01]  /*b480*/  FSETP.GEU.AND P2, PT, R4, -126, PT ;  /* 0xc2fc00000400780b */ /* 0x000fe20003f4e000 */
[----:B------:R-:W-:Y:S01]  /*b490*/  @!P3 FMUL R7, R7, 0.5 ;  /* 0x3f0000000707b820 */ /* 0x000fe20000400000 */
[----:B------:R-:W2:Y:S01]  /*b4a0*/  MUFU.EX2 R102, R8 ;  /* 0x0000000800667308 */ /* 0x000ea20000000800 */
[----:B---3--:R-:W-:Y:S01]  /*b4b0*/  @!P1 FMUL R100, R100, R100 ;  /* 0x0000006464649220 */ /* 0x008fe20000400000 */
[----:B------:R-:W-:-:S06]  /*b4c0*/  FSETP.GEU.AND P1, PT, R5, -126, PT ;  /* 0xc2fc00000500780b */ /* 0x000fcc0003f2e000 */
[----:B------:R3:W4:Y:S01]  /*b4d0*/  MUFU.EX2 R103, R9 ;  /* 0x0000000900677308 */ /* 0x0007220000000800 */
[----:B-1----:R-:W-:Y:S02]  /*b4e0*/  FFMA2 R10, R106.F32x2.HI_LO, UR36.F32, R0.F32 ;  /* 0x000000246a0a7c49 */ /* 0x002fe40009200000 */
[----:B-----5:R-:W-:Y:S01]  /*b4f0*/  @!P0 FMUL R101, R101, R101 ;  /* 0x0000006565658220 */ /* 0x020fe20000400000 */
[----:B------:R-:W-:Y:S02]  /*b500*/  @!P2 FMUL R4, R4, 0.5 ;  /* 0x3f0000000404a820 */ /* 0x000fe40000400000 */
[----:B------:R-:W-:Y:S01]  /*b510*/  FSETP.GEU.AND P0, PT, R10, -126, PT ;  /* 0xc2fc00000a00780b */ /* 0x000fe20003f0e000 */
[----:B------:R-:W-:Y:S01]  /*b520*/  @!P1 FMUL R5, R5, 0.5 ;  /* 0x3f00000005059820 */ /* 0x000fe20000400000 */
[----:B------:R-:W1:Y:S01]  /*b530*/  MUFU.EX2 R104, R6 ;  /* 0x0000000600687308 */ /* 0x000e620000000800 */
[----:B--2---:R-:W-:Y:S01]  /*b540*/  @!P6 FMUL R102, R102, R102 ;  /* 0x000000666666e220 */ /* 0x004fe20000400000 */
[----:B------:R-:W-:-:S06]  /*b550*/  FSETP.GEU.AND P6, PT, R11, -126, PT ;  /* 0xc2fc00000b00780b */ /* 0x000fcc0003fce000 */
[----:B------:R2:W5:Y:S01]  /*b560*/  MUFU.EX2 R105, R7 ;  /* 0x0000000700697308 */ /* 0x0005620000000800 */
[----:B---3--:R-:W-:Y:S02]  /*b570*/  FFMA2 R8, R108.F32x2.HI_LO, UR36.F32, R0.F32 ;  /* 0x000000246c087c49 */ /* 0x008fe40009200000 */
[----:B------:R-:W-:Y:S01]  /*b580*/  @!P0 FMUL R10, R10, 0.5 ;  /* 0x3f0000000a0a8820 */ /* 0x000fe20000400000 */
[----:B----4-:R-:W-:Y:S02]  /*b590*/  @!P5 FMUL R103, R103, R103 ;  /* 0x000000676767d220 */ /* 0x010fe40000400000 */
[----:B------:R-:W-:Y:S01]  /*b5a0*/  FSETP.GEU.AND P5, PT, R8, -126, PT ;  /* 0xc2fc00000800780b */ /* 0x000fe20003fae000 */
[----:B------:R-:W-:Y:S01]  /*b5b0*/  @!P6 FMUL R11, R11, 0.5 ;  /* 0x3f0000000b0be820 */ /* 0x000fe20000400000 */
[----:B------:R-:W3:Y:S01]  /*b5c0*/  MUFU.EX2 R106, R4 ;  /* 0x00000004006a7308 */ /* 0x000ee20000000800 */
[----:B-1----:R-:W-:Y:S01]  /*b5d0*/  @!P4 FMUL R104, R104, R104 ;  /* 0x000000686868c220 */ /* 0x002fe20000400000 */
[----:B------:R-:W-:-:S06]  /*b5e0*/  FSETP.GEU.AND P4, PT, R9, -126, PT ;  /* 0xc2fc00000900780b */ /* 0x000fcc0003f8e000 */
[----:B------:R1:W4:Y:S01]  /*b5f0*/  MUFU.EX2 R107, R5 ;  /* 0x00000005006b7308 */ /* 0x0003220000000800 */
[----:B--2---:R-:W-:Y:S02]  /*b600*/  FFMA2 R6, R110.F32x2.HI_LO, UR36.F32, R0.F32 ;  /* 0x000000246e067c49 */ /* 0x004fe40009200000 */
[----:B-----5:R-:W-:Y:S01]  /*b610*/  @!P3 FMUL R105, R105, R105 ;  /* 0x000000696969b220 */ /* 0x020fe20000400000 */
[----:B------:R-:W-:Y:S02]  /*b620*/  @!P5 FMUL R8, R8, 0.5 ;  /* 0x3f0000000808d820 */ /* 0x000fe40000400000 */
[----:B------:R-:W-:Y:S01]  /*b630*/  FSETP.GEU.AND P3, PT, R6, -126, PT ;  /* 0xc2fc00000600780b */ /* 0x000fe20003f6e000 */
[----:B------:R-:W-:Y:S01]  /*b640*/  @!P4 FMUL R9, R9, 0.5 ;  /* 0x3f0000000909c820 */ /* 0x000fe20000400000 */
[----:B------:R-:W2:Y:S01]  /*b650*/  MUFU.EX2 R108, R10 ;  /* 0x0000000a006c7308 */ /* 0x000ea20000000800 */
[----:B---3--:R-:W-:Y:S01]  /*b660*/  @!P2 FMUL R106, R106, R106 ;  /* 0x0000006a6a6aa220 */ /* 0x008fe20000400000 */
[----:B------:R-:W-:-:S06]  /*b670*/  FSETP.GEU.AND P2, PT, R7, -126, PT ;  /* 0xc2fc00000700780b */ /* 0x000fcc0003f4e000 */
[----:B------:R3:W5:Y:S01]  /*b680*/  MUFU.EX2 R109, R11 ;  /* 0x0000000b006d7308 */ /* 0x0007620000000800 */
[----:B-1----:R-:W-:Y:S02]  /*b690*/  FFMA2 R4, R112.F32x2.HI_LO, UR36.F32, R0.F32 ;  /* 0x0000002470047c49 */ /* 0x002fe40009200000 */
[----:B----4-:R-:W-:Y:S01]  /*b6a0*/  @!P1 FMUL R107, R107, R107 ;  /* 0x0000006b6b6b9220 */ /* 0x010fe20000400000 */
[----:B------:R-:W-:Y:S02]  /*b6b0*/  @!P3 FMUL R6, R6, 0.5 ;  /* 0x3f0000000606b820 */ /* 0x000fe40000400000 */
[----:B------:R-:W-:Y:S01]  /*b6c0*/  FSETP.GEU.AND P1, PT, R4, -126, PT ;  /* 0xc2fc00000400780b */ /* 0x000fe20003f2e000 */
[----:B------:R-:W-:Y:S01]  /*b6d0*/  @!P2 FMUL R7, R7, 0.5 ;  /* 0x3f0000000707a820 */ /* 0x000fe20000400000 */
[----:B------:R-:W1:Y:S01]  /*b6e0*/  MUFU.EX2 R110, R8 ;  /* 0x00000008006e7308 */ /* 0x000e620000000800 */
[----:B--2---:R-:W-:Y:S01]  /*b6f0*/  @!P0 FMUL R108, R108, R108 ;  /* 0x0000006c6c6c8220 */ /* 0x004fe20000400000 */
[----:B------:R-:W-:-:S06]  /*b700*/  FSETP.GEU.AND P0, PT, R5, -126, PT ;  /* 0xc2fc00000500780b */ /* 0x000fcc0003f0e000 */
[----:B------:R2:W4:Y:S01]  /*b710*/  MUFU.EX2 R111, R9 ;  /* 0x00000009006f7308 */ /* 0x0005220000000800 */
[----:B---3--:R-:W-:Y:S02]  /*b720*/  FFMA2 R10, R114.F32x2.HI_LO, UR36.F32, R0.F32 ;  /* 0x00000024720a7c49 */ /* 0x008fe40009200000 */
[----:B------:R-:W-:Y:S01]  /*b730*/  @!P1 FMUL R4, R4, 0.5 ;  /* 0x3f00000004049820 */ /* 0x000fe20000400000 */
[----:B-----5:R-:W-:Y:S02]  /*b740*/  @!P6 FMUL R109, R109, R109 ;  /* 0x0000006d6d6de220 */ /* 0x020fe40000400000 */
        /* <DEDUP_REMOVED lines=23> */
[----:B------:R-:W2:Y:S01]  /*b8c0*/  MUFU.EX2 R118, R8 ;  /* 0x0000000800767308 */ /* 0x000ea20000000800 */
[----:B---3--:R-:W-:Y:S01]  /*b8d0*/  FFMA2 R4, R120.F32x2.HI_LO, UR36.F32, R0.F32 ;  /* 0x0000002478047c49 */ /* 0x008fe20009200000 */
[----:B------:R-:W-:Y:S01]  /*b8e0*/  MOV R0, UR5 ;  /* 0x0000000500007c02 */ /* 0x000fe20008000f00 */
[----:B----4-:R-:W-:Y:S01]  /*b8f0*/  @!P0 FMUL R115, R115, R115 ;  /* 0x0000007373738220 */ /* 0x010fe20000400000 */
[----:B------:R-:W-:Y:S02]  /*b900*/  @!P2 FMUL R6, R6, 0.5 ;  /* 0x3f0000000606a820 */ /* 0x000fe40000400000 */
[----:B------:R-:W-:Y:S01]  /*b910*/  FSETP.GEU.AND P0, PT, R4, -126, PT ;  /* 0xc2fc00000400780b */ /* 0x000fe20003f0e000 */
[----:B------:R-:W-:Y:S01]  /*b920*/  @!P1 FMUL R7, R7, 0.5 ;  /* 0x3f00000007079820 */ /* 0x000fe20000400000 */
[----:B------:R-:W3:Y:S01]  /*b930*/  MUFU.EX2 R116, R10 ;  /* 0x0000000a00747308 */ /* 0x000ee20000000800 */
[----:B-1----:R-:W-:Y:S01]  /*b940*/  @!P5 FMUL R117, R117, R117 ;  /* 0x000000757575d220 */ /* 0x002fe20000400000 */
[----:B------:R-:W-:Y:S01]  /*b950*/  FSETP.GEU.AND P5, PT, R150, -126, PT ;  /* 0xc2fc00009600780b */ /* 0x000fe20003fae000 */
[----:B------:R1:W-:Y:S05]  /*b960*/  SYNCS.ARRIVE.TRANS64.A1T0 RZ, [R0+UR37+0x50d0], RZ ;  /* 0x0050d0ff00ff79a7 */ /* 0x0003ea0008100025 */
[----:B------:R-:W4:Y:S01]  /*b970*/  MUFU.EX2 R119, R9 ;  /* 0x0000000900777308 */ /* 0x000f220000000800 */
[----:B--2---:R-:W-:Y:S01]  /*b980*/  @!P4 FMUL R118, R118, R118 ;  /* 0x000000767676c220 */ /* 0x004fe20000400000 */
[----:B------:R-:W-:Y:S01]  /*b990*/  FSETP.GEU.AND P4, PT, R151, -126, PT ;  /* 0xc2fc00009700780b */ /* 0x000fe20003f8e000 */
[----:B------:R-:W-:-:S04]  /*b9a0*/  @!P0 FMUL R4, R4, 0.5 ;  /* 0x3f00000004048820 */ /* 0x000fc80000400000 */
[----:B------:R-:W-:Y:S01]  /*b9b0*/  @!P5 FMUL R150, R150, 0.5 ;  /* 0x3f0000009696d820 */ /* 0x000fe20000400000 */
[----:B------:R-:W2:Y:S01]  /*b9c0*/  MUFU.EX2 R120, R6 ;  /* 0x0000000600787308 */ /* 0x000ea20000000800 */
[----:B---3--:R-:W-:Y:S01]  /*b9d0*/  @!P6 FMUL R116, R116, R116 ;  /* 0x000000747474e220 */ /* 0x008fe20000400000 */
[----:B------:R-:W-:-:S05]  /*b9e0*/  FSETP.GEU.AND P6, PT, R5, -126, PT ;  /* 0xc2fc00000500780b */ /* 0x000fca0003fce000 */
[----:B------:R-:W-:Y:S01]  /*b9f0*/  @!P4 FMUL R151, R151, 0.5 ;  /* 0x3f0000009797c820 */ /* 0x000fe20000400000 */
[----:B------:R-:W3:Y:S01]  /*ba00*/  MUFU.EX2 R121, R7 ;  /* 0x0000000700797308 */ /* 0x000ee20000000800 */
[----:B----4-:R-:W-:Y:S01]  /*ba10*/  @!P3 FMUL R119, R119, R119 ;  /* 0x000000777777b220 */ /* 0x010fe20000400000 */
[----:B------:R-:W-:-:S05]  /*ba20*/  FSETP.GEU.AND P3, PT, R24, -126, PT ;  /* 0xc2fc00001800780b */ /* 0x000fca0003f6e000 */
[----:B------:R-:W-:Y:S01]  /*ba30*/  @!P6 FMUL R5, R5, 0.5 ;  /* 0x3f0000000505e820 */ /* 0x000fe20000400000 */
[----:B------:R-:W4:Y:S01]  /*ba40*/  MUFU.EX2 R122, R4 ;  /* 0x00000004007a7308 */ /* 0x000f220000000800 */
        /* <DEDUP_REMOVED lines=29> */
[----:B------:R-:W-:-:S04]  /*bc20*/  FSETP.GEU.AND P2, PT, R32, -126, PT ;  /* 0xc2fc00002000780b */ /* 0x000fc80003f4e000 */
[----:B------:R-:W-:Y:S01]  /*bc30*/  F2FP.BF16.F32.PACK_AB R24, R153, R152 ;  /* 0x000000989918723e */ /* 0x000fe200000010ff */
[----:B------:R-:W-:Y:S01]  /*bc40*/  @!P3 FMUL R31, R31, 0.5 ;  /* 0x3f0000001f1fb820 */ /* 0x000fe20000400000 */
[----:B------:R-:W3:Y:S01]  /*bc50*/  MUFU.EX2 R158, R28 ;  /* 0x0000001c009e7308 */ /* 0x000ee20000000800 */
[----:B----4-:R-:W-:Y:S01]  /*bc60*/  @!P1 FMUL R154, R154, R154 ;  /* 0x0000009a9a9a9220 */ /* 0x010fe20000400000 */
[----:B------:R-:W-:-:S05]  /*bc70*/  FSETP.GEU.AND P1, PT, R33, -126, PT ;  /* 0xc2fc00002100780b */ /* 0x000fca0003f2e000 */
[----:B------:R-:W-:Y:S01]  /*bc80*/  @!P2 FMUL R32, R32, 0.5 ;  /* 0x3f0000002020a820 */ /* 0x000fe20000400000 */
[----:B------:R-:W4:Y:S01]  /*bc90*/  MUFU.EX2 R159, R29 ;  /* 0x0000001d009f7308 */ /* 0x000f220000000800 */
[----:B--2---:R-:W-:Y:S01]  /*bca0*/  @!P0 FMUL R155, R155, R155 ;  /* 0x0000009b9b9b8220 */ /* 0x004fe20000400000 */
[----:B------:R-:W-:-:S04]  /*bcb0*/  FSETP.GEU.AND P0, PT, R34, -126, PT ;  /* 0xc2fc00002200780b */ /* 0x000fc80003f0e000 */
[----:B------:R-:W-:Y:S01]  /*bcc0*/  F2FP.BF16.F32.PACK_AB R25, R155, R154 ;  /* 0x0000009a9b19723e */ /* 0x000fe200000010ff */
[----:B------:R-:W-:Y:S01]  /*bcd0*/  @!P1 FMUL R33, R33, 0.5 ;  /* 0x3f00000021219820 */ /* 0x000fe20000400000 */
[----:B------:R-:W2:Y:S01]  /*bce0*/  MUFU.EX2 R160, R30 ;  /* 0x0000001e00a07308 */ /* 0x000ea20000000800 */
[----:B---3--:R-:W-:Y:S01]  /*bcf0*/  @!P6 FMUL R158, R158, R158 ;  /* 0x0000009e9e9ee220 */ /* 0x008fe20000400000 */
[----:B------:R-:W-:-:S05]  /*bd00*/  FSETP.GEU.AND P6, PT, R35, -126, PT ;  /* 0xc2fc00002300780b */ /* 0x000fca0003fce000 */
[----:B------:R-:W-:Y:S01]  /*bd10*/  @!P0 FMUL R34, R34, 0.5 ;  /* 0x3f00000022228820 */ /* 0x000fe20000400000 */
[----:B------:R-:W3:Y:S01]  /*bd20*/  MUFU.EX2 R161, R31 ;  /* 0x0000001f00a17308 */ /* 0x000ee20000000800 */
[----:B----4-:R-:W-:Y:S01]  /*bd30*/  @!P5 FMUL R159, R159, R159 ;  /* 0x0000009f9f9fd220 */ /* 0x010fe20000400000 */
[----:B------:R-:W-:-:S04]  /*bd40*/  FSETP.GEU.AND P5, PT, R36, -126, PT ;  /* 0xc2fc00002400780b */ /* 0x000fc80003fae000 */
[----:B------:R-:W-:Y:S01]  /*bd50*/  F2FP.BF16.F32.PACK_AB R26, R159, R158 ;  /* 0x0000009e9f1a723e */ /* 0x000fe200000010ff */
        /* <DEDUP_REMOVED lines=120> */
[----:B------:R-:W-:Y:S02]  /*c4e0*/  FSETP.GEU.AND P6, PT, R67, -126, PT ;  /* 0xc2fc00004300780b */ /* 0x000fe40003fce000 */
[----:B------:R-:W-:-:S03]  /*c4f0*/  F2FP.BF16.F32.PACK_AB R60, R129, R128 ;  /* 0x00000080813c723e */ /* 0x000fc600000010ff */
[----:B------:R-:W-:Y:S01]  /*c500*/  @!P0 FMUL R66, R66, 0.5 ;  /* 0x3f00000042428820 */ /* 0x000fe20000400000 */
[----:B------:R-:W4:Y:S01]  /*c510*/  MUFU.EX2 R189, R63 ;  /* 0x0000003f00bd7308 */ /* 0x000f220000000800 */
[----:B--2---:R-:W-:Y:S01]  /*c520*/  @!P5 FMUL R187, R187, R187 ;  /* 0x000000bbbbbbd220 */ /* 0x004fe20000400000 */
[----:B------:R-:W-:Y:S02]  /*c530*/  FSETP.GEU.AND P5, PT, R68, -126, PT ;  /* 0xc2fc00004400780b */ /* 0x000fe40003fae000 */
[----:B------:R-:W-:Y:S02]  /*c540*/  F2FP.BF16.F32.PACK_AB R61, R131, R130 ;  /* 0x00000082833d723e */ /* 0x000fe400000010ff */
[----:B------:R-:W-:Y:S01]  /*c550*/  F2FP.BF16.F32.PACK_AB R40, R187, R186 ;  /* 0x000000babb28723e */ /* 0x000fe200000010ff */
[----:B------:R-:W-:Y:S01]  /*c560*/  @!P6 FMUL R67, R67, 0.5 ;  /* 0x3f0000004343e820 */ /* 0x000fe20000400000 */
[----:B------:R-:W2:Y:S01]  /*c570*/  MUFU.EX2 R42, R64 ;  /* 0x00000040002a7308 */ /* 0x000ea20000000800 */
[----:B---3--:R-:W-:Y:S01]  /*c580*/  @!P4 FMUL R188, R188, R188 ;  /* 0x000000bcbcbcc220 */ /* 0x008fe20000400000 */
[----:B------:R-:W-:-:S02]  /*c590*/  FSETP.GEU.AND P4, PT, R69, -126, PT ;  /* 0xc2fc00004500780b */ /* 0x000fc40003f8e000 */
[----:B------:R-:W-:-:S03]  /*c5a0*/  F2FP.BF16.F32.PACK_AB R62, R133, R132 ;  /* 0x00000084853e723e */ /* 0x000fc600000010ff */
[----:B------:R-:W-:Y:S01]  /*c5b0*/  @!P5 FMUL R68, R68, 0.5 ;  /* 0x3f0000004444d820 */ /* 0x000fe20000400000 */
[----:B------:R-:W3:Y:S01]  /*c5c0*/  MUFU.EX2 R50, R65 ;  /* 0x0000004100327308 */ /* 0x000ee20000000800 */
[----:B----4-:R-:W-:Y:S01]  /*c5d0*/  @!P3 FMUL R189, R189, R189 ;  /* 0x000000bdbdbdb220 */ /* 0x010fe20000400000 */
[----:B------:R-:W-:Y:S02]  /*c5e0*/  FSETP.GEU.AND P3, PT, R70, -126, PT ;  /* 0xc2fc00004600780b */ /* 0x000fe40003f6e000 */
[----:B------:R-:W-:Y:S02]  /*c5f0*/  F2FP.BF16.F32.PACK_AB R63, R135, R134 ;  /* 0x00000086873f723e */ /* 0x000fe400000010ff */
[----:B------:R-:W-:Y:S01]  /*c600*/  F2FP.BF16.F32.PACK_AB R41, R189, R188 ;  /* 0x000000bcbd29723e */ /* 0x000fe200000010ff */
[----:B------:R-:W-:Y:S01]  /*c610*/  @!P4 FMUL R69, R69, 0.5 ;  /* 0x3f0000004545c820 */ /* 0x000fe20000400000 */
[----:B------:R-:W4:Y:S01]  /*c620*/  MUFU.EX2 R43, R66 ;  /* 0x00000042002b7308 */ /* 0x000f220000000800 */
[----:B--2---:R-:W-:Y:S01]  /*c630*/  @!P2 FMUL R42, R42, R42 ;  /* 0x0000002a2a2aa220 */ /* 0x004fe20000400000 */
[----:B------:R-:W-:-:S02]  /*c640*/  FSETP.GEU.AND P2, PT, R71, -126, PT ;  /* 0xc2fc00004700780b */ /* 0x000fc40003f4e000 */
[----:B------:R-:W-:Y:S02]  /*c650*/  F2FP.BF16.F32.PACK_AB R64, R137, R136 ;  /* 0x000000888940723e */ /* 0x000fe400000010ff */
[----:B------:R2:W-:Y:S01]  /*c660*/  STL [R1+0x18], R42 ;  /* 0x0000182a01007387 */ /* 0x0005e20000100800 */
[----:B------:R-:W-:Y:S01]  /*c670*/  @!P3 FMUL R70, R70, 0.5 ;  /* 0x3f0000004646b820 */ /* 0x000fe20000400000 */
[----:B------:R-:W5:Y:S01]  /*c680*/  MUFU.EX2 R49, R67 ;  /* 0x0000004300317308 */ /* 0x000f620000000800 */
[----:B---3--:R-:W-:Y:S01]  /*c690*/  @!P1 FMUL R50, R50, R50 ;  /* 0x0000003232329220 */ /* 0x008fe20000400000 */
[----:B------:R-:W-:Y:S02]  /*c6a0*/  FSETP.GEU.AND P1, PT, R72, -126, PT ;  /* 0xc2fc00004800780b */ /* 0x000fe40003f2e000 */
[----:B------:R-:W-:Y:S02]  /*c6b0*/  F2FP.BF16.F32.PACK_AB R65, R139, R138 ;  /* 0x0000008a8b41723e */ /* 0x000fe400000010ff */
[----:B------:R-:W-:Y:S01]  /*c6c0*/  STL [R1+0x1c], R50 ;  /* 0x00001c3201007387 */ /* 0x000fe20000100800 */
[----:B------:R-:W-:Y:S01]  /*c6d0*/  @!P2 FMUL R71, R71, 0.5 ;  /* 0x3f0000004747a820 */ /* 0x000fe20000400000 */
[----:B------:R-:W3:Y:S01]  /*c6e0*/  MUFU.EX2 R44, R68 ;  /* 0x00000044002c7308 */ /* 0x000ee20000000800 */
[----:B----4-:R-:W-:Y:S01]  /*c6f0*/  @!P0 FMUL R43, R43, R43 ;  /* 0x0000002b2b2b8220 */ /* 0x010fe20000400000 */
[----:B------:R-:W-:-:S02]  /*c700*/  FSETP.GEU.AND P0, PT, R73, -126, PT ;  /* 0xc2fc00004900780b */ /* 0x000fc40003f0e000 */
[----:B------:R-:W-:Y:S02]  /*c710*/  F2FP.BF16.F32.PACK_AB R66, R141, R140 ;  /* 0x0000008c8d42723e */ /* 0x000fe400000010ff */
[----:B------:R4:W-:Y:S01]  /*c720*/  STL [R1+0x20], R43 ;  /* 0x0000202b01007387 */ /* 0x0009e20000100800 */
[----:B------:R-:W-:Y:S01]  /*c730*/  @!P1 FMUL R72, R72, 0.5 ;  /* 0x3f00000048489820 */ /* 0x000fe20000400000 */
[----:B------:R-:W1:Y:S01]  /*c740*/  MUFU.EX2 R48, R69 ;  /* 0x0000004500307308 */ /* 0x000e620000000800 */
[----:B-----5:R-:W-:Y:S01]  /*c750*/  @!P6 FMUL R49, R49, R49 ;  /* 0x000000313131e220 */ /* 0x020fe20000400000 */
[----:B------:R-:W-:Y:S02]  /*c760*/  FSETP.GEU.AND P6, PT, R74, -126, PT ;  /* 0xc2fc00004a00780b */ /* 0x000fe40003fce000 */
[----:B------:R-:W-:Y:S02]  /*c770*/  F2FP.BF16.F32.PACK_AB R67, R143, R142 ;  /* 0x0000008e8f43723e */ /* 0x000fe400000010ff */
[----:B------:R-:W-:Y:S01]  /*c780*/  STL [R1+0x24], R49 ;  /* 0x0000243101007387 */ /* 0x000fe20000100800 */
[----:B------:R-:W-:Y:S01]  /*c790*/  @!P0 FMUL R73, R73, 0.5 ;  /* 0x3f00000049498820 */ /* 0x000fe20000400000 */
[----:B------:R-:W5:Y:S01]  /*c7a0*/  MUFU.EX2 R45, R70 ;  /* 0x00000046002d7308 */ /* 0x000f620000000800 */
[----:B---3--:R-:W-:Y:S01]  /*c7b0*/  @!P5 FMUL R44, R44, R44 ;  /* 0x0000002c2c2cd220 */ /* 0x008fe20000400000 */
[----:B------:R-:W-:-:S02]  /*c7c0*/  FSETP.GEU.AND P5, PT, R75, -126, PT ;  /* 0xc2fc00004b00780b */ /* 0x000fc40003fae000 */
[----:B--2---:R-:W-:Y:S02]  /*c7d0*/  F2FP.BF16.F32.PACK_AB R42, R50, R42 ;  /* 0x0000002a322a723e */ /* 0x004fe400000010ff */
[----:B------:R2:W-:Y:S01]  /*c7e0*/  STL [R1+0x28], R44 ;  /* 0x0000282c01007387 */ /* 0x0005e20000100800 */
[----:B------:R-:W-:Y:S01]  /*c7f0*/  @!P6 FMUL R74, R74, 0.5 ;  /* 0x3f0000004a4ae820 */ /* 0x000fe20000400000 */
[----:B------:R-:W3:Y:S01]  /*c800*/  MUFU.EX2 R47, R71 ;  /* 0x00000047002f7308 */ /* 0x000ee20000000800 */
[----:B-1----:R-:W-:Y:S01]  /*c810*/  @!P4 FMUL R48, R48, R48 ;  /* 0x000000303030c220 */ /* 0x002fe20000400000 */
[----:B------:R-:W-:Y:S02]  /*c820*/  FSETP.GEU.AND P4, PT, R76, -126, PT ;  /* 0xc2fc00004c00780b */ /* 0x000fe40003f8e000 */
[----:B------:R-:W-:Y:S02]  /*c830*/  F2FP.BF16.F32.PACK_AB R68, R145, R144 ;  /* 0x000000909144723e */ /* 0x000fe400000010ff */
[----:B------:R-:W-:Y:S01]  /*c840*/  STL [R1+0x2c], R48 ;  /* 0x00002c3001007387 */ /* 0x000fe20000100800 */
[----:B------:R-:W-:Y:S01]  /*c850*/  @!P5 FMUL R75, R75, 0.5 ;  /* 0x3f0000004b4bd820 */ /* 0x000fe20000400000 */
[----:B------:R-:W1:Y:S01]  /*c860*/  MUFU.EX2 R5, R72 ;  /* 0x0000004800057308 */ /* 0x000e620000000800 */
[----:B-----5:R-:W-:Y:S01]  /*c870*/  @!P3 FMUL R45, R45, R45 ;  /* 0x0000002d2d2db220 */ /* 0x020fe20000400000 */
[----:B------:R-:W-:-:S02]  /*c880*/  FSETP.GEU.AND P3, PT, R77, -126, PT ;  /* 0xc2fc00004d00780b */ /* 0x000fc40003f6e000 */
[----:B----4-:R-:W-:Y:S02]  /*c890*/  F2FP.BF16.F32.PACK_AB R43, R49, R43 ;  /* 0x0000002b312b723e */ /* 0x010fe400000010ff */
        /* <DEDUP_REMOVED lines=9> */
[----:B-1----:R-:W-:Y:S01]  /*c930*/  @!P1 FMUL R5, R5, R5 ;  /* 0x0000000505059220 */ /* 0x002fe20000400000 */
[----:B------:R-:W-:-:S02]  /*c940*/  FSETP.GEU.AND P1, PT, R79, -126, PT ;  /* 0xc2fc00004f00780b */ /* 0x000fc40003f2e000 */
[----:B--2---:R-:W-:Y:S02]  /*c950*/  F2FP.BF16.F32.PACK_AB R44, R48, R44 ;  /* 0x0000002c302c723e */ /* 0x004fe400000010ff */
[----:B------:R-:W-:Y:S01]  /*c960*/  STL [R1+0x38], R5 ;  /* 0x0000380501007387 */ /* 0x000fe20000100800 */
[----:B------:R-:W-:Y:S01]  /*c970*/  @!P2 FMUL R78, R78, 0.5 ;  /* 0x3f0000004e4ea820 */ /* 0x000fe20000400000 */
[----:B------:R-:W1:Y:S01]  /*c980*/  MUFU.EX2 R4, R75 ;  /* 0x0000004b00047308 */ /* 0x000e620000000800 */
[----:B-----5:R-:W-:Y:S01]  /*c990*/  @!P0 FMUL R46, R46, R46 ;  /* 0x0000002e2e2e8220 */ /* 0x020fe20000400000 */
[----:B------:R-:W-:Y:S02]  /*c9a0*/  FSETP.GEU.AND P0, PT, R80, -126, PT ;  /* 0xc2fc00005000780b */ /* 0x000fe40003f0e000 */
[----:B------:R-:W-:Y:S02]  /*c9b0*/  F2FP.BF16.F32.PACK_AB R70, R149, R148 ;  /* 0x000000949546723e */ /* 0x000fe400000010ff */
[----:B------:R2:W-:Y:S01]  /*c9c0*/  STL [R1+0x3c], R46 ;  /* 0x00003c2e01007387 */ /* 0x0005e20000100800 */
[----:B------:R-:W-:Y:S01]  /*c9d0*/  @!P1 FMUL R79, R79, 0.5 ;  /* 0x3f0000004f4f9820 */ /* 0x000fe20000400000 */
[----:B------:R-:W5:Y:S01]  /*c9e0*/  MUFU.EX2 R9, R76 ;  /* 0x0000004c00097308 */ /* 0x000f620000000800 */
[----:B---3--:R-:W-:Y:S01]  /*c9f0*/  @!P6 FMUL R7, R7, R7 ;  /* 0x000000070707e220 */ /* 0x008fe20000400000 */
[----:B------:R-:W-:-:S02]  /*ca00*/  FSETP.GEU.AND P6, PT, R81, -126, PT ;  /* 0xc2fc00005100780b */ /* 0x000fc40003fce000 */
[----:B----4-:R-:W-:Y:S02]  /*ca10*/  F2FP.BF16.F32.PACK_AB R45, R47, R45 ;  /* 0x0000002d2f2d723e */ /* 0x010fe400000010ff */
[----:B------:R3:W-:Y:S01]  /*ca20*/  STL [R1+0x40], R7 ;  /* 0x0000400701007387 */ /* 0x0007e20000100800 */
[----:B------:R-:W-:Y:S01]  /*ca30*/  @!P0 FMUL R80, R80, 0.5 ;  /* 0x3f00000050508820 */ /* 0x000fe20000400000 */
[----:B------:R-:W4:Y:S01]  /*ca40*/  MUFU.EX2 R6, R77 ;  /* 0x0000004d00067308 */ /* 0x000f220000000800 */
[----:B-1----:R-:W-:Y:S01]  /*ca50*/  @!P5 FMUL R4, R4, R4 ;  /* 0x000000040404d220 */ /* 0x002fe20000400000 */
[----:B------:R-:W-:Y:S02]  /*ca60*/  FSETP.GEU.AND P5, PT, R82, -126, PT ;  /* 0xc2fc00005200780b */ /* 0x000fe40003fae000 */
[----:B------:R-:W-:Y:S02]  /*ca70*/  F2FP.BF16.F32.PACK_AB R71, R93, R92 ;  /* 0x0000005c5d47723e */ /* 0x000fe400000010ff */
[----:B------:R3:W-:Y:S01]  /*ca80*/  STL [R1+0x44], R4 ;  /* 0x0000440401007387 */ /* 0x0007e20000100800 */
[----:B------:R-:W-:Y:S01]  /*ca90*/  @!P6 FMUL R81, R81, 0.5 ;  /* 0x3f0000005151e820 */ /* 0x000fe20000400000 */
[----:B------:R-:W1:Y:S01]  /*caa0*/  MUFU.EX2 R11, R78 ;  /* 0x0000004e000b7308 */ /* 0x000e620000000800 */
[----:B-----5:R-:W-:Y:S01]  /*cab0*/  @!P4 FMUL R9, R9, R9 ;  /* 0x000000090909c220 */ /* 0x020fe20000400000 */
[----:B------:R-:W-:-:S02]  /*cac0*/  FSETP.GEU.AND P4, PT, R83, -126, PT ;  /* 0xc2fc00005300780b */ /* 0x000fc40003f8e000 */
[----:B------:R-:W-:Y:S02]  /*cad0*/  F2FP.BF16.F32.PACK_AB R72, R95, R94 ;  /* 0x0000005e5f48723e */ /* 0x000fe400000010ff */
[----:B------:R3:W-:Y:S01]  /*cae0*/  STL [R1+0x48], R9 ;  /* 0x0000480901007387 */ /* 0x0007e20000100800 */
[----:B------:R-:W-:Y:S01]  /*caf0*/  @!P5 FMUL R82, R82, 0.5 ;  /* 0x3f0000005252d820 */ /* 0x000fe20000400000 */
[----:B------:R-:W5:Y:S01]  /*cb00*/  MUFU.EX2 R8, R79 ;  /* 0x0000004f00087308 */ /* 0x000f620000000800 */
[----:B----4-:R-:W-:Y:S01]  /*cb10*/  @!P3 FMUL R6, R6, R6 ;  /* 0x000000060606b220 */ /* 0x010fe20000400000 */
[----:B------:R-:W-:Y:S02]  /*cb20*/  FSETP.GEU.AND P3, PT, R84, -126, PT ;  /* 0xc2fc00005400780b */ /* 0x000fe40003f6e000 */
[----:B------:R-:W-:Y:S02]  /*cb30*/  F2FP.BF16.F32.PACK_AB R73, R97, R96 ;  /* 0x000000606149723e */ /* 0x000fe400000010ff */
[----:B------:R3:W-:Y:S01]  /*cb40*/  STL [R1+0x4c], R6 ;  /* 0x00004c0601007387 */ /* 0x0007e20000100800 */
[----:B------:R-:W-:Y:S01]  /*cb50*/  @!P4 FMUL R83, R83, 0.5 ;  /* 0x3f0000005353c820 */ /* 0x000fe20000400000 */
[----:B------:R-:W4:Y:S01]  /*cb60*/  MUFU.EX2 R157, R80 ;  /* 0x00000050009d7308 */ /* 0x000f220000000800 */
[----:B-1----:R-:W-:Y:S01]  /*cb70*/  @!P2 FMUL R11, R11, R11 ;  /* 0x0000000b0b0ba220 */ /* 0x002fe20000400000 */
        /* <DEDUP_REMOVED lines=11> */
[----:B----4-:R-:W-:Y:S01]  /*cc30*/  @!P0 FMUL R157, R157, R157 ;  /* 0x0000009d9d9d8220 */ /* 0x010fe20000400000 */
[----:B------:R-:W-:-:S02]  /*cc40*/  FSETP.GEU.AND P0, PT, R87, -126, PT ;  /* 0xc2fc00005700780b */ /* 0x000fc40003f0e000 */
[----:B------:R-:W-:Y:S02]  /*cc50*/  F2FP.BF16.F32.PACK_AB R76, R103, R102 ;  /* 0x00000066674c723e */ /* 0x000fe400000010ff */
[----:B------:R3:W-:Y:S01]  /*cc60*/  STL [R1+0x58], R157 ;  /* 0x0000589d01007387 */ /* 0x0007e20000100800 */
[----:B------:R-:W-:Y:S01]  /*cc70*/  @!P1 FMUL R86, R86, 0.5 ;  /* 0x3f00000056569820 */ /* 0x000fe20000400000 */
[----:B------:R-:W4:Y:S01]  /*cc80*/  MUFU.EX2 R21, R83 ;  /* 0x0000005300157308 */ /* 0x000f220000000800 */
[----:B-1----:R-:W-:Y:S01]  /*cc90*/  @!P6 FMUL R10, R10, R10 ;  /* 0x0000000a0a0ae220 */ /* 0x002fe20000400000 */
[----:B------:R-:W-:Y:S02]  /*cca0*/  LOP3.LUT P6, RZ, R3, 0x3, R2, 0x48, !PT ;  /* 0x0000000303ff7812 */ /* 0x000fe400078c4802 */
[----:B------:R-:W-:Y:S02]  /*ccb0*/  F2FP.BF16.F32.PACK_AB R77, R105, R104 ;  /* 0x00000068694d723e */ /* 0x000fe400000010ff */
[----:B------:R3:W-:Y:S01]  /*ccc0*/  STL [R1+0x5c], R10 ;  /* 0x00005c0a01007387 */ /* 0x0007e20000100800 */
[----:B------:R-:W-:Y:S01]  /*ccd0*/  @!P0 FMUL R87, R87, 0.5 ;  /* 0x3f00000057578820 */ /* 0x000fe20000400000 */
[----:B------:R-:W1:Y:S01]  /*cce0*/  MUFU.EX2 R14, R84 ;  /* 0x00000054000e7308 */ /* 0x000e620000000800 */
[----:B-----5:R-:W-:Y:S01]  /*ccf0*/  @!P5 FMUL R20, R20, R20 ;  /* 0x000000141414d220 */ /* 0x020fe20000400000 */
[----:B------:R-:W-:-:S02]  /*cd00*/  F2FP.BF16.F32.PACK_AB R78, R107, R106 ;  /* 0x0000006a6b4e723e */ /* 0x000fc400000010ff */
[----:B------:R-:W-:Y:S02]  /*cd10*/  F2FP.BF16.F32.PACK_AB R79, R109, R108 ;  /* 0x0000006c6d4f723e */ /* 0x000fe400000010ff */
[----:B------:R3:W-:Y:S01]  /*cd20*/  STL [R1+0x60], R20 ;  /* 0x0000601401007387 */ /* 0x0007e20000100800 */
[----:B------:R-:W-:Y:S01]  /*cd30*/  F2FP.BF16.F32.PACK_AB R80, R111, R110 ;  /* 0x0000006e6f50723e */ /* 0x000fe200000010ff */
[----:B------:R-:W5:Y:S01]  /*cd40*/  MUFU.EX2 R15, R85 ;  /* 0x00000055000f7308 */ /* 0x000f620000000800 */
[----:B----4-:R-:W-:Y:S01]  /*cd50*/  @!P4 FMUL R21, R21, R21 ;  /* 0x000000151515c220 */ /* 0x010fe20000400000 */
[----:B------:R-:W-:Y:S02]  /*cd60*/  F2FP.BF16.F32.PACK_AB R81, R113, R112 ;  /* 0x000000707151723e */ /* 0x000fe400000010ff */
[----:B------:R-:W-:Y:S02]  /*cd70*/  F2FP.BF16.F32.PACK_AB R82, R115, R114 ;  /* 0x000000727352723e */ /* 0x000fe400000010ff */
[----:B------:R3:W-:Y:S01]  /*cd80*/  STL [R1+0x64], R21 ;  /* 0x0000641501007387 */ /* 0x0007e20000100800 */
[----:B------:R-:W-:Y:S01]  /*cd90*/  F2FP.BF16.F32.PACK_AB R83, R117, R116 ;  /* 0x000000747553723e */ /* 0x000fe200000010ff */
[----:B------:R-:W4:Y:S01]  /*cda0*/  MUFU.EX2 R12, R86 ;  /* 0x00000056000c7308 */ /* 0x000f220000000800 */
[----:B-1----:R-:W-:Y:S01]  /*cdb0*/  @!P3 FMUL R14, R14, R14 ;  /* 0x0000000e0e0eb220 */ /* 0x002fe20000400000 */
[----:B------:R-:W-:-:S02]  /*cdc0*/  F2FP.BF16.F32.PACK_AB R84, R119, R118 ;  /* 0x000000767754723e */ /* 0x000fc400000010ff */
[----:B--2---:R-:W-:Y:S02]  /*cdd0*/  F2FP.BF16.F32.PACK_AB R46, R46, R5 ;  /* 0x000000052e2e723e */ /* 0x004fe400000010ff */
[----:B------:R3:W-:Y:S01]  /*cde0*/  STL [R1+0x70], R14 ;  /* 0x0000700e01007387 */ /* 0x0007e20000100800 */
[----:B------:R-:W-:Y:S01]  /*cdf0*/  F2FP.BF16.F32.PACK_AB R47, R4, R7 ;  /* 0x00000007042f723e */ /* 0x000fe200000010ff */
[----:B------:R-:W1:Y:S01]  /*ce00*/  MUFU.EX2 R13, R87 ;  /* 0x00000057000d7308 */ /* 0x000e620000000800 */
[----:B-----5:R-:W-:Y:S01]  /*ce10*/  @!P2 FMUL R15, R15, R15 ;  /* 0x0000000f0f0fa220 */ /* 0x020fe20000400000 */
[----:B------:R-:W-:Y:S02]  /*ce20*/  F2FP.BF16.F32.PACK_AB R85, R121, R120 ;  /* 0x000000787955723e */ /* 0x000fe400000010ff */
[----:B------:R-:W-:Y:S02]  /*ce30*/  F2FP.BF16.F32.PACK_AB R48, R6, R9 ;  /* 0x000000090630723e */ /* 0x000fe400000010ff */
[----:B------:R3:W-:Y:S01]  /*ce40*/  STL [R1+0x74], R15 ;  /* 0x0000740f01007387 */ /* 0x0007e20000100800 */
[----:B------:R-:W-:Y:S01]  /*ce50*/  F2FP.BF16.F32.PACK_AB R49, R8, R11 ;  /* 0x0000000b0831723e */ /* 0x000fe200000010ff */
[----:B----4-:R-:W-:Y:S01]  /*ce60*/  @!P1 FMUL R12, R12, R12 ;  /* 0x0000000c0c0c9220 */ /* 0x010fe20000400000 */
[----:B------:R-:W-:-:S02]  /*ce70*/  F2FP.BF16.F32.PACK_AB R86, R123, R122 ;  /* 0x0000007a7b56723e */ /* 0x000fc400000010ff */
[----:B------:R-:W-:Y:S02]  /*ce80*/  F2FP.BF16.F32.PACK_AB R50, R10, R157 ;  /* 0x0000009d0a32723e */ /* 0x000fe400000010ff */
[----:B------:R3:W-:Y:S01]  /*ce90*/  STL [R1+0x68], R12 ;  /* 0x0000680c01007387 */ /* 0x0007e20000100800 */
[----:B------:R-:W-:Y:S01]  /*cea0*/  F2FP.BF16.F32.PACK_AB R51, R21, R20 ;  /* 0x000000141533723e */ /* 0x000fe200000010ff */
[----:B-1----:R-:W-:Y:S01]  /*ceb0*/  @!P0 FMUL R13, R13, R13 ;  /* 0x0000000d0d0d8220 */ /* 0x002fe20000400000 */
[----:B------:R-:W-:Y:S02]  /*cec0*/  F2FP.BF16.F32.PACK_AB R87, R151, R150 ;  /* 0x000000969757723e */ /* 0x000fe400000010ff */
[----:B------:R-:W-:Y:S02]  /*ced0*/  F2FP.BF16.F32.PACK_AB R52, R15, R14 ;  /* 0x0000000e0f34723e */ /* 0x000fe400000010ff */
[----:B------:R3:W-:Y:S01]  /*cee0*/  STL [R1+0x6c], R13 ;  /* 0x00006c0d01007387 */ /* 0x0007e20000100800 */
[----:B------:R-:W-:Y:S01]  /*cef0*/  F2FP.BF16.F32.PACK_AB R53, R13, R12 ;  /* 0x0000000c0d35723e */ /* 0x000fe200000010ff */
[----:B------:R-:W-:Y:S06]  /*cf00*/  @!P6 BRA `(.L_x_227) ;  /* 0x000000000040e947 */ /* 0x000fec0003800000 */
[----:B------:R-:W-:Y:S01]  /*cf10*/  MOV R2, 0x8 ;  /* 0x0000000800027802 */ /* 0x000fe20000000f00 */
[----:B------:R-:W1:Y:S01]  /*cf20*/  LDCU.64 UR6, c[0x4][0xb0] ;  /* 0x01001600ff0677ac */ /* 0x000e620008000a00 */
[----:B---3--:R-:W-:Y:S02]  /*cf30*/  HFMA2 R12, -RZ, RZ, 0, 5.9604644775390625e-08 ;  /* 0x00000001ff0c7431 */ /* 0x008fe400000001ff */
[----:B------:R-:W-:Y:S01]  /*cf40*/  IMAD.MOV.U32 R8, RZ, RZ, 0x1be ;  /* 0x000001beff087424 */ /* 0x000fe200078e00ff */
[----:B------:R-:W2:Y:S01]  /*cf50*/  LDCU.64 UR4, c[0x4][0xb8] ;  /* 0x01001700ff0477ac */ /* 0x000ea20008000a00 */
[----:B------:R-:W3:Y:S01]  /*cf60*/  LDC.64 R2, c[0x4][R2] ;  /* 0x0100000002027b82 */ /* 0x000ee20000000a00 */
[----:B------:R-:W-:Y:S01]  /*cf70*/  IMAD.MOV.U32 R13, RZ, RZ, RZ ;  /* 0x000000ffff0d7224 */ /* 0x000fe200078e00ff */
[----:B------:R-:W4:Y:S01]  /*cf80*/  LDCU.64 UR8, c[0x4][0x20] ;  /* 0x01000400ff0877ac */ /* 0x000f220008000a00 */
[----:B-1----:R-:W-:Y:S01]  /*cf90*/  IMAD.U32 R4, RZ, RZ, UR6 ;  /* 0x00000006ff047e24 */ /* 0x002fe2000f8e00ff */
[----:B------:R-:W-:Y:S01]  /*cfa0*/  MOV R5, UR7 ;  /* 0x0000000700057c02 */ /* 0x000fe20008000f00 */
[----:B--2---:R-:W-:Y:S01]  /*cfb0*/  IMAD.U32 R6, RZ, RZ, UR4 ;  /* 0x00000004ff067e24 */ /* 0x004fe2000f8e00ff */
[----:B------:R-:W-:Y:S01]  /*cfc0*/  MOV R7, UR5 ;  /* 0x0000000500077c02 */ /* 0x000fe20008000f00 */
[----:B----4-:R-:W-:Y:S01]  /*cfd0*/  IMAD.U32 R10, RZ, RZ, UR8 ;  /* 0x00000008ff0a7e24 */ /* 0x010fe2000f8e00ff */
[----:B------:R-:W-:-:S02]  /*cfe0*/  MOV R11, UR9 ;  /* 0x00000009000b7c02 */ /* 0x000fc40008000f00 */
[----:B------:R-:W-:-:S07]  /*cff0*/  LEPC R20, `(.L_x_227) ;  /* 0x000000001014794e */ /* 0x000fce0000000000 */
[----:B---3--:R-:W-:Y:S05]  /*d000*/  CALL.ABS.NOINC R2 ;  /* 0x0000000002007343 */ /* 0x008fea0003c00000 */
.L_x_227:
[C---:B------:R-:W-:Y:S01]  /*d010*/  FSETP.NEU.AND P0, PT, R17.reuse, -INF , PT ;  /* 0xff8000001100780b */ /* 0x040fe20003f0d000 */
[----:B------:R-:W1:Y:S01]  /*d020*/  S2R R2, SR_TID.X ;  /* 0x0000000000027919 */ /* 0x000e620000002100 */
[----:B------:R-:W-:Y:S05]  /*d030*/  WARPSYNC.ALL ;  /* 0x0000000000007948 */ /* 0x000fea0003800000 */
[----:B------:R-:W-:Y:S01]  /*d040*/  FSEL R0, R17, RZ, P0 ;  /* 0x000000ff11007208 */ /* 0x000fe20000000000 */
[----:B------:R-:W-:Y:S01]  /*d050*/  UIADD3 UR4, UPT, UPT, UR40, 0x20, URZ ;  /* 0x0000002028047890 */ /* 0x000fe2000fffe0ff */
[----:B------:R2:W-:Y:S03]  /*d060*/  STTM.x32 tmem[UR40], R56 ;  /* 0x00000038000079ed */ /* 0x0005e600082c0028 */
[----:B------:R-:W-:Y:S01]  /*d070*/  FMUL R0, R0, -UR36 ;  /* 0x8000002400007c20 */ /* 0x000fe20008400000 */
[----:B------:R-:W-:-:S03]  /*d080*/  USHF.R.U32.HI UR4, URZ, 0x15, UR4 ;  /* 0x00000015ff047899 */ /* 0x000fc60008011604 */
[--C-:B------:R-:W-:Y:S02]  /*d090*/  FFMA2 R88, R88.F32x2.HI_LO, UR36.F32, R0.reuse.F32 ;  /* 0x0000002458587c49 */ /* 0x100fe40009200000 */
[----:B------:R-:W-:Y:S01]  /*d0a0*/  FFMA2 R90, R90.F32x2.HI_LO, UR36.F32, R0.F32 ;  /* 0x000000245a5a7c49 */ /* 0x000fe20009200000 */
[----:B------:R-:W-:Y:S02]  /*d0b0*/  MOV R0, UR4 ;  /* 0x0000000400007c02 */ /* 0x000fe40008000f00 */
[----:B------:R-:W-:Y:S02]  /*d0c0*/  FSETP.GEU.AND P4, PT, R88, -126, PT ;  /* 0xc2fc00005800780b */ /* 0x000fe40003f8e000 */
[----:B------:R-:W-:Y:S02]  /*d0d0*/  FSETP.GEU.AND P3, PT, R89, -126, PT ;  /* 0xc2fc00005900780b */ /* 0x000fe40003f6e000 */
[----:B------:R-:W-:Y:S02]  /*d0e0*/  FSETP.GEU.AND P2, PT, R90, -126, PT ;  /* 0xc2fc00005a00780b */ /* 0x000fe40003f4e000 */
[----:B------:R-:W-:-:S02]  /*d0f0*/  FSETP.GEU.AND P1, PT, R91, -126, PT ;  /* 0xc2fc00005b00780b */ /* 0x000fc40003f2e000 */
[----:B-1----:R-:W-:-:S05]  /*d100*/  SHF.R.U32.HI R3, RZ, 0x5, R2 ;  /* 0x00000005ff037819 */ /* 0x002fca0000011602 */
[----:B------:R-:W-:Y:S02]  /*d110*/  @!P4 FMUL R88, R88, 0.5 ;  /* 0x3f0000005858c820 */ /* 0x000fe40000400000 */
[----:B------:R-:W-:Y:S01]  /*d120*/  @!P3 FMUL R89, R89, 0.5 ;  /* 0x3f0000005959b820 */ /* 0x000fe20000400000 */
[----:B------:R-:W-:Y:S01]  /*d130*/  LOP3.LUT P0, RZ, R0, 0x3, R3, 0x48, !PT ;  /* 0x0000000300ff7812 */ /* 0x000fe20007804803 */
[----:B------:R-:W-:Y:S02]  /*d140*/  @!P2 FMUL R90, R90, 0.5 ;  /* 0x3f0000005a5aa820 */ /* 0x000fe40000400000 */
[----:B------:R-:W-:Y:S01]  /*d150*/  @!P1 FMUL R91, R91, 0.5 ;  /* 0x3f0000005b5b9820 */ /* 0x000fe20000400000 */
[----:B--2---:R-:W1:Y:S08]  /*d160*/  MUFU.EX2 R58, R88 ;  /* 0x00000058003a7308 */ /* 0x004e700000000800 */
[----:B------:R-:W2:Y:S08]  /*d170*/  MUFU.EX2 R59, R89 ;  /* 0x00000059003b7308 */ /* 0x000eb00000000800 */
[----:B------:R-:W4:Y:S01]  /*d180*/  MUFU.EX2 R56, R90 ;  /* 0x0000005a00387308 */ /* 0x000f220000000800 */
[----:B-1----:R-:W-:-:S07]  /*d190*/  @!P4 FMUL R58, R58, R58 ;  /* 0x0000003a3a3ac220 */ /* 0x002fce0000400000 */
[----:B------:R-:W1:Y:S01]  /*d1a0*/  MUFU.EX2 R57, R91 ;  /* 0x0000005b00397308 */ /* 0x000e620000000800 */
[----:B--2---:R-:W-:-:S05]  /*d1b0*/  @!P3 FMUL R59, R59, R59 ;  /* 0x0000003b3b3bb220 */ /* 0x004fca0000400000 */
[----:B------:R-:W-:Y:S01]  /*d1c0*/  F2FP.BF16.F32.PACK_AB R54, R59, R58 ;  /* 0x0000003a3b36723e */ /* 0x000fe200000010ff */
[----:B----4-:R-:W-:Y:S01]  /*d1d0*/  @!P2 FMUL R56, R56, R56 ;  /* 0x000000383838a220 */ /* 0x010fe20000400000 */
[----:B-1----:R-:W-:-:S05]  /*d1e0*/  @!P1 FMUL R57, R57, R57 ;  /* 0x0000003939399220 */ /* 0x002fca0000400000 */
[----:B------:R-:W-:Y:S01]  /*d1f0*/  F2FP.BF16.F32.PACK_AB R55, R57, R56 ;  /* 0x000000383937723e */ /* 0x000fe200000010ff */
[----:B------:R-:W-:Y:S06]  /*d200*/  @!P0 BRA `(.L_x_228) ;  /* 0x0000000000408947 */ /* 0x000fec0003800000 */
[----:B---3--:R-:W-:Y:S01]  /*d210*/  MOV R14, 0x8 ;  /* 0x00000008000e7802 */ /* 0x008fe20000000f00 */
[----:B------:R-:W1:Y:S01]  /*d220*/  LDCU.64 UR8, c[0x4][0xb0] ;  /* 0x01001600ff0877ac */ /* 0x000e620008000a00 */
[----:B------:R-:W-:Y:S02]  /*d230*/  HFMA2 R12, -RZ, RZ, 0, 5.9604644775390625e-08 ;  /* 0x00000001ff0c7431 */ /* 0x000fe400000001ff */
        /* <DEDUP_REMOVED lines=13> */
.L_x_228:
[----:B------:R-:W-:-:S04]  /*d310*/  UISETP.NE.AND UP0, UPT, UR55, URZ, UPT ;  /* 0x000000ff3700728c */ /* 0x000fc8000bf05270 */
[----:B------:R-:W-:-:S06]  /*d320*/  USEL UR4, UR48, UR47, UP0 ;  /* 0x0000002f30047287 */ /* 0x000fcc0008000000 */
[----:B------:R-:W-:Y:S01]  /*d330*/  MOV R0, UR4 ;  /* 0x0000000400007c02 */ /* 0x000fe20008000f00 */
[----:B------:R-:W-:Y:S05]  /*d340*/  WARPSYNC.ALL ;  /* 0x0000000000007948 */ /* 0x000fea0003800000 */
[----:B------:R-:W-:Y:S01]  /*d350*/  ISETP.GT.U32.AND P1, PT, R0, 0x1, PT ;  /* 0x000000010000780c */ /* 0x000fe20003f24070 */
[----:B------:R1:W-:Y:S01]  /*d360*/  STTM.x32 tmem[UR40+0x20], R24 ;  /* 0x00002018000079ed */ /* 0x0003e200082c0028 */
[----:B------:R-:W2:Y:S11]  /*d370*/  FENCE.VIEW.ASYNC.T ;  /* 0x00000000000073c6 */ /* 0x000eb60000000200 */
[----:B------:R-:W-:Y:S05]  /*d380*/  @P1 BRA `(.L_x_229) ;  /* 0x0000000000081947 */ /* 0x000fea0003800000 */
[----:B------:R-:W-:Y:S05]  /*d390*/  BPT.TRAP 0x1 ;  /* 0x000000040000795c */ /* 0x000fea0000300000 */
[----:B------:R-:W-:Y:S05]  /*d3a0*/  BPT.TRAP 0x1 ;  /* 0x000000040000795c */ /* 0x000fea0000300000 */
.L_x_229:
[----:B------:R-:W4:Y:S01]  /*d3b0*/  S2UR UR5, SR_CgaCtaId ;  /* 0x00000000000579c3 */ /* 0x000f220000008800 */
[----:B------:R-:W-:Y:S01]  /*d3c0*/  UISETP.NE.AND UP0, UPT, UR55, URZ, UPT ;  /* 0x000000ff3700728c */ /* 0x000fe2000bf05270 */
[----:B------:R-:W-:Y:S02]  /*d3d0*/  UMOV UR4, 0x400 ;  /* 0x0000040000047882 */ /* 0x000fe40000000000 */
[----:B----4-:R-:W-:-:S04]  /*d3e0*/  ULEA UR4, UR5, UR4, 0x18 ;  /* 0x0000000405047291 */ /* 0x010fc8000f8ec0ff */
[----:B------:R-:W-:-:S04]  /*d3f0*/  UIADD3 UR6, UPT, UPT, UR4, 0x5068, URZ ;  /* 0x0000506804067890 */ /* 0x000fc8000fffe0ff */
[----:B------:R-:W-:-:S04]  /*d400*/  @UP0 UIADD3 UR6, UPT, UPT, UR4, 0x5058, URZ ;  /* 0x0000505804060890 */ /* 0x000fc8000fffe0ff */
[----:B------:R-:W-:Y:S02]  /*d410*/  UPRMT UR6, UR5, 0x654, UR6 ;  /* 0x0000065405067896 */ /* 0x000fe40008000006 */
[----:B------:R-:W-:-:S04]  /*d420*/  USEL UR5, UR51, UR50, UP0 ;  /* 0x0000003233057287 */ /* 0x000fc80008000000 */
[----:B------:R-:W-:-:S03]  /*d430*/  ULOP3.LUT UR5, UR5, 0x1, URZ, 0x3c, !UPT ;  /* 0x0000000105057892 */ /* 0x000fc6000f8e3cff */
[----:B--2---:R-:W-:Y:S01]  /*d440*/  SYNCS.ARRIVE.TRANS64.RED.A1T0 RZ, [UR6], RZ ;  /* 0x000000ffffff79a7 */ /* 0x004fe20008100406 */
[----:B------:R-:W-:Y:S02]  /*d450*/  USEL UR51, UR5, UR51, UP0 ;  /* 0x0000003305337287 */ /* 0x000fe40008000000 */
[----:B------:R-:W-:Y:S02]  /*d460*/  USEL UR50, UR50, UR5, UP0 ;  /* 0x0000000532327287 */ /* 0x000fe40008000000 */
[----:B------:R-:W-:-:S09]  /*d470*/  UISETP.NE.AND UP0, UPT, UR46, URZ, UPT ;  /* 0x000000ff2e00728c */ /* 0x000fd2000bf05270 */
[----:B------:R-:W-:Y:S05]  /*d480*/  BRA.U UP0, `(.L_x_230) ;  /* 0x0000000100047547 */ /* 0x000fea000b800000 */
[----:B------:R-:W-:Y:S05]  /*d490*/  BPT.TRAP 0x1 ;  /* 0x000000040000795c */ /* 0x000fea0000300000 */
.L_x_230:
[----:B------:R-:W-:Y:S01]  /*d4a0*/  UISETP.NE.AND UP0, UPT, UR55, URZ, UPT ;  /* 0x000000ff3700728c */ /* 0x000fe2000bf05270 */
[----:B------:R-:W-:Y:S01]  /*d4b0*/  MOV R0, UR39 ;  /* 0x0000002700007c02 */ /* 0x000fe20008000f00 */
[----:B------:R-:W-:Y:S01]  /*d4c0*/  UIADD3 UR6, UPT, UPT, UR4, 0x5078, URZ ;  /* 0x0000507804067890 */ /* 0x000fe2000fffe0ff */
[----:B------:R-:W-:Y:S01]  /*d4d0*/  FADD2 R22, R22.F32x2.HI_LO, RZ.F32 ;  /* 0x000000ff1616724b */ /* 0x000fe20000200000 */
[----:B------:R-:W-:Y:S01]  /*d4e0*/  FSETP.NEU.AND P0, PT, R17, -INF , PT ;  /* 0xff8000001100780b */ /* 0x000fe20003f0d000 */
[----:B------:R-:W-:Y:S01]  /*d4f0*/  FADD2 R124, R124.F32x2.HI_LO, RZ.F32 ;  /* 0x000000ff7c7c724b */ /* 0x000fe20000200000 */
[----:B------:R-:W-:Y:S01]  /*d500*/  SHF.L.U32 R0, R0, 0x1f, RZ ;  /* 0x0000001f00007819 */ /* 0x000fe200000006ff */
[----:B------:R-:W-:Y:S01]  /*d510*/  FADD2 R22, R22.F32x2.HI_LO, R130.F32x2.HI_LO ;  /* 0x000000821616724b */ /* 0x000fe20000000000 */
[----:B------:R-:W-:Y:S01]  /*d520*/  FSEL R3, R17, RZ, P0 ;  /* 0x000000ff11037208 */ /* 0x000fe20000000000 */
[----:B------:R-:W-:Y:S02]  /*d530*/  FADD2 R126, R126.F32x2.HI_LO, RZ.F32 ;  /* 0x000000ff7e7e724b */ /* 0x000fe40000200000 */
[----:B------:R-:W-:Y:S01]  /*d540*/  @!UP0 UIADD3 UR6, UPT, UPT, UR4, 0x5088, URZ ;  /* 0x0000508804068890 */ /* 0x000fe2000fffe0ff */
[----:B------:R-:W-:Y:S01]  /*d550*/  FADD2 R124, R124.F32x2.HI_LO, R132.F32x2.HI_LO ;  /* 0x000000847c7c724b */ /* 0x000fe20000000000 */
[----:B------:R-:W-:Y:S01]  /*d560*/  FSETP.NEU.AND P0, PT, R156, R3, PT ;  /* 0x000000039c00720b */ /* 0x000fe20003f0d000 */
[----:B------:R-:W-:-:S02]  /*d570*/  FADD2 R126, R126.F32x2.HI_LO, R134.F32x2.HI_LO ;  /* 0x000000867e7e724b */ /* 0x000fc40000000000 */
[----:B------:R-:W-:Y:S02]  /*d580*/  FADD2 R22, R22.F32x2.HI_LO, R138.F32x2.HI_LO ;  /* 0x0000008a1616724b */ /* 0x000fe40000000000 */
[----:B------:R-:W-:Y:S02]  /*d590*/  FADD2 R124, R124.F32x2.HI_LO, R140.F32x2.HI_LO ;  /* 0x0000008c7c7c724b */ /* 0x000fe40000000000 */
[----:B------:R-:W2:Y:S01]  /*d5a0*/  SYNCS.PHASECHK.TRANS64.TRYWAIT P2, [UR6], R0 ;  /* 0x00000000ff0075a7 */ /* 0x000ea20008041106 */
[----:B------:R-:W-:Y:S02]  /*d5b0*/  FADD2 R126, R126.F32x2.HI_LO, R142.F32x2.HI_LO ;  /* 0x0000008e7e7e724b */ /* 0x000fe40000000000 */
[----:B------:R-:W-:Y:S02]  /*d5c0*/  FADD2 R22, R22.F32x2.HI_LO, R146.F32x2.HI_LO ;  /* 0x000000921616724b */ /* 0x000fe40000000000 */
[----:B------:R-:W-:Y:S02]  /*d5d0*/  FADD2 R124, R124.F32x2.HI_LO, R148.F32x2.HI_LO ;  /* 0x000000947c7c724b */ /* 0x000fe40000000000 */
[----:B------:R-:W-:-:S02]  /*d5e0*/  FADD2 R126, R126.F32x2.HI_LO, R92.F32x2.HI_LO ;  /* 0x0000005c7e7e724b */ /* 0x000fc40000000000 */
[----:B------:R-:W-:Y:S02]  /*d5f0*/  FADD2 R22, R22.F32x2.HI_LO, R96.F32x2.HI_LO ;  /* 0x000000601616724b */ /* 0x000fe40000000000 */
[----:B------:R-:W-:Y:S02]  /*d600*/  FADD2 R124, R124.F32x2.HI_LO, R98.F32x2.HI_LO ;  /* 0x000000627c7c724b */ /* 0x000fe40000000000 */
[----:B------:R-:W-:Y:S02]  /*d610*/  FADD2 R126, R126.F32x2.HI_LO, R100.F32x2.HI_LO ;  /* 0x000000647e7e724b */ /* 0x000fe40000000000 */
[----:B------:R-:W-:Y:S01]  /*d620*/  FADD2 R22, R22.F32x2.HI_LO, R104.F32x2.HI_LO ;  /* 0x000000681616724b */ /* 0x000fe20000000000 */
[----:B--2---:R-:W-:Y:S06]  /*d630*/  @!P2 BRA `(.L_x_231) ;  /* 0x000000a800b8a947 */ /* 0x004fec0003800000 */
.L_x_403:
[----:B------:R-:W-:Y:S01]  /*d640*/  BSSY.RECONVERGENT B0, `(.L_x_232) ;  /* 0x000000a000007945 */ /* 0x000fe20003800200 */
[----:B--2---:R-:W-:-:S03]  /*d650*/  MOV R5, 0x3f000000 ;  /* 0x3f00000000057802 */ /* 0x004fc60000000f00 */
[----:B------:R-:W-:Y:S05]  /*d660*/  @!P0 BRA `(.L_x_233) ;  /* 0x00000000001c8947 */ /* 0x000fea0003800000 */
[----:B------:R-:W-:-:S04]  /*d670*/  FADD R0, -R3, R156 ;  /* 0x0000009c03007221 */ /* 0x000fc80000000100 */
[----:B------:R-:W-:-:S05]  /*d680*/  FMUL R0, R0, UR36 ;  /* 0x0000002400007c20 */ /* 0x000fca0008400000 */
[----:B------:R-:W-:-:S13]  /*d690*/  FSETP.GEU.AND P0, PT, R0, -126, PT ;  /* 0xc2fc00000000780b */ /* 0x000fda0003f0e000 */
[----:B------:R-:W-:-:S04]  /*d6a0*/  @!P0 FMUL R0, R0, 0.5 ;  /* 0x3f00000000008820 */ /* 0x000fc80000400000 */
[----:B------:R-:W2:Y:S02]  /*d6b0*/  MUFU.EX2 R5, R0 ;  /* 0x0000000000057308 */ /* 0x000ea40000000800 */
[----:B--2---:R-:W-:-:S04]  /*d6c0*/  @!P0 FMUL R5, R5, R5 ;  /* 0x0000000505058220 */ /* 0x004fc80000400000 */
[----:B------:R-:W-:Y:S02]  /*d6d0*/  FMUL R5, R5, 0.5 ;  /* 0x3f00000005057820 */ /* 0x000fe40000400000 */
.L_x_233:
[----:B------:R-:W-:Y:S05]  /*d6e0*/  BSYNC.RECONVERGENT B0 ;  /* 0x0000000000007941 */ /* 0x000fea0003800200 */
.L_x_232:
[----:B-1----:R-:W2:Y:S04]  /*d6f0*/  LDL.LU.64 R34, [R1+0x18] ;  /* 0x0000180001227983 */ /* 0x002ea80000300a00 */
[----:B------:R-:W4:Y:S04]  /*d700*/  LDL.LU.64 R32, [R1+0x20] ;  /* 0x0000200001207983 */ /* 0x000f280000300a00 */
[----:B------:R-:W5:Y:S04]  /*d710*/  LDL.LU.64 R30, [R1+0x30] ;  /* 0x00003000011e7983 */ /* 0x000f680000300a00 */
[----:B------:R-:W5:Y:S04]  /*d720*/  LDL.LU.64 R28, [R1+0x38] ;  /* 0x00003800011c7983 */ /* 0x000f680000300a00 */
[----:B------:R-:W5:Y:S04]  /*d730*/  LDL.LU.64 R26, [R1+0x40] ;  /* 0x00004000011a7983 */ /* 0x000f680000300a00 */
[----:B---3--:R-:W3:Y:S04]  /*d740*/  LDL.LU.64 R14, [R1+0x28] ;  /* 0x00002800010e7983 */ /* 0x008ee80000300a00 */
[----:B------:R-:W3:Y:S04]  /*d750*/  LDL.LU.64 R24, [R1+0x50] ;  /* 0x0000500001187983 */ /* 0x000ee80000300a00 */
[----:B------:R-:W3:Y:S04]  /*d760*/  LDL.LU.64 R20, [R1+0x58] ;  /* 0x0000580001147983 */ /* 0x000ee80000300a00 */
[----:B------:R-:W3:Y:S04]  /*d770*/  LDL.LU.64 R12, [R1+0x60] ;  /* 0x00006000010c7983 */ /* 0x000ee80000300a00 */
[----:B------:R-:W3:Y:S04]  /*d780*/  LDL.LU.64 R8, [R1+0x48] ;  /* 0x0000480001087983 */ /* 0x000ee80000300a00 */
[----:B------:R-:W3:Y:S04]  /*d790*/  LDL.LU.64 R10, [R1+0x68] ;  /* 0x00006800010a7983 */ /* 0x000ee80000300a00 */
[----:B------:R-:W3:Y:S01]  /*d7a0*/  LDL.LU.64 R6, [R1+0x70] ;  /* 0x0000700001067983 */ /* 0x000ee20000300a00 */
[----:B------:R-:W-:-:S04]  /*d7b0*/  FMUL R16, R5, R16 ;  /* 0x0000001005107220 */ /* 0x000fc80000400000 */
[----:B------:R-:W-:-:S04]  /*d7c0*/  FADD2 R18, R16.F32, R18.F32x2.HI_LO ;  /* 0x000000121012724b */ /* 0x000fc80000040000 */
[----:B------:R-:W-:-:S04]  /*d7d0*/  FADD2 R18, R18.F32x2.HI_LO, R128.F32x2.HI_LO ;  /* 0x000000801212724b */ /* 0x000fc80000000000 */
[----:B------:R-:W-:-:S04]  /*d7e0*/  FADD2 R18, R18.F32x2.HI_LO, R136.F32x2.HI_LO ;  /* 0x000000881212724b */ /* 0x000fc80000000000 */
[----:B------:R-:W-:-:S04]  /*d7f0*/  FADD2 R18, R18.F32x2.HI_LO, R144.F32x2.HI_LO ;  /* 0x000000901212724b */ /* 0x000fc80000000000 */
[----:B------:R-:W-:Y:S02]  /*d800*/  FADD2 R18, R18.F32x2.HI_LO, R94.F32x2.HI_LO ;  /* 0x0000005e1212724b */ /* 0x000fe40000000000 */
[----:B------:R-:W-:Y:S02]  /*d810*/  FADD2 R124, R124.F32x2.HI_LO, R106.F32x2.HI_LO ;  /* 0x0000006a7c7c724b */ /* 0x000fe40000000000 */
[----:B------:R-:W-:Y:S02]  /*d820*/  FADD2 R126, R126.F32x2.HI_LO, R108.F32x2.HI_LO ;  /* 0x0000006c7e7e724b */ /* 0x000fe40000000000 */
[----:B------:R-:W-:Y:S02]  /*d830*/  FADD2 R18, R18.F32x2.HI_LO, R102.F32x2.HI_LO ;  /* 0x000000661212724b */ /* 0x000fe40000000000 */
[----:B------:R-:W-:Y:S02]  /*d840*/  FADD2 R22, R22.F32x2.HI_LO, R112.F32x2.HI_LO ;  /* 0x000000701616724b */ /* 0x000fe40000000000 */
[----:B------:R-:W-:-:S02]  /*d850*/  FADD2 R124, R124.F32x2.HI_LO, R114.F32x2.HI_LO ;  /* 0x000000727c7c724b */ /* 0x000fc40000000000 */
        /* <DEDUP_REMOVED lines=23> */
[----:B------:R-:W-:Y:S01]  /*d9d0*/  FADD2 R18, R18.F32x2.HI_LO, R186.F32x2.HI_LO ;  /* 0x000000ba1212724b */ /* 0x000fe20000000000 */
[----:B------:R-:W-:Y:S01]  /*d9e0*/  ULOP3.LUT UP0, URZ, UR41, UR38, URZ, 0xfc, !UPT ;  /* 0x0000002629ff7292 */ /* 0x000fe2000f80fcff */
[----:B--2---:R-:W-:-:S02]  /*d9f0*/  FADD2 R124, R124.F32x2.HI_LO, R34.F32x2.HI_LO ;  /* 0x000000227c7c724b */ /* 0x004fc40000000000 */
[----:B----4-:R-:W-:Y:S02]  /*da00*/  FADD2 R126, R126.F32x2.HI_LO, R32.F32x2.HI_LO ;  /* 0x000000207e7e724b */ /* 0x010fe40000000000 */
[----:B-----5:R-:W-:Y:S02]  /*da10*/  FADD2 R22, R22.F32x2.HI_LO, R30.F32x2.HI_LO ;  /* 0x0000001e1616724b */ /* 0x020fe40000000000 */
[----:B------:R-:W-:Y:S02]  /*da20*/  FADD2 R124, R124.F32x2.HI_LO, R28.F32x2.HI_LO ;  /* 0x0000001c7c7c724b */ /* 0x000fe40000000000 */
[----:B------:R-:W-:Y:S02]  /*da30*/  FADD2 R126, R126.F32x2.HI_LO, R26.F32x2.HI_LO ;  /* 0x0000001a7e7e724b */ /* 0x000fe40000000000 */
[----:B---3--:R-:W-:Y:S02]  /*da40*/  FADD2 R18, R18.F32x2.HI_LO, R14.F32x2.HI_LO ;  /* 0x0000000e1212724b */ /* 0x008fe40000000000 */
        /* <DEDUP_REMOVED lines=9> */
[----:B------:R-:W-:-:S04]  /*dae0*/  FADD2 R18, R18.F32x2.HI_LO, R22.F32x2.HI_LO ;  /* 0x000000161212724b */ /* 0x000fc80000000000 */
[----:B------:R-:W-:-:S04]  /*daf0*/  FADD2 R18, R18.F32x2.HI_LO, R124.F32x2.HI_LO ;  /* 0x0000007c1212724b */ /* 0x000fc80000000000 */
[----:B------:R-:W-:Y:S01]  /*db00*/  FADD R16, R18, R19 ;  /* 0x0000001312107221 */ /* 0x000fe20000000000 */
[----:B------:R-:W-:Y:S06]  /*db10*/  BRA.U UP0, `(.L_x_234) ;  /* 0x0000000100947547 */ /* 0x000fec000b800000 */
[----:B------:R-:W-:Y:S05]  /*db20*/  @P1 BRA `(.L_x_235) ;  /* 0x0000000000041947 */ /* 0x000fea0003800000 */
[----:B------:R-:W-:Y:S05]  /*db30*/  BPT.TRAP 0x1 ;  /* 0x000000040000795c */ /* 0x000fea0000300000 */
.L_x_235:
[----:B------:R-:W-:Y:S01]  /*db40*/  UISETP.NE.AND UP0, UPT, UR55, URZ, UPT ;  /* 0x000000ff3700728c */ /* 0x000fe2000bf05270 */
[----:B------:R-:W-:Y:S01]  /*db50*/  IMAD.U32 R0, RZ, RZ, UR5 ;  /* 0x00000005ff007e24 */ /* 0x000fe2000f8e00ff */
[----:B------:R-:W-:Y:S01]  /*db60*/  UIADD3 UR6, UPT, UPT, UR4, 0x5060, URZ ;  /* 0x0000506004067890 */ /* 0x000fe2000fffe0ff */
[----:B------:R-:W-:Y:S01]  /*db70*/  IMAD.U32 R4, R2, 0x10000, RZ ;  /* 0x0001000002047824 */ /* 0x000fe200078e00ff */
[----:B------:R-:W-:Y:S02]  /*db80*/  SHF.R.U32.HI R2, RZ, 0x5, R2 ;  /* 0x00000005ff027819 */ /* 0x000fe40000011602 */
[----:B------:R-:W-:Y:S02]  /*db90*/  SHF.L.U32 R0, R0, 0x1f, RZ ;  /* 0x0000001f00007819 */ /* 0x000fe400000006ff */
[----:B------:R-:W-:Y:S02]  /*dba0*/  LOP3.LUT R4, R4, 0x600000, RZ, 0xc0, !PT ;  /* 0x0060000004047812 */ /* 0x000fe400078ec0ff */
[----:B------:R-:W-:Y:S01]  /*dbb0*/  LOP3.LUT R2, R2, 0x3, RZ, 0xc0, !PT ;  /* 0x0000000302027812 */ /* 0x000fe200078ec0ff */
[----:B------:R-:W-:Y:S01]  /*dbc0*/  @UP0 UIADD3 UR6, UPT, UPT, UR4, 0x5050, URZ ;  /* 0x0000505004060890 */ /* 0x000fe2000fffe0ff */
[----:B------:R-:W-:Y:S01]  /*dbd0*/  SHF.R.U32.HI R3, RZ, 0x15, R4 ;  /* 0x00000015ff037819 */ /* 0x000fe20000011604 */
[----:B------:R-:W-:-:S03]  /*dbe0*/  USEL UR4, URZ, 0x80, UP0 ;  /* 0x00000080ff047887 */ /* 0x000fc60008000000 */
[----:B------:R-:W-:-:S03]  /*dbf0*/  ISETP.NE.AND P0, PT, R2, R3, PT ;  /* 0x000000030200720c */ /* 0x000fc60003f05270 */
[----:B------:R-:W-:Y:S01]  /*dc00*/  LOP3.LUT R2, R4, UR4, RZ, 0xfc, !PT ;  /* 0x0000000404027c12 */ /* 0x000fe2000f8efcff */
[----:B------:R-:W1:Y:S02]  /*dc10*/  SYNCS.PHASECHK.TRANS64.TRYWAIT P1, [UR6], R0 ;  /* 0x00000000ff0075a7 */ /* 0x000e640008021106 */
[----:B-1----:R-:W-:Y:S07]  /*dc20*/  @!P1 BRA `(.L_x_236) ;  /* 0x000000a400549947 */ /* 0x002fee0003800000 */
.L_x_405:
        /* <DEDUP_REMOVED lines=17> */
.L_x_237:
[----:B------:R-:W-:Y:S05]  /*dd40*/  WARPSYNC.ALL ;  /* 0x0000000000007948 */ /* 0x000fea0003800000 */
[----:B------:R-:W-:-:S13]  /*dd50*/  R2UR UR4, R2 ;  /* 0x00000000020472ca */ /* 0x000fda00000e0000 */
[----:B------:R2:W-:Y:S02]  /*dd60*/  STTM.x2 tmem[UR4], R16 ;  /* 0x00000010000079ed */ /* 0x0005e400080c0004 */
.L_x_234:
[----:B------:R-:W-:Y:S01]  /*dd70*/  UIADD3 UR6, UPT, UPT, UR41, 0x1, URZ ;  /* 0x0000000129067890 */ /* 0x000fe2000fffe0ff */
[----:B------:R-:W-:Y:S01]  /*dd80*/  MOV R156, R17 ;  /* 0x00000011009c7202 */ /* 0x000fe20000000f00 */
[----:B------:R-:W-:Y:S02]  /*dd90*/  UIADD3 UR5, UPT, UPT, -UR53, UR38, URZ ;  /* 0x0000002635057290 */ /* 0x000fe4000fffe1ff */
[----:B------:R-:W-:Y:S02]  /*dda0*/  UISETP.GT.U32.AND UP0, UPT, UR6, 0x1, UPT ;  /* 0x000000010600788c */ /* 0x000fe4000bf04070 */
[----:B------:R-:W-:Y:S02]  /*ddb0*/  USHF.L.U32 UR5, UR5, 0x7, URZ ;  /* 0x0000000705057899 */ /* 0x000fe400080006ff */
[----:B------:R-:W-:-:S04]  /*ddc0*/  UIADD3 UR4, UPT, UPT, UR41, -0x1, URZ ;  /* 0xffffffff29047890 */ /* 0x000fc8000fffe0ff */
[----:B------:R-:W-:-:S03]  /*ddd0*/  MOV R2, UR5 ;  /* 0x0000000500027c02 */ /* 0x000fc60008000f00 */
[----:B------:R-:W-:Y:S01]  /*dde0*/  UMOV UR41, UR4 ;  /* 0x0000000400297c82 */ /* 0x000fe20008000000 */
[----:B------:R-:W-:Y:S05]  /*ddf0*/  BRA.U UP0, `(.L_x_238) ;  /* 0xffffffb900847547 */ /* 0x000fea000b83ffff */
.L_x_217:
[----:B------:R-:W-:-:S09]  /*de00*/  UISETP.GE.AND UP0, UPT, UR38, 0x1, UPT ;  /* 0x000000012600788c */ /* 0x000fd2000bf06270 */
[----:B------:R-:W-:Y:S05]  /*de10*/  BRA.U !UP0, `(.L_x_239) ;  /* 0x0000006d08ac7547 */ /* 0x000fea000b800000 */
[----:B------:R-:W3:Y:S01]  /*de20*/  S2UR UR40, SR_CgaCtaId ;  /* 0x00000000002879c3 */ /* 0x000ee20000008800 */
[----:B------:R-:W-:Y:S01]  /*de30*/  UMOV UR4, 0x400 ;  /* 0x0000040000047882 */ /* 0x000fe20000000000 */
[----:B------:R-:W4:Y:S01]  /*de40*/  LDCU UR36, c[0x0][0x704] ;  /* 0x0000e080ff2477ac */ /* 0x000f220008000800 */
[----:B------:R-:W1:Y:S01]  /*de50*/  LDCU UR37, c[0x0][0x384] ;  /* 0x00007080ff2577ac */ /* 0x000e620008000800 */
[----:B------:R-:W-:Y:S02]  /*de60*/  ULOP3.LUT UR41, UR45, 0x8, URZ, 0x3c, !UPT ;  /* 0x000000082d297892 */ /* 0x000fe4000f8e3cff */
[----:B-1-34-:R-:W-:-:S12]  /*de70*/  ULEA UR40, UR40, UR4, 0x18 ;  /* 0x0000000428287291 */ /* 0x01afd8000f8ec0ff */
.L_x_260:
[----:B--2---:R-:W1:Y:S01]  /*de80*/  S2R R18, SR_TID.X ;  /* 0x0000000000127919 */ /* 0x004e620000002100 */
[----:B------:R-:W-:Y:S01]  /*de90*/  UISETP.NE.AND UP0, UPT, UR55, URZ, UPT ;  /* 0x000000ff3700728c */ /* 0x000fe2000bf05270 */
[----:B------:R-:W-:-:S03]  /*dea0*/  UMOV UR4, 0x20 ;  /* 0x0000002000047882 */ /* 0x000fc60000000000 */
[----:B------:R-:W-:Y:S02]  /*deb0*/  USEL UR4, UR4, 0xa0, UP0 ;  /* 0x000000a004047887 */ /* 0x000fe40008000000 */
[----:B------:R-:W-:Y:S01]  /*dec0*/  USEL UR5, UR51, UR50, UP0 ;  /* 0x0000003233057287 */ /* 0x000fe20008000000 */
[----:B-1----:R-:W-:-:S05]  /*ded0*/  IMAD.U32 R160, R18, 0x10000, RZ ;  /* 0x0001000012a07824 */ /* 0x002fca00078e00ff */
[----:B------:R-:W-:-:S05]  /*dee0*/  LOP3.LUT R160, R160, 0x600000, RZ, 0xc0, !PT ;  /* 0x00600000a0a07812 */ /* 0x000fca00078ec0ff */
[----:B------:R-:W-:Y:S01]  /*def0*/  VIADD R0, R160, UR4 ;  /* 0x00000004a0007c36 */ /* 0x000fe20008000000 */
[----:B------:R-:W-:-:S04]  /*df00*/  USEL UR4, UR48, UR47, UP0 ;  /* 0x0000002f30047287 */ /* 0x000fc80008000000 */
[----:B------:R-:W-:Y:S01]  /*df10*/  UISETP.GT.U32.AND UP0, UPT, UR4, 0x1, UPT ;  /* 0x000000010400788c */ /* 0x000fe2000bf04070 */
[----:B------:R-:W1:Y:S02]  /*df20*/  SHFL.IDX PT, R0, R0, RZ, 0x1f ;  /* 0x00001fff00007589 */ /* 0x000e6400000e0000 */
[----:B-1----:R-:W-:-:S06]  /*df30*/  R2UR UR43, R0 ;  /* 0x00000000002b72ca */ /* 0x002fcc00000e0000 */
[----:B------:R-:W-:Y:S09]  /*df40*/  BRA.U UP0, `(.L_x_240) ;  /* 0x0000000100047547 */ /* 0x000ff2000b800000 */
[----:B------:R-:W-:Y:S05]  /*df50*/  BPT.TRAP 0x1 ;  /* 0x000000040000795c */ /* 0x000fea0000300000 */
.L_x_240:
        /* <DEDUP_REMOVED lines=8> */
[----:B------:R-:W-:-:S04]  /*dfe0*/  LOP3.LUT R161, R0, 0x3, RZ, 0xc0, !PT ;  /* 0x0000000300a17812 */ /* 0x000fc800078ec0ff */
[----:B------:R-:W-:Y:S01]  /*dff0*/  ISETP.NE.AND P0, PT, R161, R174, PT ;  /* 0x000000aea100720c */ /* 0x000fe20003f05270 */
[----:B-1----:R-:W-:-:S04]  /*e000*/  ULEA UR38, UR38, UR4, 0x18 ;  /* 0x0000000426267291 */ /* 0x002fc8000f8ec0ff */
[----:B------:R-:W-:Y:S02]  /*e010*/  UIADD3 UR4, UPT, UPT, UR38, 0x5060, URZ ;  /* 0x0000506026047890 */ /* 0x000fe4000fffe0ff */
[----:B------:R-:W-:-:S09]  /*e020*/  @UP0 UIADD3 UR4, UPT, UPT, UR38, 0x5050, URZ ;  /* 0x0000505026040890 */ /* 0x000fd2000fffe0ff */
[----:B------:R-:W1:Y:S02]  /*e030*/  SYNCS.PHASECHK.TRANS64.TRYWAIT P1, [UR4], R3 ;  /* 0x00000003ff0075a7 */ /* 0x000e640008021104 */
[----:B-1----:R-:W-:Y:S05]  /*e040*/  @!P1 BRA `(.L_x_241) ;  /* 0x000000a000649947 */ /* 0x002fea0003800000 */
.L_x_407:
[----:B------:R-:W-:Y:S01]  /*e050*/  LOP3.LUT R160, R160, UR39, RZ, 0xfc, !PT ;  /* 0x00000027a0a07c12 */ /* 0x000fe2000f8efcff */
[----:B------:R-:W-:Y:S06]  /*e060*/  @!P0 BRA `(.L_x_242) ;  /* 0x0000000000408947 */ /* 0x000fec0003800000 */
        /* <DEDUP_REMOVED lines=16> */
.L_x_242:
        /* <DEDUP_REMOVED lines=23> */
.L_x_243:
        /* <DEDUP_REMOVED lines=23> */
.L_x_244:
        /* <DEDUP_REMOVED lines=23> */
.L_x_245:
[----:B------:R-:W1:Y:S01]  /*e5c0*/  S2R R3, SR_CTAID.X ;  /* 0x0000000000037919 */ /* 0x000e620000002500 */
[----:B------:R-:W-:Y:S05]  /*e5d0*/  WARPSYNC.ALL ;  /* 0x0000000000007948 */ /* 0x000fea0003800000 */
[----:B------:R-:W-:Y:S01]  /*e5e0*/  R2UR UR4, R160 ;  /* 0x00000000a00472ca */ /* 0x000fe200000e0000 */
[----:B------:R-:W-:Y:S01]  /*e5f0*/  VIADD R0, R2, 0x1 ;  /* 0x0000000102007836 */ /* 0x000fe20000000000 */
[----:B------:R-:W-:Y:S01]  /*e600*/  LOP3.LUT R18, R18, 0x7f, RZ, 0xc0, !PT ;  /* 0x0000007f12127812 */ /* 0x000fe200078ec0ff */
[C---:B------:R-:W-:Y:S02]  /*e610*/  VIADD R4, R2.reuse, 0x7f ;  /* 0x0000007f02047836 */ /* 0x040fe40000000000 */
[----:B------:R-:W-:Y:S01]  /*e620*/  VIADD R13, R2, 0x55 ;  /* 0x00000055020d7836 */ /* 0x000fe20000000000 */
[----:B------:R-:W-:Y:S01]  /*e630*/  ISETP.GE.AND P3, PT, R0, UR37, PT ;  /* 0x0000002500007c0c */ /* 0x000fe2000bf66270 */
[----:B------:R-:W-:Y:S01]  /*e640*/  VIADD R0, R2, 0x2 ;  /* 0x0000000202007836 */ /* 0x000fe20000000000 */
[----:B------:R-:W-:Y:S01]  /*e650*/  ISETP.GE.AND P1, PT, R4, UR37, PT ;  /* 0x0000002504007c0c */ /* 0x000fe2000bf26270 */
[C---:B------:R-:W-:Y:S01]  /*e660*/  VIADD R11, R2.reuse, 0x56 ;  /* 0x00000056020b7836 */ /* 0x040fe20000000000 */
[----:B------:R-:W-:Y:S01]  /*e670*/  FSEL R89, R89, -INF , !P3 ;  /* 0xff80000059597808 */ /* 0x000fe20005800000 */
[----:B------:R-:W-:Y:S01]  /*e680*/  VIADD R7, R2, 0x59 ;  /* 0x0000005902077836 */ /* 0x000fe20000000000 */
[----:B------:R-:W-:Y:S01]  /*e690*/  ISETP.GE.AND P0, PT, R0, UR37, PT ;  /* 0x0000002500007c0c */ /* 0x000fe2000bf06270 */
[----:B------:R-:W3:Y:S01]  /*e6a0*/  LDTM.x32 R120, tmem[UR4+0x60] ;  /* 0x00006004007879ee */ /* 0x000ee200082c0000 */
[----:B------:R-:W-:-:S02]  /*e6b0*/  VIADD R5, R2, 0x5a ;  /* 0x0000005a02057836 */ /* 0x000fc40000000000 */
[----:B------:R-:W-:Y:S01]  /*e6c0*/  FSEL R90, R90, -INF , !P0 ;  /* 0xff8000005a5a7808 */ /* 0x000fe20004000000 */
[C---:B------:R-:W-:Y:S02]  /*e6d0*/  VIADD R186, R2.reuse, 0x5d ;  /* 0x0000005d02ba7836 */ /* 0x040fe40000000000 */
[C---:B------:R-:W-:Y:S02]  /*e6e0*/  VIADD R184, R2.reuse, 0x5e ;  /* 0x0000005e02b87836 */ /* 0x040fe40000000000 */
[C---:B------:R-:W-:Y:S02]  /*e6f0*/  VIADD R169, R2.reuse, 0x54 ;  /* 0x0000005402a97836 */ /* 0x040fe40000000000 */
[C---:B------:R-:W-:Y:S02]  /*e700*/  VIADD R180, R2.reuse, 0x61 ;  /* 0x0000006102b47836 */ /* 0x040fe40000000000 */
[----:B------:R-:W-:Y:S02]  /*e710*/  VIADD R178, R2, 0x62 ;  /* 0x0000006202b27836 */ /* 0x000fe40000000000 */
[----:B-1----:R-:W-:-:S02]  /*e720*/  IMAD R3, R3, 0x100, R18 ;  /* 0x0000010003037824 */ /* 0x002fc400078e0212 */
[C---:B------:R-:W-:Y:S02]  /*e730*/  VIADD R9, R2.reuse, 0x58 ;  /* 0x0000005802097836 */ /* 0x040fe40000000000 */
[----:B------:R-:W-:Y:S02]  /*e740*/  VIADD R3, R3, UR39 ;  /* 0x0000002703037c36 */ /* 0x000fe40008000000 */
[C---:B------:R-:W-:Y:S02]  /*e750*/  VIADD R172, R2.reuse, 0x65 ;  /* 0x0000006502ac7836 */ /* 0x040fe40000000000 */
[C---:B------:R-:W-:Y:S01]  /*e760*/  VIADD R170, R2.reuse, 0x66 ;  /* 0x0000006602aa7836 */ /* 0x040fe20000000000 */
[C---:B------:R-:W-:Y:S01]  /*e770*/  ISETP.GE.U32.AND P5, PT, R3.reuse, R4, PT ;  /* 0x000000040300720c */ /* 0x040fe20003fa6070 */
[C---:B------:R-:W-:Y:S01]  /*e780*/  VIADD R4, R2.reuse, 0x4 ;  /* 0x0000000402047836 */ /* 0x040fe20000000000 */
[----:B------:R-:W-:Y:S01]  /*e790*/  ISETP.GE.U32.AND P4, PT, R3, R0, PT ;  /* 0x000000000300720c */ /* 0x000fe20003f86070 */
[C---:B------:R-:W-:Y:S01]  /*e7a0*/  VIADD R0, R2.reuse, 0x5 ;  /* 0x0000000502007836 */ /* 0x040fe20000000000 */
[----:B---3--:R-:W-:Y:S01]  /*e7b0*/  FSEL R19, R151, -INF , !P1 ;  /* 0xff80000097137808 */ /* 0x008fe20004800000 */
[----:B------:R-:W-:Y:S01]  /*e7c0*/  VIADD R188, R2, 0x5c ;  /* 0x0000005c02bc7836 */ /* 0x000fe20000000000 */
[----:B------:R-:W-:Y:S01]  /*e7d0*/  ISETP.GE.AND P2, PT, R4, UR37, PT ;  /* 0x0000002504007c0c */ /* 0x000fe2000bf46270 */
[C---:B------:R-:W-:Y:S01]  /*e7e0*/  VIADD R166, R2.reuse, 0x69 ;  /* 0x0000006902a67836 */ /* 0x040fe20000000000 */
[----:B------:R-:W-:Y:S01]  /*e7f0*/  ISETP.GE.U32.AND P6, PT, R3, R4, PT ;  /* 0x000000040300720c */ /* 0x000fe20003fc6070 */
[C---:B------:R-:W-:Y:S01]  /*e800*/  VIADD R4, R2.reuse, 0x6 ;  /* 0x0000000602047836 */ /* 0x040fe20000000000 */
[----:B------:R-:W-:Y:S01]  /*e810*/  FSEL R19, R19, -INF , P5 ;  /* 0xff80000013137808 */ /* 0x000fe20002800000 */
[----:B------:R-:W-:Y:S01]  /*e820*/  VIADD R164, R2, 0x6a ;  /* 0x0000006a02a47836 */ /* 0x000fe20000000000 */
[----:B------:R-:W-:Y:S01]  /*e830*/  ISETP.GE.AND P1, PT, R0, UR37, PT ;  /* 0x0000002500007c0c */ /* 0x000fe2000bf26270 */
[C---:B------:R-:W-:Y:S01]  /*e840*/  VIADD R182, R2.reuse, 0x60 ;  /* 0x0000006002b67836 */ /* 0x040fe20000000000 */
[C---:B------:R-:W-:Y:S01]  /*e850*/  ISETP.GE.U32.AND P5, PT, R3.reuse, R0, PT ;  /* 0x000000000300720c */ /* 0x040fe20003fa6070 */
[----:B------:R-:W-:Y:S01]  /*e860*/  VIADD R0, R2, 0x8 ;  /* 0x0000000802007836 */ /* 0x000fe20000000000 */
[----:B------:R-:W-:Y:S01]  /*e870*/  FSEL R22, R92, -INF , !P2 ;  /* 0xff8000005c167808 */ /* 0x000fe20005000000 */
[----:B------:R-:W-:Y:S01]  /*e880*/  VIADD R158, R2, 0x6d ;  /* 0x0000006d029e7836 */ /* 0x000fe20000000000 */
[----:B------:R-:W-:Y:S01]  /*e890*/  FSEL R90, R90, -INF , P4 ;  /* 0xff8000005a5a7808 */ /* 0x000fe20002000000 */
[----:B------:R-:W-:Y:S01]  /*e8a0*/  VIADD R156, R2, 0x6e ;  /* 0x0000006e029c7836 */ /* 0x000fe20000000000 */
[----:B------:R-:W-:Y:S01]  /*e8b0*/  ISETP.GE.AND P0, PT, R4, UR37, PT ;  /* 0x0000002504007c0c */ /* 0x000fe2000bf06270 */
[C---:B------:R-:W-:Y:S01]  /*e8c0*/  VIADD R176, R2.reuse, 0x64 ;  /* 0x0000006402b07836 */ /* 0x040fe20000000000 */
[----:B------:R-:W-:Y:S01]  /*e8d0*/  ISETP.GE.U32.AND P4, PT, R3, R4, PT ;  /* 0x000000040300720c */ /* 0x000fe20003f86070 */
[C---:B------:R-:W-:Y:S01]  /*e8e0*/  VIADD R4, R2.reuse, 0x9 ;  /* 0x0000000902047836 */ /* 0x040fe20000000000 */
[----:B------:R-:W-:Y:S01]  /*e8f0*/  FSEL R23, R93, -INF , !P1 ;  /* 0xff8000005d177808 */ /* 0x000fe20004800000 */
[----:B------:R-:W-:Y:S01]  /*e900*/  VIADD R152, R2, 0x71 ;  /* 0x0000007102987836 */ /* 0x000fe20000000000 */
[----:B------:R-:W-:Y:S01]  /*e910*/  FSEL R22, R22, -INF , P6 ;  /* 0xff80000016167808 */ /* 0x000fe20003000000 */
[----:B------:R-:W-:Y:S01]  /*e920*/  VIADD R168, R2, 0x68 ;  /* 0x0000006802a87836 */ /* 0x000fe20000000000 */
[----:B------:R-:W-:Y:S01]  /*e930*/  ISETP.GE.AND P2, PT, R0, UR37, PT ;  /* 0x0000002500007c0c */ /* 0x000fe2000bf46270 */
[C---:B------:R-:W-:Y:S01]  /*e940*/  VIADD R18, R2.reuse, 0x75 ;  /* 0x0000007502127836 */ /* 0x040fe20000000000 */
[----:B------:R-:W-:Y:S01]  /*e950*/  ISETP.GE.U32.AND P6, PT, R3, R0, PT ;  /* 0x000000000300720c */ /* 0x000fe20003fc6070 */
[----:B------:R-:W-:Y:S01]  /*e960*/  VIADD R0, R2, 0xa ;  /* 0x0000000a02007836 */ /* 0x000fe20000000000 */
[----:B------:R-:W-:Y:S01]  /*e970*/  FSEL R94, R94, -INF , !P0 ;  /* 0xff8000005e5e7808 */ /* 0x000fe20004000000 */
        /* <DEDUP_REMOVED lines=41> */
[----:B------:R-:W-:-:S02]  /*ec10*/  FSEL R96, R96, -INF , P6 ;  /* 0xff80000060607808 */ /* 0x000fc40003000000 */
[----:B------:R-:W-:Y:S02]  /*ec20*/  ISETP.GE.AND P2, PT, R0, UR37, PT ;  /* 0x0000002500007c0c */ /* 0x000fe4000bf46270 */
[----:B------:R-:W-:Y:S01]  /*ec30*/  ISETP.GE.U32.AND P6, PT, R3, R0, PT ;  /* 0x000000000300720c */ /* 0x000fe20003fc6070 */
[----:B------:R-:W-:Y:S01]  /*ec40*/  VIADD R0, R2, 0x12 ;  /* 0x0000001202007836 */ /* 0x000fe20000000000 */
[----:B------:R-:W-:Y:S02]  /*ec50*/  FSEL R102, R102, -INF , !P0 ;  /* 0xff80000066667808 */ /* 0x000fe40004000000 */
[----:B------:R-:W-:Y:S02]  /*ec60*/  FSEL R97, R97, -INF , P5 ;  /* 0xff80000061617808 */ /* 0x000fe40002800000 */
[----:B------:R-:W-:Y:S02]  /*ec70*/  ISETP.GE.AND P1, PT, R4, UR37, PT ;  /* 0x0000002504007c0c */ /* 0x000fe4000bf26270 */
[----:B------:R-:W-:Y:S01]  /*ec80*/  ISETP.GE.U32.AND P5, PT, R3, R4, PT ;  /* 0x000000040300720c */ /* 0x000fe20003fa6070 */
[----:B------:R-:W-:Y:S01]  /*ec90*/  VIADD R4, R2, 0x14 ;  /* 0x0000001402047836 */ /* 0x000fe20000000000 */
[----:B------:R-:W-:-:S02]  /*eca0*/  FSEL R100, R104, -INF , !P2 ;  /* 0xff80000068647808 */ /* 0x000fc40005000000 */
[----:B------:R-:W-:Y:S02]  /*ecb0*/  FSEL R102, R102, -INF , P4 ;  /* 0xff80000066667808 */ /* 0x000fe40002000000 */
[----:B------:R-:W-:Y:S02]  /*ecc0*/  ISETP.GE.AND P0, PT, R0, UR37, PT ;  /* 0x0000002500007c0c */ /* 0x000fe4000bf06270 */
[----:B------:R-:W-:Y:S01]  /*ecd0*/  ISETP.GE.U32.AND P4, PT, R3, R0, PT ;  /* 0x000000000300720c */ /* 0x000fe20003f86070 */
[----:B------:R-:W-:Y:S01]  /*ece0*/  VIADD R0, R2, 0x15 ;  /* 0x0000001502007836 */ /* 0x000fe20000000000 */
[----:B------:R-:W-:Y:S02]  /*ecf0*/  FSEL R101, R105, -INF , !P1 ;  /* 0xff80000069657808 */ /* 0x000fe40004800000 */
[----:B------:R-:W-:Y:S02]  /*ed00*/  FSEL R100, R100, -INF , P6 ;  /* 0xff80000064647808 */ /* 0x000fe40003000000 */
[----:B------:R-:W-:-:S02]  /*ed10*/  ISETP.GE.AND P2, PT, R4, UR37, PT ;  /* 0x0000002504007c0c */ /* 0x000fc4000bf46270 */
        /* <DEDUP_REMOVED lines=47> */
[----:B------:R-:W-:Y:S01]  /*f010*/  FSEL R116, R118, -INF , !P0 ;  /* 0xff80000076747808 */ /* 0x000fe20004000000 */
[----:B------:R-:W-:Y:S01]  /*f020*/  VIADD R118, R2, 0x72 ;  /* 0x0000007202767836 */ /* 0x000fe20000000000 */
        /* <DEDUP_REMOVED lines=154> */
[----:B------:R-:W-:-:S02]  /*f9d0*/  FSEL R30, R30, -INF , P4 ;  /* 0xff8000001e1e7808 */ /* 0x000fc40002000000 */
[----:B------:R-:W-:Y:S02]  /*f9e0*/  FSEL R32, R32, -INF , !P2 ;  /* 0xff80000020207808 */ /* 0x000fe40005000000 */
[----:B------:R-:W-:Y:S02]  /*f9f0*/  ISETP.GE.AND P0, PT, R0, UR37, PT ;  /* 0x0000002500007c0c */ /* 0x000fe4000bf06270 */
[----:B------:R-:W-:Y:S01]  /*fa00*/  ISETP.GE.U32.AND P4, PT, R3, R0, PT ;  /* 0x000000000300720c */ /* 0x000fe20003f86070 */
[----:B------:R-:W-:Y:S01]  /*fa10*/  VIADD R0, R2, 0x4d ;  /* 0x0000004d02007836 */ /* 0x000fe20000000000 */
[----:B------:R-:W-:Y:S02]  /*fa20*/  FSEL R33, R33, -INF , !P1 ;  /* 0xff80000021217808 */ /* 0x000fe40004800000 */
[----:B------:R-:W-:Y:S02]  /*fa30*/  ISETP.GE.AND P2, PT, R4, UR37, PT ;  /* 0x0000002504007c0c */ /* 0x000fe4000bf46270 */
[----:B------:R-:W-:-:S02]  /*fa40*/  FSEL R32, R32, -INF , P6 ;  /* 0xff80000020207808 */ /* 0x000fc40003000000 */
[----:B------:R-:W-:Y:S01]  /*fa50*/  ISETP.GE.U32.AND P6, PT, R3, R4, PT ;  /* 0x000000040300720c */ /* 0x000fe20003fc6070 */
[----:B------:R-:W-:Y:S01]  /*fa60*/  VIADD R4, R2, 0x4e ;  /* 0x0000004e02047836 */ /* 0x000fe20000000000 */
[----:B------:R-:W-:Y:S02]  /*fa70*/  FSEL R33, R33, -INF , P5 ;  /* 0xff80000021217808 */ /* 0x000fe40002800000 */
[----:B------:R-:W-:Y:S02]  /*fa80*/  FSEL R34, R34, -INF , !P0 ;  /* 0xff80000022227808 */ /* 0x000fe40004000000 */
[----:B------:R-:W-:Y:S02]  /*fa90*/  ISETP.GE.AND P1, PT, R0, UR37, PT ;  /* 0x0000002500007c0c */ /* 0x000fe4000bf26270 */
[----:B------:R-:W-:Y:S01]  /*faa0*/  ISETP.GE.U32.AND P5, PT, R3, R0, PT ;  /* 0x000000000300720c */ /* 0x000fe20003fa6070 */
[----:B------:R-:W-:Y:S01]  /*fab0*/  VIADD R0, R2, 0x50 ;  /* 0x0000005002007836 */ /* 0x000fe20000000000 */
[----:B------:R-:W-:-:S02]  /*fac0*/  FSEL R36, R36, -INF , !P2 ;  /* 0xff80000024247808 */ /* 0x000fc40005000000 */
[----:B------:R-:W-:Y:S02]  /*fad0*/  FSEL R34, R34, -INF , P4 ;  /* 0xff80000022227808 */ /* 0x000fe40002000000 */
[----:B------:R-:W-:Y:S02]  /*fae0*/  ISETP.GE.AND P0, PT, R4, UR37, PT ;  /* 0x0000002504007c0c */ /* 0x000fe4000bf06270 */
[C---:B------:R-:W-:Y:S01]  /*faf0*/  ISETP.GE.U32.AND P4, PT, R3.reuse, R4, PT ;  /* 0x000000040300720c */ /* 0x040fe20003f86070 */
[----:B------:R-:W-:Y:S01]  /*fb00*/  VIADD R4, R2, 0x51 ;  /* 0x0000005102047836 */ /* 0x000fe20000000000 */
[----:B------:R-:W-:Y:S02]  /*fb10*/  FSEL R36, R36, -INF , P6 ;  /* 0xff80000024247808 */ /* 0x000fe40003000000 */
[----:B------:R-:W-:Y:S02]  /*fb20*/  ISETP.GE.AND P2, PT, R0, UR37, PT ;  /* 0x0000002500007c0c */ /* 0x000fe4000bf46270 */
[----:B------:R-:W-:Y:S01]  /*fb30*/  ISETP.GE.U32.AND P6, PT, R3, R0, PT ;  /* 0x000000000300720c */ /* 0x000fe20003fc6070 */
[----:B------:R-:W-:Y:S01]  /*fb40*/  VIADD R0, R2, 0x52 ;  /* 0x0000005202007836 */ /* 0x000fe20000000000 */
[----:B------:R-:W-:-:S02]  /*fb50*/  FSEL R37, R37, -INF , !P1 ;  /* 0xff80000025257808 */ /* 0x000fc40004800000 */
[----:B------:R-:W-:Y:S02]  /*fb60*/  ISETP.GE.AND P1, PT, R4, UR37, PT ;  /* 0x0000002504007c0c */ /* 0x000fe4000bf26270 */
[----:B------:R-:W-:Y:S02]  /*fb70*/  FSEL R38, R38, -INF , !P0 ;  /* 0xff80000026267808 */ /* 0x000fe40004000000 */
[----:B------:R-:W-:Y:S02]  /*fb80*/  ISETP.GE.AND P0, PT, R0, UR37, PT ;  /* 0x0000002500007c0c */ /* 0x000fe4000bf06270 */
[----:B------:R-:W-:Y:S02]  /*fb90*/  FSEL R165, R41, -INF , !P1 ;  /* 0xff80000029a57808 */ /* 0x000fe40004800000 */
[----:B------:R-:W-:Y:S02]  /*fba0*/  ISETP.GE.AND P1, PT, R13, UR37, PT ;  /* 0x000000250d007c0c */ /* 0x000fe4000bf26270 */
        /* <DEDUP_REMOVED lines=11> */
[----:B------:R-:W-:Y:S02]  /*fc60*/  FSEL R153, R53, -INF , !P1 ;  /* 0xff80000035997808 */ /* 0x000fe40004800000 */
[----:B------:R-:W-:-:S02]  /*fc70*/  ISETP.GE.AND P2, PT, R169, UR37, PT ;  /* 0x00000025a9007c0c */ /* 0x000fc4000bf46270 */
[----:B------:R-:W-:Y:S02]  /*fc80*/  ISETP.GE.AND P1, PT, R180, UR37, PT ;  /* 0x00000025b4007c0c */ /* 0x000fe4000bf26270 */
[----:B------:R-:W-:Y:S02]  /*fc90*/  FSEL R151, R54, -INF , !P0 ;  /* 0xff80000036977808 */ /* 0x000fe40004000000 */
[----:B------:R-:W-:Y:S02]  /*fca0*/  ISETP.GE.AND P0, PT, R178, UR37, PT ;  /* 0x00000025b2007c0c */ /* 0x000fe4000bf06270 */
[----:B------:R-:W-:Y:S02]  /*fcb0*/  FSEL R44, R44, -INF , !P2 ;  /* 0xff8000002c2c7808 */ /* 0x000fe40005000000 */
[----:B------:R-:W-:Y:S02]  /*fcc0*/  FSEL R53, R121, -INF , !P1 ;  /* 0xff80000079357808 */ /* 0x000fe40004800000 */
[----:B------:R-:W-:-:S02]  /*fcd0*/  ISETP.GE.AND P2, PT, R9, UR37, PT ;  /* 0x0000002509007c0c */ /* 0x000fc4000bf46270 */
[----:B------:R-:W-:Y:S02]  /*fce0*/  ISETP.GE.AND P1, PT, R172, UR37, PT ;  /* 0x00000025ac007c0c */ /* 0x000fe4000bf26270 */
[----:B------:R-:W-:Y:S01]  /*fcf0*/  FSEL R121, R122, -INF , !P0 ;  /* 0xff8000007a797808 */ /* 0x000fe20004000000 */
[----:B------:R-:W-:Y:S01]  /*fd00*/  VIADD R122, R2, 0x17 ;  /* 0x00000017027a7836 */ /* 0x000fe20000000000 */
        /* <DEDUP_REMOVED lines=13> */
[----:B------:R-:W-:Y:S01]  /*fde0*/  FSEL R52, R120, -INF , !P2 ;  /* 0xff80000078347808 */ /* 0x000fe20005000000 */
[----:B------:R-:W-:Y:S01]  /*fdf0*/  VIADD R120, R2, 0x13 ;  /* 0x0000001302787836 */ /* 0x000fe20000000000 */
        /* <DEDUP_REMOVED lines=12> */
[----:B------:R-:W-:Y:S02]  /*fec0*/  FSEL R37, R37, -INF , P5 ;  /* 0xff80000025257808 */ /* 0x000fe40002800000 */
[----:B------:R-:W-:Y:S01]  /*fed0*/  ISETP.GE.U32.AND P5, PT, R3, R4, PT ;  /* 0x000000040300720c */ /* 0x000fe20003fa6070 */
[----:B------:R-:W-:Y:S01]  /*fee0*/  VIADD R4, R2, 0x7d ;  /* 0x0000007d02047836 */ /* 0x000fe20000000000 */
[----:B------:R-:W-:-:S02]  /*fef0*/  FSEL R128, R128, -INF , !P2 ;  /* 0xff80000080807808 */ /* 0x000fc40005000000 */
[----:B------:R-:W-:Y:S02]  /*ff00*/  FSEL R141, R141, -INF , !P1 ;  /* 0xff8000008d8d7808 */ /* 0x000fe40004800000 */
[----:B------:R-:W-:Y:S02]  /*ff10*/  FSEL R38, R38, -INF , P4 ;  /* 0xff80000026267808 */ /* 0x000fe40002000000 */
[----:B------:R-:W-:Y:S02]  /*ff20*/  ISETP.GE.AND P2, PT, R162, UR37, PT ;  /* 0x00000025a2007c0c */ /* 0x000fe4000bf46270 */
[----:B------:R-:W-:Y:S02]  /*ff30*/  ISETP.GE.AND P1, PT, R10, UR37, PT ;  /* 0x000000250a007c0c */ /* 0x000fe4000bf26270 */
[----:B------:R-:W-:Y:S01]  /*ff40*/  ISETP.GE.U32.AND P4, PT, R3, R0, PT ;  /* 0x000000000300720c */ /* 0x000fe20003f86070 */
[----:B------:R-:W-:Y:S01]  /*ff50*/  VIADD R0, R2, 0x7e ;  /* 0x0000007e02007836 */ /* 0x000fe20000000000 */
[----:B------:R-:W-:-:S02]  /*ff60*/  FSEL R142, R142, -INF , !P0 ;  /* 0xff8000008e8e7808 */ /* 0x000fc40004000000 */
[----:B------:R-:W-:Y:S02]  /*ff70*/  ISETP.GE.AND P0, PT, R8, UR37, PT ;  /* 0x0000002508007c0c */ /* 0x000fe4000bf06270 */
[----:B------:R-:W-:Y:S02]  /*ff80*/  FSEL R117, R132, -INF , !P2 ;  /* 0xff80000084757808 */ /* 0x000fe40005000000 */
[----:B------:R-:W-:Y:S02]  /*ff90*/  FSEL R145, R145, -INF , !P1 ;  /* 0xff80000091917808 */ /* 0x000fe40004800000 */
[----:B------:R-:W-:Y:S02]  /*ffa0*/  ISETP.GE.AND P2, PT, R154, UR37, PT ;  /* 0x000000259a007c0c */ /* 0x000fe4000bf46270 */
[----:B------:R-:W-:Y:S02]  /*ffb0*/  ISETP.GE.AND P1, PT, R4, UR37, PT ;  /* 0x0000002504007c0c */ /* 0x000fe4000bf26270 */
[----:B------:R-:W-:-:S02]  /*ffc0*/  FSEL R146, R146, -INF , !P0 ;  /* 0xff80000092927808 */ /* 0x000fc40004000000 */
[----:B------:R-:W-:Y:S02]  /*ffd0*/  ISETP.GE.AND P0, PT, R0, UR37, PT ;  /* 0x0000002500007c0c */ /* 0x000fe4000bf06270 */
[----:B------:R-:W-:Y:S02]  /*ffe0*/  FSEL R136, R136, -INF , !P2 ;  /* 0xff80000088887808 */ /* 0x000fe40005000000 */
[----:B------:R-:W-:Y:S02]  /*fff0*/  FSEL R149, R149, -INF , !P1 ;  /* 0xff80000095957808 */ /* 0x000fe40004800000 */
[----:B------:R-:W-:Y:S02]  /*10000*/  ISETP.GE.AND P2, PT, R20, UR37, PT ;  /* 0x0000002514007c0c */ /* 0x000fe4000bf46270 */
[----:B------:R-:W-:Y:S02]  /*10010*/  ISETP.GE.U32.AND P1, PT, R3, R13, PT ;  /* 0x0000000d0300720c */ /* 0x000fe40003f26070 */
        /* <DEDUP_REMOVED lines=10> */
[----:B------:R-:W-:Y:S02]  /*100c0*/  ISETP.GE.AND P0, PT, R173, UR37, PT ;  /* 0x00000025ad007c0c */ /* 0x000fe4000bf06270 */
[----:B------:R-:W-:Y:S02]  /*100d0*/  FSEL R54, R148, -INF , !P2 ;  /* 0xff80000094367808 */ /* 0x000fe40005000000 */
[----:B------:R-:W-:-:S02]  /*100e0*/  ISETP.GE.U32.AND P2, PT, R3, R169, PT ;  /* 0x000000a90300720c */ /* 0x000fc40003f46070 */
[----:B------:R-:W-:Y:S01]  /*100f0*/  FSEL R169, R95, -INF , !P3 ;  /* 0xff8000005fa97808 */ /* 0x000fe20005800000 */
[----:B------:R-:W-:Y:S01]  /*10100*/  VIADD R95, R2, 0x1b ;  /* 0x0000001b025f7836 */ /* 0x000fe20000000000 */
[----:B------:R-:W-:Y:S02]  /*10110*/  FSEL R99, R99, -INF , !P0 ;  /* 0xff80000063637808 */ /* 0x000fe40004000000 */
[----:B------:R-:W-:Y:S02]  /*10120*/  ISETP.GE.AND P0, PT, R120, UR37, PT ;  /* 0x0000002578007c0c */ /* 0x000fe4000bf06270 */
[----:B------:R-:W-:Y:S02]  /*10130*/  ISETP.GE.AND P3, PT, R124, UR37, PT ;  /* 0x000000257c007c0c */ /* 0x000fe4000bf66270 */
[----:B------:R-:W-:Y:S02]  /*10140*/  FSEL R107, R107, -INF , !P0 ;  /* 0xff8000006b6b7808 */ /* 0x000fe40004000000 */
[----:B------:R-:W-:-:S02]  /*10150*/  ISETP.GE.AND P0, PT, R95, UR37, PT ;  /* 0x000000255f007c0c */ /* 0x000fc4000bf06270 */
[----:B------:R-:W-:Y:S01]  /*10160*/  FSEL R49, R165, -INF , P5 ;  /* 0xff800000a5317808 */ /* 0x000fe20002800000 */
[C---:B------:R-:W-:Y:S01]  /*10170*/  VIADD R165, R2.reuse, 0x4f ;  /* 0x0000004f02a57836 */ /* 0x040fe20000000000 */
[----:B------:R-:W-:Y:S02]  /*10180*/  FSEL R115, R115, -INF , !P0 ;  /* 0xff80000073737808 */ /* 0x000fe40004000000 */
[----:B------:R-:W-:Y:S01]  /*10190*/  ISETP.GE.U32.AND P0, PT, R3, R11, PT ;  /* 0x0000000b0300720c */ /* 0x000fe20003f06070 */
[C---:B------:R-:W-:Y:S01]  /*101a0*/  VIADD R11, R2.reuse, 0x23 ;  /* 0x00000023020b7836 */ /* 0x040fe20000000000 */
[----:B------:R-:W-:Y:S02]  /*101b0*/  FSEL R103, R103, -INF , !P3 ;  /* 0xff80000067677808 */ /* 0x000fe40005800000 */
[----:B------:R-:W-:Y:S01]  /*101c0*/  ISETP.GE.U32.AND P5, PT, R3, R7, PT ;  /* 0x000000070300720c */ /* 0x000fe20003fa6070 */
[----:B------:R-:W-:Y:S01]  /*101d0*/  VIADD R7, R2, 0x2b ;  /* 0x0000002b02077836 */ /* 0x000fe20000000000 */
[----:B------:R-:W-:-:S02]  /*101e0*/  ISETP.GE.AND P3, PT, R122, UR37, PT ;  /* 0x000000257a007c0c */ /* 0x000fc4000bf66270 */
[----:B------:R-:W-:Y:S02]  /*101f0*/  FSEL R41, R41, -INF , P5 ;  /* 0xff80000029297808 */ /* 0x000fe40002800000 */
[----:B------:R-:W-:Y:S02]  /*10200*/  FSEL R111, R111, -INF , !P3 ;  /* 0xff8000006f6f7808 */ /* 0x000fe40005800000 */
[----:B------:R-:W-:Y:S02]  /*10210*/  ISETP.GE.AND P5, PT, R11, UR37, PT ;  /* 0x000000250b007c0c */ /* 0x000fe4000bfa6270 */
        /* <DEDUP_REMOVED lines=8> */
[C---:B------:R-:W-:Y:S01]  /*102a0*/  ISETP.GE.U32.AND P3, PT, R3.reuse, R9, PT ;  /* 0x000000090300720c */ /* 0x040fe20003f66070 */
[C---:B------:R-:W-:Y:S01]  /*102b0*/  VIADD R9, R2.reuse, 0x27 ;  /* 0x0000002702097836 */ /* 0x040fe20000000000 */
[----:B------:R-:W-:Y:S01]  /*102c0*/  ISETP.GE.U32.AND P2, PT, R3, R188, PT ;  /* 0x000000bc0300720c */ /* 0x000fe20003f46070 */
[----:B------:R-:W-:Y:S01]  /*102d0*/  VIADD R188, R2, 0x2f ;  /* 0x0000002f02bc7836 */ /* 0x000fe20000000000 */
[----:B------:R-:W-:-:S02]  /*102e0*/  FSEL R42, R42, -INF , P0 ;  /* 0xff8000002a2a7808 */ /* 0x000fc40000000000 */
[----:B------:R-:W-:Y:S01]  /*102f0*/  ISETP.GE.U32.AND P0, PT, R3, R184, PT ;  /* 0x000000b80300720c */ /* 0x000fe20003f06070 */
[----:B------:R-:W-:Y:S01]  /*10300*/  VIADD R184, R2, 0x3b ;  /* 0x0000003b02b87836 */ /* 0x000fe20000000000 */
[----:B------:R-:W-:Y:S02]  /*10310*/  FSEL R67, R67, -INF , !P5 ;  /* 0xff80000043437808 */ /* 0x000fe40006800000 */
[----:B------:R-:W-:Y:S02]  /*10320*/  ISETP.GE.AND P5, PT, R186, UR37, PT ;  /* 0x00000025ba007c0c */ /* 0x000fe4000bfa6270 */
[----:B------:R-:W-:Y:S02]  /*10330*/  FSEL R132, R155, -INF , P2 ;  /* 0xff8000009b847808 */ /* 0x000fe40001000000 */
[----:B------:R-:W-:Y:S02]  /*10340*/  FSEL R48, R167, -INF , P6 ;  /* 0xff800000a7307808 */ /* 0x000fe40003000000 */
[----:B------:R-:W-:Y:S01]  /*10350*/  ISETP.GE.U32.AND P2, PT, R3, R176, PT ;  /* 0x000000b00300720c */ /* 0x000fe20003f46070 */
[----:B------:R-:W-:Y:S01]  /*10360*/  VIADD R176, R2, 0x57 ;  /* 0x0000005702b07836 */ /* 0x000fe20000000000 */
[----:B------:R-:W-:-:S02]  /*10370*/  ISETP.GE.AND P6, PT, R9, UR37, PT ;  /* 0x0000002509007c0c */ /* 0x000fc4000bfc6270 */
[----:B------:R-:W-:Y:S02]  /*10380*/  FSEL R75, R75, -INF , !P5 ;  /* 0xff8000004b4b7808 */ /* 0x000fe40006800000 */
[----:B------:R-:W-:Y:S02]  /*10390*/  FSEL R40, R40, -INF , P3 ;  /* 0xff80000028287808 */ /* 0x000fe40001800000 */
[----:B------:R-:W-:Y:S02]  /*103a0*/  ISETP.GE.AND P5, PT, R184, UR37, PT ;  /* 0x00000025b8007c0c */ /* 0x000fe4000bfa6270 */
[----:B------:R-:W-:Y:S02]  /*103b0*/  FSEL R50, R50, -INF , P2 ;  /* 0xff80000032327808 */ /* 0x000fe40001000000 */
[----:B------:R-:W-:Y:S01]  /*103c0*/  ISETP.GE.U32.AND P3, PT, R3, R182, PT ;  /* 0x000000b60300720c */ /* 0x000fe20003f66070 */
[----:B------:R-:W-:Y:S01]  /*103d0*/  VIADD R182, R2, 0x37 ;  /* 0x0000003702b67836 */ /* 0x000fe20000000000 */
[----:B------:R-:W-:-:S02]  /*103e0*/  FSEL R63, R63, -INF , !P6 ;  /* 0xff8000003f3f7808 */ /* 0x000fc40007000000 */
[----:B------:R-:W-:Y:S02]  /*103f0*/  ISETP.GE.AND P2, PT, R185, UR37, PT ;  /* 0x00000025b9007c0c */ /* 0x000fe4000bf46270 */
[----:B------:R-:W-:Y:S02]  /*10400*/  ISETP.GE.AND P6, PT, R188, UR37, PT ;  /* 0x00000025bc007c0c */ /* 0x000fe4000bfc6270 */
[----:B------:R-:W-:Y:S02]  /*10410*/  FSEL R46, R163, -INF , P4 ;  /* 0xff800000a32e7808 */ /* 0x000fe40002000000 */
[----:B------:R-:W-:Y:S02]  /*10420*/  FSEL R83, R83, -INF , !P5 ;  /* 0xff80000053537808 */ /* 0x000fe40006800000 */
[C---:B------:R-:W-:Y:S01]  /*10430*/  ISETP.GE.U32.AND P4, PT, R3.reuse, R5, PT ;  /* 0x000000050300720c */ /* 0x040fe20003f86070 */
[C---:B------:R-:W-:Y:S01]  /*10440*/  VIADD R5, R2.reuse, 0x3f ;  /* 0x0000003f02057836 */ /* 0x040fe20000000000 */
[----:B------:R-:W-:Y:S01]  /*10450*/  ISETP.GE.U32.AND P5, PT, R3, R180, PT ;  /* 0x000000b40300720c */ /* 0x000fe20003fa6070 */
[----:B------:R-:W-:Y:S01]  /*10460*/  VIADD R180, R2, 0x53 ;  /* 0x0000005302b47836 */ /* 0x000fe20000000000 */
[----:B------:R-:W-:-:S02]  /*10470*/  FSEL R27, R27, -INF , !P2 ;  /* 0xff8000001b1b7808 */ /* 0x000fc40005000000 */
        /* <DEDUP_REMOVED lines=8> */
[----:B------:R-:W-:Y:S02]  /*10500*/  ISETP.GE.AND P2, PT, R180, UR37, PT ;  /* 0x00000025b4007c0c */ /* 0x000fe4000bf46270 */
[----:B------:R-:W-:Y:S02]  /*10510*/  ISETP.GE.AND P6, PT, R5, UR37, PT ;  /* 0x0000002505007c0c */ /* 0x000fe4000bfc6270 */
[----:B------:R-:W-:Y:S02]  /*10520*/  FSEL R163, R43, -INF , !P2 ;  /* 0xff8000002ba37808 */ /* 0x000fe40005000000 */
[----:B------:R-:W-:Y:S02]  /*10530*/  FSEL R87, R87, -INF , !P6 ;  /* 0xff80000057577808 */ /* 0x000fe40007000000 */
[----:B------:R-:W-:-:S02]  /*10540*/  FSEL R133, R153, -INF , P1 ;  /* 0xff80000099857808 */ /* 0x000fc40000800000 */
[----:B------:R-:W-:Y:S02]  /*10550*/  FSEL R148, R151, -INF , P0 ;  /* 0xff80000097947808 */ /* 0x000fe40000000000 */
[----:B------:R-:W-:Y:S02]  /*10560*/  ISETP.GE.AND P2, PT, R178, UR37, PT ;  /* 0x00000025b2007c0c */ /* 0x000fe4000bf46270 */
[C---:B------:R-:W-:Y:S02]  /*10570*/  ISETP.GE.U32.AND P1, PT, R3.reuse, R172, PT ;  /* 0x000000ac0300720c */ /* 0x040fe40003f26070 */
[----:B------:R-:W-:Y:S02]  /*10580*/  ISETP.GE.U32.AND P0, PT, R3, R170, PT ;  /* 0x000000aa0300720c */ /* 0x000fe40003f06070 */
[----:B------:R-:W-:Y:S02]  /*10590*/  ISETP.GE.AND P6, PT, R183, UR37, PT ;  /* 0x00000025b7007c0c */ /* 0x000fe4000bfc6270 */
[----:B------:R-:W-:-:S02]  /*105a0*/  FSEL R52, R52, -INF , P3 ;  /* 0xff80000034347808 */ /* 0x000fc40001800000 */
[----:B------:R-:W-:Y:S02]  /*105b0*/  ISETP.GE.U32.AND P3, PT, R3, R168, PT ;  /* 0x000000a80300720c */ /* 0x000fe40003f66070 */
[----:B------:R-:W-:Y:S02]  /*105c0*/  FSEL R144, R121, -INF , P4 ;  /* 0xff80000079907808 */ /* 0x000fe40002000000 */
[----:B------:R-:W-:Y:S02]  /*105d0*/  FSEL R53, R53, -INF , P5 ;  /* 0xff80000035357808 */ /* 0x000fe40002800000 */
[----:B------:R-:W-:Y:S02]  /*105e0*/  FSEL R121, R51, -INF , !P2 ;  /* 0xff80000033797808 */ /* 0x000fe40005000000 */
[----:B------:R-:W-:Y:S02]  /*105f0*/  ISETP.GE.U32.AND P5, PT, R3, R166, PT ;  /* 0x000000a60300720c */ /* 0x000fe40003fa6070 */
[----:B------:R-:W-:-:S02]  /*10600*/  FSEL R31, R31, -INF , !P6 ;  /* 0xff8000001f1f7808 */ /* 0x000fc40007000000 */
[----:B------:R-:W-:Y:S02]  /*10610*/  FSEL R51, R125, -INF , P1 ;  /* 0xff8000007d337808 */ /* 0x000fe40000800000 */
[----:B------:R-:W-:Y:S02]  /*10620*/  FSEL R172, R126, -INF , P0 ;  /* 0xff8000007eac7808 */ /* 0x000fe40000000000 */
[----:B------:R-:W-:Y:S02]  /*10630*/  ISETP.GE.U32.AND P4, PT, R3, R164, PT ;  /* 0x000000a40300720c */ /* 0x000fe40003f86070 */
[----:B------:R-:W-:Y:S02]  /*10640*/  ISETP.GE.AND P6, PT, R165, UR37, PT ;  /* 0x00000025a5007c0c */ /* 0x000fe4000bfc6270 */
[C---:B------:R-:W-:Y:S02]  /*10650*/  ISETP.GE.U32.AND P2, PT, R3.reuse, R162, PT ;  /* 0x000000a20300720c */ /* 0x040fe40003f46070 */
[----:B------:R-:W-:-:S02]  /*10660*/  ISETP.GE.U32.AND P1, PT, R3, R158, PT ;  /* 0x0000009e0300720c */ /* 0x000fc40003f26070 */
[C---:B------:R-:W-:Y:S02]  /*10670*/  ISETP.GE.U32.AND P0, PT, R3.reuse, R156, PT ;  /* 0x0000009c0300720c */ /* 0x040fe40003f06070 */
[----:B------:R-:W-:Y:S02]  /*10680*/  FSEL R158, R128, -INF , P3 ;  /* 0xff800000809e7808 */ /* 0x000fe40001800000 */
[----:B------:R-:W-:Y:S02]  /*10690*/  ISETP.GE.U32.AND P3, PT, R3, R154, PT ;  /* 0x0000009a0300720c */ /* 0x000fe40003f66070 */
[----:B------:R-:W-:Y:S02]  /*106a0*/  FSEL R159, R129, -INF , P5 ;  /* 0xff800000819f7808 */ /* 0x000fe40002800000 */
[----:B------:R-:W-:Y:S02]  /*106b0*/  FSEL R39, R39, -INF , !P6 ;  /* 0xff80000027277808 */ /* 0x000fe40007000000 */
[----:B------:R-:W-:-:S02]  /*106c0*/  ISETP.GE.U32.AND P5, PT, R3, R152, PT ;  /* 0x000000980300720c */ /* 0x000fc40003fa6070 */
[----:B------:R-:W-:Y:S02]  /*106d0*/  FSEL R170, R130, -INF , P4 ;  /* 0xff80000082aa7808 */ /* 0x000fe40002000000 */
[----:B------:R-:W-:Y:S02]  /*106e0*/  FSEL R156, R117, -INF , P2 ;  /* 0xff800000759c7808 */ /* 0x000fe40001000000 */
[----:B------:R-:W-:Y:S02]  /*106f0*/  FSEL R168, R134, -INF , P0 ;  /* 0xff80000086a87808 */ /* 0x000fe40000000000 */
[----:B------:R-:W-:Y:S02]  /*10700*/  ISETP.GE.AND P6, PT, R176, UR37, PT ;  /* 0x00000025b0007c0c */ /* 0x000fe4000bfc6270 */
[C---:B------:R-:W-:Y:S02]  /*10710*/  ISETP.GE.U32.AND P4, PT, R3.reuse, R118, PT ;  /* 0x000000760300720c */ /* 0x040fe40003f86070 */
[----:B------:R-:W-:-:S02]  /*10720*/  ISETP.GE.U32.AND P2, PT, R3, R20, PT ;  /* 0x000000140300720c */ /* 0x000fc40003f46070 */
[----:B------:R-:W-:Y:S02]  /*10730*/  FSEL R157, R157, -INF , P1 ;  /* 0xff8000009d9d7808 */ /* 0x000fe40000800000 */
[C---:B------:R-:W-:Y:S02]  /*10740*/  ISETP.GE.U32.AND P0, PT, R3.reuse, R14, PT ;  /* 0x0000000e0300720c */ /* 0x040fe40003f06070 */
[C---:B------:R-:W-:Y:S02]  /*10750*/  ISETP.GE.U32.AND P1, PT, R3.reuse, R18, PT ;  /* 0x000000120300720c */ /* 0x040fe40003f26070 */
[----:B------:R-:W-:Y:S02]  /*10760*/  FSEL R154, R136, -INF , P3 ;  /* 0xff800000889a7808 */ /* 0x000fe40001800000 */
[----:B------:R-:W-:Y:S02]  /*10770*/  ISETP.GE.U32.AND P3, PT, R3, R12, PT ;  /* 0x0000000c0300720c */ /* 0x000fe40003f66070 */
[----:B------:R-:W-:-:S02]  /*10780*/  FSEL R155, R137, -INF , P5 ;  /* 0xff800000899b7808 */ /* 0x000fc40002800000 */
[----:B------:R-:W-:Y:S02]  /*10790*/  FSEL R43, R47, -INF , !P6 ;  /* 0xff8000002f2b7808 */ /* 0x000fe40007000000 */
[----:B------:R-:W-:Y:S02]  /*107a0*/  ISETP.GE.U32.AND P5, PT, R3, R10, PT ;  /* 0x0000000a0300720c */ /* 0x000fe40003fa6070 */
[----:B------:R-:W-:Y:S02]  /*107b0*/  FSEL R166, R138, -INF , P4 ;  /* 0xff8000008aa67808 */ /* 0x000fe40002000000 */
[----:B------:R-:W-:Y:S02]  /*107c0*/  FSEL R152, R21, -INF , P2 ;  /* 0xff80000015987808 */ /* 0x000fe40001000000 */
[----:B------:R-:W-:Y:S02]  /*107d0*/  FSEL R164, R142, -INF , P0 ;  /* 0xff8000008ea47808 */ /* 0x000fe40000000000 */
[----:B------:R-:W-:-:S02]  /*107e0*/  ISETP.GE.AND P6, PT, R179, UR37, PT ;  /* 0x00000025b3007c0c */ /* 0x000fc4000bfc6270 */
[C---:B------:R-:W-:Y:S02]  /*107f0*/  ISETP.GE.U32.AND P4, PT, R3.reuse, R8, PT ;  /* 0x000000080300720c */ /* 0x040fe40003f86070 */
[----:B------:R-:W-:Y:S02]  /*10800*/  ISETP.GE.U32.AND P2, PT, R3, R6, PT ;  /* 0x000000060300720c */ /* 0x000fe40003f46070 */
[----:B------:R-:W-:Y:S02]  /*10810*/  FSEL R153, R141, -INF , P1 ;  /* 0xff8000008d997808 */ /* 0x000fe40000800000 */
[C---:B------:R-:W-:Y:S01]  /*10820*/  ISETP.GE.U32.AND P0, PT, R3.reuse, R0, PT ;  /* 0x000000000300720c */ /* 0x040fe20003f06070 */
[C---:B------:R-:W-:Y:S01]  /*10830*/  VIADD R0, R2.reuse, 0x67 ;  /* 0x0000006702007836 */ /* 0x040fe20000000000 */
[----:B------:R-:W-:Y:S01]  /*10840*/  ISETP.GE.U32.AND P1, PT, R3, R4, PT ;  /* 0x000000040300720c */ /* 0x000fe20003f26070 */
[----:B------:R-:W-:Y:S01]  /*10850*/  VIADD R4, R2, 0x63 ;  /* 0x0000006302047836 */ /* 0x000fe20000000000 */
[----:B------:R-:W-:-:S02]  /*10860*/  FSEL R150, R15, -INF , P3 ;  /* 0xff8000000f967808 */ /* 0x000fc40001800000 */
[----:B------:R-:W-:Y:S02]  /*10870*/  ISETP.GE.U32.AND P3, PT, R3, R177, PT ;  /* 0x000000b10300720c */ /* 0x000fe40003f66070 */
[----:B------:R-:W-:Y:S02]  /*10880*/  FSEL R151, R145, -INF , P5 ;  /* 0xff80000091977808 */ /* 0x000fe40002800000 */
[----:B------:R-:W-:Y:S02]  /*10890*/  FSEL R167, R55, -INF , !P6 ;  /* 0xff80000037a77808 */ /* 0x000fe40007000000 */
[----:B------:R-:W-:Y:S02]  /*108a0*/  ISETP.GE.U32.AND P5, PT, R3, R175, PT ;  /* 0x000000af0300720c */ /* 0x000fe40003fa6070 */
[----:B------:R-:W-:Y:S02]  /*108b0*/  FSEL R162, R146, -INF , P4 ;  /* 0xff80000092a27808 */ /* 0x000fe40002000000 */
[----:B------:R-:W-:-:S02]  /*108c0*/  FSEL R54, R54, -INF , P2 ;  /* 0xff80000036367808 */ /* 0x000fc40001000000 */
[----:B------:R-:W-:Y:S02]  /*108d0*/  FSEL R18, R13, -INF , P0 ;  /* 0xff8000000d127808 */ /* 0x000fe40000000000 */
[C---:B------:R-:W-:Y:S02]  /*108e0*/  ISETP.GE.U32.AND P4, PT, R3.reuse, R173, PT ;  /* 0x000000ad0300720c */ /* 0x040fe40003f86070 */
[----:B------:R-:W-:Y:S02]  /*108f0*/  ISETP.GE.U32.AND P2, PT, R3, R2, PT ;  /* 0x000000020300720c */ /* 0x000fe40003f46070 */
[----:B------:R-:W-:Y:S02]  /*10900*/  FSEL R55, R149, -INF , P1 ;  /* 0xff80000095377808 */ /* 0x000fe40000800000 */
[C---:B------:R-:W-:Y:S02]  /*10910*/  ISETP.GE.U32.AND P0, PT, R3.reuse, R124, PT ;  /* 0x0000007c0300720c */ /* 0x040fe40003f06070 */
[----:B------:R-:W-:-:S02]  /*10920*/  ISETP.GT.U32.AND P1, PT, R3, R2, PT ;  /* 0x000000020300720c */ /* 0x000fc40003f24070 */
[----:B------:R-:W-:Y:S02]  /*10930*/  FSEL R91, R91, -INF , P3 ;  /* 0xff8000005b5b7808 */ /* 0x000fe40001800000 */
[----:B------:R-:W-:Y:S02]  /*10940*/  ISETP.GE.U32.AND P3, PT, R3, R95, PT ;  /* 0x0000005f0300720c */ /* 0x000fe40003f66070 */
[----:B------:R-:W-:Y:S02]  /*10950*/  FSEL R95, R169, -INF , P5 ;  /* 0xff800000a95f7808 */ /* 0x000fe40002800000 */
[----:B------:R-:W-:Y:S02]  /*10960*/  FSEL R88, R88, -INF , P2 ;  /* 0xff80000058587808 */ /* 0x000fe40001000000 */
[----:B------:R-:W-:Y:S02]  /*10970*/  ISETP.GE.U32.AND P5, PT, R3, R171, PT ;  /* 0x000000ab0300720c */ /* 0x000fe40003fa6070 */
[----:B------:R-:W-:-:S02]  /*10980*/  FSEL R99, R99, -INF , P4 ;  /* 0xff80000063637808 */ /* 0x000fc40002000000 */
[----:B------:R-:W-:Y:S02]  /*10990*/  FSEL R103, R103, -INF , P0 ;  /* 0xff80000067677808 */ /* 0x000fe40000000000 */
[----:B------:R-:W-:Y:S02]  /*109a0*/  ISETP.GE.U32.AND P2, PT, R3, R120, PT ;  /* 0x000000780300720c */ /* 0x000fe40003f46070 */
[----:B------:R-:W-:Y:S02]  /*109b0*/  FSEL R89, R89, -INF , P1 ;  /* 0xff80000059597808 */ /* 0x000fe40000800000 */
[C---:B------:R-:W-:Y:S02]  /*109c0*/  ISETP.GE.U32.AND P4, PT, R3.reuse, R11, PT ;  /* 0x0000000b0300720c */ /* 0x040fe40003f86070 */
[C---:B------:R-:W-:Y:S02]  /*109d0*/  ISETP.GE.U32.AND P0, PT, R3.reuse, R9, PT ;  /* 0x000000090300720c */ /* 0x040fe40003f06070 */
[----:B------:R-:W-:-:S02]  /*109e0*/  ISETP.GE.U32.AND P1, PT, R3, R122, PT ;  /* 0x0000007a0300720c */ /* 0x000fc40003f26070 */
[----:B------:R-:W-:Y:S02]  /*109f0*/  FSEL R115, R115, -INF , P3 ;  /* 0xff80000073737808 */ /* 0x000fe40001800000 */
[----:B------:R-:W-:Y:S02]  /*10a00*/  FSEL R117, R119, -INF , P5 ;  /* 0xff80000077757808 */ /* 0x000fe40002800000 */
[----:B------:R-:W-:Y:S02]  /*10a10*/  FSEL R107, R107, -INF , P2 ;  /* 0xff8000006b6b7808 */ /* 0x000fe40001000000 */
[C---:B------:R-:W-:Y:S02]  /*10a20*/  ISETP.GE.U32.AND P3, PT, R3.reuse, R186, PT ;  /* 0x000000ba0300720c */ /* 0x040fe40003f66070 */
        /* <DEDUP_REMOVED lines=23> */
[----:B------:R-:W-:Y:S02]  /*10ba0*/  ISETP.GE.AND P3, PT, R4, UR37, PT ;  /* 0x0000002504007c0c */ /* 0x000fe4000bf66270 */
[----:B------:R-:W-:Y:S01]  /*10bb0*/  ISETP.GE.U32.AND P5, PT, R3, R4, PT ;  /* 0x000000040300720c */ /* 0x000fe20003fa6070 */
[----:B------:R-:W-:Y:S01]  /*10bc0*/  VIADD R4, R2, 0x6b ;  /* 0x0000006b02047836 */ /* 0x000fe20000000000 */
[----:B------:R-:W-:-:S02]  /*10bd0*/  FSEL R47, R163, -INF , P4 ;  /* 0xff800000a32f7808 */ /* 0x000fc40002000000 */
[----:B------:R-:W-:Y:S02]  /*10be0*/  FSEL R43, R43, -INF , P0 ;  /* 0xff8000002b2b7808 */ /* 0x000fe40000000000 */
[----:B------:R-:W-:Y:S02]  /*10bf0*/  ISETP.GE.U32.AND P2, PT, R3, R178, PT ;  /* 0x000000b20300720c */ /* 0x000fe40003f46070 */
[----:B------:R-:W-:Y:S02]  /*10c00*/  FSEL R31, R31, -INF , P1 ;  /* 0xff8000001f1f7808 */ /* 0x000fe40000800000 */
[----:B------:R-:W-:Y:S02]  /*10c10*/  ISETP.GE.AND P4, PT, R0, UR37, PT ;  /* 0x0000002500007c0c */ /* 0x000fe4000bf86270 */
[C---:B------:R-:W-:Y:S01]  /*10c20*/  ISETP.GE.U32.AND P0, PT, R3.reuse, R0, PT ;  /* 0x000000000300720c */ /* 0x040fe20003f06070 */
[----:B------:R-:W-:Y:S01]  /*10c30*/  VIADD R0, R2, 0x6f ;  /* 0x0000006f02007836 */ /* 0x000fe20000000000 */
[----:B------:R-:W-:-:S02]  /*10c40*/  ISETP.GE.U32.AND P1, PT, R3, R179, PT ;  /* 0x000000b30300720c */ /* 0x000fc40003f26070 */
        /* <DEDUP_REMOVED lines=15> */
[----:B------:R-:W-:Y:S02]  /*10d40*/  ISETP.GE.AND P2, PT, R0, UR37, PT ;  /* 0x0000002500007c0c */ /* 0x000fe4000bf46270 */
[----:B------:R-:W-:Y:S02]  /*10d50*/  FSEL R135, R135, -INF , !P1 ;  /* 0xff80000087877808 */ /* 0x000fe40004800000 */
[----:B------:R-:W-:Y:S02]  /*10d60*/  FSEL R139, R139, -INF , !P5 ;  /* 0xff8000008b8b7808 */ /* 0x000fe40006800000 */
[----:B------:R-:W-:Y:S02]  /*10d70*/  FSEL R143, R143, -INF , !P2 ;  /* 0xff8000008f8f7808 */ /* 0x000fe40005000000 */
[----:B------:R-:W-:Y:S02]  /*10d80*/  ISETP.GE.AND P1, PT, R4, UR37, PT ;  /* 0x0000002504007c0c */ /* 0x000fe4000bf26270 */
[----:B------:R-:W-:-:S02]  /*10d90*/  ISETP.GE.U32.AND P5, PT, R3, R0, PT ;  /* 0x000000000300720c */ /* 0x000fc40003fa6070 */
[----:B------:R-:W-:Y:S02]  /*10da0*/  ISETP.GE.U32.AND P2, PT, R3, R4, PT ;  /* 0x000000040300720c */ /* 0x000fe40003f46070 */
[C---:B------:R-:W-:Y:S02]  /*10db0*/  FMNMX3 R5, R17.reuse, R88, R22, !PT ;  /* 0x0000005811057276 */ /* 0x040fe40007800016 */
[C---:B------:R-:W-:Y:S02]  /*10dc0*/  FMNMX3 R4, R17.reuse, R89, R23, !PT ;  /* 0x0000005911047276 */ /* 0x040fe40007800017 */
        /* <DEDUP_REMOVED lines=45> */
[----:B------:R-:W-:Y:S02]  /*110a0*/  FSEL R173, R127, -INF , P0 ;  /* 0xff8000007fad7808 */ /* 0x000fe40000000000 */
[----:B------:R-:W-:Y:S02]  /*110b0*/  FMNMX3 R0, R0, R141, R149, !PT ;  /* 0x0000008d00007276 */ /* 0x000fe40007800095 */
[----:B------:R-:W-:Y:S02]  /*110c0*/  FMNMX3 R5, R5, R52, R50, !PT ;  /* 0x0000003405057276 */ /* 0x000fe40007800032 */
[----:B------:R-:W-:Y:S02]  /*110d0*/  FMNMX3 R4, R4, R53, R51, !PT ;  /* 0x0000003504047276 */ /* 0x000fe40007800033 */
[----:B------:R-:W-:Y:S02]  /*110e0*/  FMNMX3 R3, R3, R144, R172, !PT ;  /* 0x0000009003037276 */ /* 0x000fe400078000ac */
[----:B------:R-:W-:-:S02]  /*110f0*/  FSEL R171, R131, -INF , P6 ;  /* 0xff80000083ab7808 */ /* 0x000fc40003000000 */
[----:B------:R-:W-:Y:S02]  /*11100*/  FSEL R169, R135, -INF , P3 ;  /* 0xff80000087a97808 */ /* 0x000fe40001800000 */
[----:B------:R-:W-:Y:S02]  /*11110*/  FMNMX3 R0, R0, R145, R173, !PT ;  /* 0x0000009100007276 */ /* 0x000fe400078000ad */
[----:B------:R-:W-:Y:S02]  /*11120*/  FMNMX3 R5, R5, R158, R156, !PT ;  /* 0x0000009e05057276 */ /* 0x000fe4000780009c */
[----:B------:R-:W-:Y:S02]  /*11130*/  FMNMX3 R4, R4, R159, R157, !PT ;  /* 0x0000009f04047276 */ /* 0x000fe4000780009d */
[----:B------:R-:W-:Y:S02]  /*11140*/  FMNMX3 R3, R3, R170, R168, !PT ;  /* 0x000000aa03037276 */ /* 0x000fe400078000a8 */
[----:B------:R-:W-:-:S02]  /*11150*/  FSEL R147, R147, -INF , !P1 ;  /* 0xff80000093937808 */ /* 0x000fc40004800000 */
[----:B------:R-:W-:Y:S02]  /*11160*/  FSEL R167, R139, -INF , P4 ;  /* 0xff8000008ba77808 */ /* 0x000fe40002000000 */
[----:B------:R-:W-:Y:S02]  /*11170*/  FSEL R165, R143, -INF , P5 ;  /* 0xff8000008fa57808 */ /* 0x000fe40002800000 */
        /* <DEDUP_REMOVED lines=9> */
[----:B------:R-:W-:-:S02]  /*11210*/  FMNMX3 R0, R0, R163, R19, !PT ;  /* 0x000000a300007276 */ /* 0x000fc40007800013 */
[----:B------:R-:W-:Y:S02]  /*11220*/  FMNMX3 R3, R5, R4, R3, !PT ;  /* 0x0000000405037276 */ /* 0x000fe40007800003 */
[----:B------:R-:W-:Y:S02]  /*11230*/  ISETP.NE.AND P0, PT, R161, R174, PT ;  /* 0x000000aea100720c */ /* 0x000fe40003f05270 */
[----:B------:R-:W-:-:S04]  /*11240*/  FMNMX R187, R0, R3, !PT ;  /* 0x0000000300bb7209 */ /* 0x000fc80007800000 */
[C---:B------:R-:W-:Y:S01]  /*11250*/  FSETP.NEU.AND P1, PT, R187.reuse, -INF , PT ;  /* 0xff800000bb00780b */ /* 0x040fe20003f2d000 */
[----:B------:R1:W-:Y:S03]  /*11260*/  STL [R1+0x6c], R187 ;  /* 0x00006cbb01007387 */ /* 0x0003e60000100800 */
[----:B------:R-:W-:-:S03]  /*11270*/  FSEL R119, R187, RZ, P1 ;  /* 0x000000ffbb777208 */ /* 0x000fc60000800000 */
        /* <DEDUP_REMOVED lines=17> */
.L_x_246:
[----:B------:R-:W-:Y:S05]  /*11390*/  WARPSYNC.ALL ;  /* 0x0000000000007948 */ /* 0x000fea0003800000 */
[----:B------:R-:W-:Y:S01]  /*113a0*/  R2UR UR4, R160 ;  /* 0x00000000a00472ca */ /* 0x000fe200000e0000 */
[----:B------:R-:W-:Y:S01]  /*113b0*/  IMAD.MOV.U32 R118, RZ, RZ, R17 ;  /* 0x000000ffff767224 */ /* 0x000fe200078e0011 */
[----:B------:R-:W-:-:S11]  /*113c0*/  ISETP.NE.AND P0, PT, RZ, UR46, PT ;  /* 0x0000002eff007c0c */ /* 0x000fd6000bf05270 */
[----:B------:R3:W-:Y:S02]  /*113d0*/  STTM.x2 tmem[UR4], R118 ;  /* 0x00000076000079ed */ /* 0x0007e400080c0004 */
[----:B------:R-:W-:Y:S05]  /*113e0*/  @P0 BRA `(.L_x_247) ;  /* 0x0000000000040947 */ /* 0x000fea0003800000 */
[----:B------:R-:W-:Y:S05]  /*113f0*/  BPT.TRAP 0x1 ;  /* 0x000000040000795c */ /* 0x000fea0000300000 */
.L_x_247:
[----:B------:R-:W-:Y:S01]  /*11400*/  UISETP.NE.AND UP0, UPT, UR55, URZ, UPT ;  /* 0x000000ff3700728c */ /* 0x000fe2000bf05270 */
[----:B------:R-:W-:Y:S01]  /*11410*/  MOV R3, UR54 ;  /* 0x0000003600037c02 */ /* 0x000fe20008000f00 */
[----:B------:R-:W-:Y:S01]  /*11420*/  UIADD3 UR4, UPT, UPT, UR38, 0x5080, URZ ;  /* 0x0000508026047890 */ /* 0x000fe2000fffe0ff */
[----:B------:R-:W-:Y:S02]  /*11430*/  MOV R4, UR45 ;  /* 0x0000002d00047c02 */ /* 0x000fe40008000f00 */
[----:B------:R-:W-:Y:S02]  /*11440*/  SHF.L.U32 R3, R3, 0x1f, RZ ;  /* 0x0000001f03037819 */ /* 0x000fe400000006ff */
[----:B------:R-:W-:-:S04]  /*11450*/  FSETP.NEU.AND P0, PT, R187, -INF , PT ;  /* 0xff800000bb00780b */ /* 0x000fc80003f0d000 */
[----:B------:R-:W-:Y:S01]  /*11460*/  @UP0 UIADD3 UR4, UPT, UPT, UR38, 0x5070, URZ ;  /* 0x0000507026040890 */ /* 0x000fe2000fffe0ff */
[----:B------:R-:W-:Y:S01]  /*11470*/  FSEL R0, R187, RZ, P0 ;  /* 0x000000ffbb007208 */ /* 0x000fe20000000000 */
[----:B------:R-:W-:-:S04]  /*11480*/  USEL UR38, UR52, UR49, UP0 ;  /* 0x0000003134267287 */ /* 0x000fc80008000000 */
[----:B------:R-:W-:Y:S01]  /*11490*/  FMUL R0, R0, -UR36 ;  /* 0x8000002400007c20 */ /* 0x000fe20008400000 */
[----:B------:R-:W-:Y:S02]  /*114a0*/  ULOP3.LUT UR38, UR38, 0x1, URZ, 0x3c, !UPT ;  /* 0x0000000126267892 */ /* 0x000fe4000f8e3cff */
[----:B------:R-:W-:Y:S01]  /*114b0*/  SYNCS.ARRIVE.TRANS64.A1T0 RZ, [UR4], RZ ;  /* 0x000000ffffff79a7 */ /* 0x000fe20008100004 */
[--C-:B------:R-:W-:Y:S02]  /*114c0*/  FFMA2 R88, R88.F32x2.HI_LO, UR36.F32, R0.reuse.F32 ;  /* 0x0000002458587c49 */ /* 0x100fe40009200000 */
[--C-:B------:R-:W-:Y:S02]  /*114d0*/  FFMA2 R90, R90.F32x2.HI_LO, UR36.F32, R0.reuse.F32 ;  /* 0x000000245a5a7c49 */ /* 0x100fe40009200000 */
[--C-:B------:R-:W-:Y:S01]  /*114e0*/  FFMA2 R22, R22.F32x2.HI_LO, UR36.F32, R0.reuse.F32 ;  /* 0x0000002416167c49 */ /* 0x100fe20009200000 */
[----:B------:R-:W-:Y:S01]  /*114f0*/  FSETP.GEU.AND P4, PT, R88, -126, PT ;  /* 0xc2fc00005800780b */ /* 0x000fe20003f8e000 */
[----:B------:R-:W-:Y:S01]  /*11500*/  FFMA2 R6, R94.F32x2.HI_LO, UR36.F32, R0.F32 ;  /* 0x000000245e067c49 */ /* 0x000fe20009200000 */
[----:B------:R-:W4:Y:S01]  /*11510*/  SYNCS.PHASECHK.TRANS64.TRYWAIT P5, [R4+UR42+0x50d0], R3 ;  /* 0x0050d003040075a7 */ /* 0x000f2200080a112a */
[----:B------:R-:W-:-:S02]  /*11520*/  FSETP.GEU.AND P3, PT, R89, -126, PT ;  /* 0xc2fc00005900780b */ /* 0x000fc40003f6e000 */
[----:B------:R-:W-:Y:S02]  /*11530*/  FSETP.GEU.AND P2, PT, R90, -126, PT ;  /* 0xc2fc00005a00780b */ /* 0x000fe40003f4e000 */
[----:B------:R-:W-:Y:S02]  /*11540*/  FSETP.GEU.AND P1, PT, R91, -126, PT ;  /* 0xc2fc00005b00780b */ /* 0x000fe40003f2e000 */
[----:B------:R-:W-:Y:S02]  /*11550*/  FSETP.GEU.AND P0, PT, R22, -126, PT ;  /* 0xc2fc00001600780b */ /* 0x000fe40003f0e000 */
[----:B------:R-:W-:Y:S02]  /*11560*/  FSETP.GEU.AND P6, PT, R23, -126, PT ;  /* 0xc2fc00001700780b */ /* 0x000fe40003fce000 */
[----:B------:R-:W-:-:S03]  /*11570*/  @!P4 FMUL R88, R88, 0.5 ;  /* 0x3f0000005858c820 */ /* 0x000fc60000400000 */
[----:B------:R-:W-:Y:S02]  /*11580*/  @!P3 FMUL R89, R89, 0.5 ;  /* 0x3f0000005959b820 */ /* 0x000fe40000400000 */
[----:B------:R-:W-:Y:S01]  /*11590*/  @!P2 FMUL R90, R90, 0.5 ;  /* 0x3f0000005a5aa820 */ /* 0x000fe20000400000 */
[----:B------:R-:W1:Y:S01]  /*115a0*/  MUFU.EX2 R88, R88 ;  /* 0x0000005800587308 */ /* 0x000e620000000800 */
[----:B------:R-:W-:-:S07]  /*115b0*/  @!P1 FMUL R91, R91, 0.5 ;  /* 0x3f0000005b5b9820 */ /* 0x000fce0000400000 */
[----:B------:R-:W1:Y:S08]  /*115c0*/  MUFU.EX2 R89, R89 ;  /* 0x0000005900597308 */ /* 0x000e700000000800 */
[----:B------:R-:W1:Y:S08]  /*115d0*/  MUFU.EX2 R90, R90 ;  /* 0x0000005a005a7308 */ /* 0x000e700000000800 */
[----:B------:R-:W1:Y:S02]  /*115e0*/  MUFU.EX2 R91, R91 ;  /* 0x0000005b005b7308 */ /* 0x000e640000000800 */
[----:B-1--4-:R-:W-:Y:S05]  /*115f0*/  @!P5 BRA `(.L_x_248) ;  /* 0x0000006c0010d947 */ /* 0x012fea0003800000 */
.L_x_408:
[--C-:B------:R-:W-:Y:S01]  /*11600*/  FFMA2 R94, R92.F32x2.HI_LO, UR36.F32, R0.reuse.F32 ;  /* 0x000000245c5e7c49 */ /* 0x100fe20009200000 */
[----:B------:R-:W-:Y:S01]  /*11610*/  FSETP.GEU.AND P5, PT, R6, -126, PT ;  /* 0xc2fc00000600780b */ /* 0x000fe20003fae000 */
[----:B------:R-:W-:Y:S01]  /*11620*/  @!P2 FMUL R90, R90, R90 ;  /* 0x0000005a5a5aa220 */ /* 0x000fe20000400000 */
[----:B------:R-:W-:Y:S01]  /*11630*/  @!P0 FMUL R22, R22, 0.5 ;  /* 0x3f00000016168820 */ /* 0x000fe20000400000 */
[----:B------:R-:W-:Y:S01]  /*11640*/  @!P3 FMUL R89, R89, R89 ;  /* 0x000000595959b220 */ /* 0x000fe20000400000 */
[----:B------:R-:W-:Y:S01]  /*11650*/  FSETP.GEU.AND P2, PT, R95, -126, PT ;  /* 0xc2fc00005f00780b */ /* 0x000fe20003f4e000 */
[--C-:B-1----:R-:W-:Y:S01]  /*11660*/  FFMA2 R4, R98.F32x2.HI_LO, UR36.F32, R0.reuse.F32 ;  /* 0x0000002462047c49 */ /* 0x102fe20009200000 */
[----:B------:R-:W-:Y:S01]  /*11670*/  FSETP.GEU.AND P3, PT, R94, -126, PT ;  /* 0xc2fc00005e00780b */ /* 0x000fe20003f6e000 */
[----:B------:R-:W-:Y:S01]  /*11680*/  @!P4 FMUL R88, R88, R88 ;  /* 0x000000585858c220 */ /* 0x000fe20000400000 */
[----:B------:R-:W-:Y:S01]  /*11690*/  FSETP.GEU.AND P4, PT, R7, -126, PT ;  /* 0xc2fc00000700780b */ /* 0x000fe20003f8e000 */
[----:B------:R-:W1:Y:S01]  /*116a0*/  MUFU.EX2 R22, R22 ;  /* 0x0000001600167308 */ /* 0x000e620000000800 */
[----:B------:R-:W-:Y:S01]  /*116b0*/  @!P1 FMUL R91, R91, R91 ;  /* 0x0000005b5b5b9220 */ /* 0x000fe20000400000 */
[----:B------:R-:W-:Y:S01]  /*116c0*/  FSETP.GEU.AND P1, PT, R4, -126, PT ;  /* 0xc2fc00000400780b */ /* 0x000fe20003f2e000 */
[--C-:B------:R-:W-:Y:S01]  /*116d0*/  FFMA2 R98, R96.F32x2.HI_LO, UR36.F32, R0.reuse.F32 ;  /* 0x0000002460627c49 */ /* 0x100fe20009200000 */
[----:B------:R-:W-:Y:S01]  /*116e0*/  USHF.R.U32.HI UR4, URZ, 0x15, UR43 ;  /* 0x00000015ff047899 */ /* 0x000fe2000801162b */
[----:B------:R-:W-:Y:S01]  /*116f0*/  @!P5 FMUL R6, R6, 0.5 ;  /* 0x3f0000000606d820 */ /* 0x000fe20000400000 */
[----:B------:R-:W-:Y:S01]  /*11700*/  @!P6 FMUL R23, R23, 0.5 ;  /* 0x3f0000001717e820 */ /* 0x000fe20000400000 */
[--C-:B------:R-:W-:Y:S01]  /*11710*/  FFMA2 R116, R116.F32x2.HI_LO, UR36.F32, R0.reuse.F32 ;  /* 0x0000002474747c49 */ /* 0x100fe20009200000 */
[----:B------:R-:W-:Y:S01]  /*11720*/  UISETP.NE.AND UP0, UPT, UR55, URZ, UPT ;  /* 0x000000ff3700728c */ /* 0x000fe2000bf05270 */
[----:B------:R-:W-:Y:S01]  /*11730*/  @!P2 FMUL R95, R95, 0.5 ;  /* 0x3f0000005f5fa820 */ /* 0x000fe20000400000 */
[----:B------:R-:W-:Y:S01]  /*11740*/  @!P3 FMUL R94, R94, 0.5 ;  /* 0x3f0000005e5eb820 */ /* 0x000fe20000400000 */
[----:B------:R-:W4:Y:S01]  /*11750*/  MUFU.EX2 R92, R6 ;  /* 0x00000006005c7308 */ /* 0x000f220000000800 */
[----:B------:R-:W-:Y:S01]  /*11760*/  @!P4 FMUL R7, R7, 0.5 ;  /* 0x3f0000000707c820 */ /* 0x000fe20000400000 */
[--C-:B------:R-:W-:Y:S01]  /*11770*/  FFMA2 R56, R56.F32x2.HI_LO, UR36.F32, R0.reuse.F32 ;  /* 0x0000002438387c49 */ /* 0x100fe20009200000 */
[----:B------:R-:W-:Y:S01]  /*11780*/  USEL UR52, UR38, UR52, UP0 ;  /* 0x0000003426347287 */ /* 0x000fe20008000000 */
[----:B------:R-:W-:Y:S01]  /*11790*/  @!P1 FMUL R4, R4, 0.5 ;  /* 0x3f00000004049820 */ /* 0x000fe20000400000 */
[--C-:B------:R-:W-:Y:S01]  /*117a0*/  FFMA2 R60, R60.F32x2.HI_LO, UR36.F32, R0.reuse.F32 ;  /* 0x000000243c3c7c49 */ /* 0x100fe20009200000 */
[----:B------:R-:W-:Y:S01]  /*117b0*/  USEL UR49, UR49, UR38, UP0 ;  /* 0x0000002631317287 */ /* 0x000fe20008000000 */
[----:B-1----:R-:W-:Y:S01]  /*117c0*/  @!P0 FMUL R22, R22, R22 ;  /* 0x0000001616168220 */ /* 0x002fe20000400000 */
[----:B------:R-:W1:Y:S01]  /*117d0*/  MUFU.EX2 R95, R95 ;  /* 0x0000005f005f7308 */ /* 0x000e620000000800 */
[----:B------:R-:W-:Y:S01]  /*117e0*/  FSETP.GEU.AND P0, PT, R5, -126, PT ;  /* 0xc2fc00000500780b */ /* 0x000fe20003f0e000 */
[----:B------:R-:W-:-:S02]  /*117f0*/  FFMA2 R58, R58.F32x2.HI_LO, UR36.F32, R0.F32 ;  /* 0x000000243a3a7c49 */ /* 0x000fc40009200000 */
[--C-:B------:R-:W-:Y:S02]  /*11800*/  FFMA2 R62, R62.F32x2.HI_LO, UR36.F32, R0.reuse.F32 ;  /* 0x000000243e3e7c49 */ /* 0x100fe40009200000 */
[--C-:B------:R-:W-:Y:S02]  /*11810*/  FFMA2 R68, R68.F32x2.HI_LO, UR36.F32, R0.reuse.F32 ;  /* 0x0000002444447c49 */ /* 0x100fe40009200000 */
[----:B------:R5:W2:Y:S01]  /*11820*/  MUFU.EX2 R93, R7 ;  /* 0x00000007005d7308 */ /* 0x000aa20000000800 */
[----:B----4-:R-:W-:Y:S01]  /*11830*/  @!P5 FMUL R92, R92, R92 ;  /* 0x0000005c5c5cd220 */ /* 0x010fe20000400000 */
[----:B------:R-:W-:Y:S01]  /*11840*/  FSETP.GEU.AND P5, PT, R99, -126, PT ;  /* 0xc2fc00006300780b */ /* 0x000fe20003fae000 */
[--C-:B------:R-:W-:Y:S02]  /*11850*/  FFMA2 R66, R66.F32x2.HI_LO, UR36.F32, R0.reuse.F32 ;  /* 0x0000002442427c49 */ /* 0x100fe40009200000 */
[--C-:B------:R-:W-:Y:S02]  /*11860*/  FFMA2 R64, R64.F32x2.HI_LO, UR36.F32, R0.reuse.F32 ;  /* 0x0000002440407c49 */ /* 0x100fe40009200000 */
[----:B------:R-:W-:Y:S01]  /*11870*/  @!P0 FMUL R5, R5, 0.5 ;  /* 0x3f00000005058820 */ /* 0x000fe20000400000 */
[----:B------:R-:W4:Y:S01]  /*11880*/  MUFU.EX2 R94, R94 ;  /* 0x0000005e005e7308 */ /* 0x000f220000000800 */
[----:B-1----:R-:W-:Y:S01]  /*11890*/  @!P2 FMUL R95, R95, R95 ;  /* 0x0000005f5f5fa220 */ /* 0x002fe20000400000 */
[----:B------:R-:W-:-:S02]  /*118a0*/  FFMA2 R70, R70.F32x2.HI_LO, UR36.F32, R0.F32 ;  /* 0x0000002446467c49 */ /* 0x000fc40009200000 */
[--C-:B------:R-:W-:Y:S02]  /*118b0*/  FFMA2 R74, R74.F32x2.HI_LO, UR36.F32, R0.reuse.F32 ;  /* 0x000000244a4a7c49 */ /* 0x100fe40009200000 */
[--C-:B------:R-:W-:Y:S02]  /*118c0*/  FFMA2 R72, R72.F32x2.HI_LO, UR36.F32, R0.reuse.F32 ;  /* 0x0000002448487c49 */ /* 0x100fe40009200000 */
[----:B------:R-:W1:Y:S01]  /*118d0*/  MUFU.EX2 R96, R4 ;  /* 0x0000000400607308 */ /* 0x000e620000000800 */
[--C-:B-----5:R-:W-:Y:S02]  /*118e0*/  FFMA2 R6, R102.F32x2.HI_LO, UR36.F32, R0.reuse.F32 ;  /* 0x0000002466067c49 */ /* 0x120fe40009200000 */
[--C-:B------:R-:W-:Y:S02]  /*118f0*/  FFMA2 R102, R100.F32x2.HI_LO, UR36.F32, R0.reuse.F32 ;  /* 0x0000002464667c49 */ /* 0x100fe40009200000 */
[----:B--2---:R-:W-:Y:S01]  /*11900*/  @!P4 FMUL R93, R93, R93 ;  /* 0x0000005d5d5dc220 */ /* 0x004fe20000400000 */
[----:B------:R-:W-:Y:S01]  /*11910*/  FSETP.GEU.AND P4, PT, R6, -126, PT ;  /* 0xc2fc00000600780b */ /* 0x000fe20003f8e000 */
[----:B------:R-:W-:Y:S01]  /*11920*/  @!P5 FMUL R99, R99, 0.5 ;  /* 0x3f0000006363d820 */ /* 0x000fe20000400000 */
[----:B------:R-:W-:Y:S01]  /*11930*/  FSETP.GEU.AND P2, PT, R102, -126, PT ;  /* 0xc2fc00006600780b */ /* 0x000fe20003f4e000 */
[----:B------:R-:W2:Y:S01]  /*11940*/  MUFU.EX2 R23, R23 ;  /* 0x0000001700177308 */ /* 0x000ea20000000800 */
[----:B----4-:R-:W-:Y:S01]  /*11950*/  @!P3 FMUL R94, R94, R94 ;  /* 0x0000005e5e5eb220 */ /* 0x010fe20000400000 */
[----:B------:R-:W-:Y:S01]  /*11960*/  FSETP.GEU.AND P3, PT, R7, -126, PT ;  /* 0xc2fc00000700780b */ /* 0x000fe20003f6e000 */
[----:B------:R-:W-:-:S02]  /*11970*/  FFMA2 R76, R76.F32x2.HI_LO, UR36.F32, R0.F32 ;  /* 0x000000244c4c7c49 */ /* 0x000fc40009200000 */
[--C-:B------:R-:W-:Y:S02]  /*11980*/  FFMA2 R82, R82.F32x2.HI_LO, UR36.F32, R0.reuse.F32 ;  /* 0x0000002452527c49 */ /* 0x100fe40009200000 */
[--C-:B------:R-:W-:Y:S01]  /*11990*/  FFMA2 R80, R80.F32x2.HI_LO, UR36.F32, R0.reuse.F32 ;  /* 0x0000002450507c49 */ /* 0x100fe20009200000 */
[----:B------:R4:W5:Y:S01]  /*119a0*/  MUFU.EX2 R97, R5 ;  /* 0x0000000500617308 */ /* 0x0009620000000800 */
[----:B-1----:R-:W-:Y:S01]  /*119b0*/  @!P1 FMUL R96, R96, R96 ;  /* 0x0000006060609220 */ /* 0x002fe20000400000 */
[----:B------:R-:W-:Y:S01]  /*119c0*/  FSETP.GEU.AND P1, PT, R103, -126, PT ;  /* 0xc2fc00006700780b */ /* 0x000fe20003f2e000 */
[----:B------:R-:W-:Y:S01]  /*119d0*/  @!P4 FMUL R6, R6, 0.5 ;  /* 0x3f0000000606c820 */ /* 0x000fe20000400000 */
[----:B------:R-:W-:Y:S01]  /*119e0*/  @!P2 FMUL R102, R102, 0.5 ;  /* 0x3f0000006666a820 */ /* 0x000fe20000400000 */
        /* <DEDUP_REMOVED lines=9> */
[--C-:B----4-:R-:W-:Y:S02]  /*11a80*/  FFMA2 R4, R106.F32x2.HI_LO, UR36.F32, R0.reuse.F32 ;  /* 0x000000246a047c49 */ /* 0x110fe40009200000 */
[----:B-----5:R-:W-:Y:S01]  /*11a90*/  @!P0 FMUL R97, R97, R97 ;  /* 0x0000006161618220 */ /* 0x020fe20000400000 */
[--C-:B------:R-:W-:Y:S02]  /*11aa0*/  FFMA2 R106, R104.F32x2.HI_LO, UR36.F32, R0.reuse.F32 ;  /* 0x00000024686a7c49 */ /* 0x100fe40009200000 */
[----:B------:R-:W-:Y:S01]  /*11ab0*/  FSETP.GEU.AND P0, PT, R4, -126, PT ;  /* 0xc2fc00000400780b */ /* 0x000fe20003f0e000 */
[----:B------:R-:W-:Y:S01]  /*11ac0*/  @!P6 FMUL R98, R98, 0.5 ;  /* 0x3f0000006262e820 */ /* 0x000fe20000400000 */
[----:B------:R4:W5:Y:S01]  /*11ad0*/  MUFU.EX2 R101, R7 ;  /* 0x0000000700657308 */ /* 0x0009620000000800 */
[----:B-1----:R-:W-:Y:S01]  /*11ae0*/  @!P4 FMUL R100, R100, R100 ;  /* 0x000000646464c220 */ /* 0x002fe20000400000 */
[----:B------:R-:W-:Y:S01]  /*11af0*/  FSETP.GEU.AND P4, PT, R107, -126, PT ;  /* 0xc2fc00006b00780b */ /* 0x000fe20003f8e000 */
[----:B------:R-:W-:-:S02]  /*11b00*/  FFMA2 R86, R86.F32x2.HI_LO, UR36.F32, R0.F32 ;  /* 0x0000002456567c49 */ /* 0x000fc40009200000 */
[--C-:B------:R-:W-:Y:S02]  /*11b10*/  FFMA2 R26, R26.F32x2.HI_LO, UR36.F32, R0.reuse.F32 ;  /* 0x000000241a1a7c49 */ /* 0x100fe40009200000 */
[--C-:B------:R-:W-:Y:S01]  /*11b20*/  FFMA2 R32, R32.F32x2.HI_LO, UR36.F32, R0.reuse.F32 ;  /* 0x0000002420207c49 */ /* 0x100fe20009200000 */
[----:B------:R-:W1:Y:S01]  /*11b30*/  MUFU.EX2 R103, R103 ;  /* 0x0000006700677308 */ /* 0x000e620000000800 */
[----:B--2---:R-:W-:Y:S01]  /*11b40*/  @!P2 FMUL R102, R102, R102 ;  /* 0x000000666666a220 */ /* 0x004fe20000400000 */
[--C-:B------:R-:W-:Y:S02]  /*11b50*/  FFMA2 R30, R30.F32x2.HI_LO, UR36.F32, R0.reuse.F32 ;  /* 0x000000241e1e7c49 */ /* 0x100fe40009200000 */
[----:B------:R-:W-:Y:S01]  /*11b60*/  @!P0 FMUL R4, R4, 0.5 ;  /* 0x3f00000004048820 */ /* 0x000fe20000400000 */
[--C-:B------:R-:W-:Y:S02]  /*11b70*/  FFMA2 R28, R28.F32x2.HI_LO, UR36.F32, R0.reuse.F32 ;  /* 0x000000241c1c7c49 */ /* 0x100fe40009200000 */
[----:B------:R-:W-:Y:S01]  /*11b80*/  @!P4 FMUL R107, R107, 0.5 ;  /* 0x3f0000006b6bc820 */ /* 0x000fe20000400000 */
[----:B------:R-:W2:Y:S01]  /*11b90*/  MUFU.EX2 R98, R98 ;  /* 0x0000006200627308 */ /* 0x000ea20000000800 */
[----:B----4-:R-:W-:-:S02]  /*11ba0*/  FFMA2 R6, R110.F32x2.HI_LO, UR36.F32, R0.F32 ;  /* 0x000000246e067c49 */ /* 0x010fc40009200000 */
[----:B-----5:R-:W-:Y:S01]  /*11bb0*/  @!P3 FMUL R101, R101, R101 ;  /* 0x000000656565b220 */ /* 0x020fe20000400000 */
[--C-:B------:R-:W-:Y:S02]  /*11bc0*/  FFMA2 R110, R108.F32x2.HI_LO, UR36.F32, R0.reuse.F32 ;  /* 0x000000246c6e7c49 */ /* 0x100fe40009200000 */
[----:B------:R-:W-:Y:S01]  /*11bd0*/  FSETP.GEU.AND P2, PT, R7, -126, PT ;  /* 0xc2fc00000700780b */ /* 0x000fe20003f4e000 */
[--C-:B------:R-:W-:Y:S01]  /*11be0*/  FFMA2 R34, R34.F32x2.HI_LO, UR36.F32, R0.reuse.F32 ;  /* 0x0000002422227c49 */ /* 0x100fe20009200000 */
[----:B------:R-:W4:Y:S01]  /*11bf0*/  MUFU.EX2 R99, R99 ;  /* 0x0000006300637308 */ /* 0x000f220000000800 */
[----:B------:R-:W-:Y:S01]  /*11c00*/  FSETP.GEU.AND P3, PT, R6, -126, PT ;  /* 0xc2fc00000600780b */ /* 0x000fe20003f6e000 */
[----:B-1----:R-:W-:Y:S01]  /*11c10*/  @!P1 FMUL R103, R103, R103 ;  /* 0x0000006767679220 */ /* 0x002fe20000400000 */
[----:B------:R-:W-:Y:S01]  /*11c20*/  FSETP.GEU.AND P1, PT, R110, -126, PT ;  /* 0xc2fc00006e00780b */ /* 0x000fe20003f2e000 */
[--C-:B------:R-:W-:Y:S02]  /*11c30*/  FFMA2 R38, R38.F32x2.HI_LO, UR36.F32, R0.reuse.F32 ;  /* 0x0000002426267c49 */ /* 0x100fe40009200000 */
[----:B------:R-:W-:-:S02]  /*11c40*/  FFMA2 R36, R36.F32x2.HI_LO, UR36.F32, R0.F32 ;  /* 0x0000002424247c49 */ /* 0x000fc40009200000 */
[----:B------:R-:W1:Y:S01]  /*11c50*/  MUFU.EX2 R104, R4 ;  /* 0x0000000400687308 */ /* 0x000e620000000800 */
[----:B--2---:R-:W-:Y:S01]  /*11c60*/  @!P6 FMUL R98, R98, R98 ;  /* 0x000000626262e220 */ /* 0x004fe20000400000 */
[----:B------:R-:W-:Y:S01]  /*11c70*/  FSETP.GEU.AND P6, PT, R5, -126, PT ;  /* 0xc2fc00000500780b */ /* 0x000fe20003fce000 */
[----:B------:R-:W-:Y:S01]  /*11c80*/  @!P2 FMUL R7, R7, 0.5 ;  /* 0x3f0000000707a820 */ /* 0x000fe20000400000 */
[--C-:B------:R-:W-:Y:S02]  /*11c90*/  FFMA2 R48, R48.F32x2.HI_LO, UR36.F32, R0.reuse.F32 ;  /* 0x0000002430307c49 */ /* 0x100fe40009200000 */
[----:B------:R-:W-:Y:S01]  /*11ca0*/  @!P3 FMUL R6, R6, 0.5 ;  /* 0x3f0000000606b820 */ /* 0x000fe20000400000 */
[--C-:B------:R-:W-:Y:S01]  /*11cb0*/  FFMA2 R44, R44.F32x2.HI_LO, UR36.F32, R0.reuse.F32 ;  /* 0x000000242c2c7c49 */ /* 0x100fe20009200000 */
[----:B------:R-:W2:Y:S01]  /*11cc0*/  MUFU.EX2 R109, R7 ;  /* 0x00000007006d7308 */ /* 0x000ea20000000800 */
[----:B----4-:R-:W-:Y:S01]  /*11cd0*/  @!P5 FMUL R99, R99, R99 ;  /* 0x000000636363d220 */ /* 0x010fe20000400000 */
[----:B------:R-:W-:Y:S01]  /*11ce0*/  FSETP.GEU.AND P5, PT, R106, -126, PT ;  /* 0xc2fc00006a00780b */ /* 0x000fe20003fae000 */
[----:B------:R-:W-:Y:S01]  /*11cf0*/  @!P1 FMUL R110, R110, 0.5 ;  /* 0x3f0000006e6e9820 */ /* 0x000fe20000400000 */
[----:B------:R-:W-:-:S02]  /*11d00*/  FFMA2 R42, R42.F32x2.HI_LO, UR36.F32, R0.F32 ;  /* 0x000000242a2a7c49 */ /* 0x000fc40009200000 */
[--C-:B------:R-:W-:Y:S02]  /*11d10*/  FFMA2 R46, R46.F32x2.HI_LO, UR36.F32, R0.reuse.F32 ;  /* 0x000000242e2e7c49 */ /* 0x100fe40009200000 */
[----:B------:R-:W4:Y:S01]  /*11d20*/  MUFU.EX2 R108, R6 ;  /* 0x00000006006c7308 */ /* 0x000f220000000800 */
[----:B-1----:R-:W-:Y:S01]  /*11d30*/  @!P0 FMUL R104, R104, R104 ;  /* 0x0000006868688220 */ /* 0x002fe20000400000 */
[----:B------:R-:W-:Y:S01]  /*11d40*/  FSETP.GEU.AND P0, PT, R111, -126, PT ;  /* 0xc2fc00006f00780b */ /* 0x000fe20003f0e000 */
[----:B------:R-:W-:Y:S01]  /*11d50*/  @!P6 FMUL R5, R5, 0.5 ;  /* 0x3f0000000505e820 */ /* 0x000fe20000400000 */
[--C-:B------:R-:W-:Y:S02]  /*11d60*/  FFMA2 R40, R40.F32x2.HI_LO, UR36.F32, R0.reuse.F32 ;  /* 0x0000002428287c49 */ /* 0x100fe40009200000 */
[--C-:B------:R-:W-:Y:S02]  /*11d70*/  FFMA2 R50, R50.F32x2.HI_LO, UR36.F32, R0.reuse.F32 ;  /* 0x0000002432327c49 */ /* 0x100fe40009200000 */
[----:B------:R-:W1:Y:S01]  /*11d80*/  MUFU.EX2 R107, R107 ;  /* 0x0000006b006b7308 */ /* 0x000e620000000800 */
[----:B--2---:R-:W-:Y:S01]  /*11d90*/  @!P2 FMUL R109, R109, R109 ;  /* 0x0000006d6d6da220 */ /* 0x004fe20000400000 */
[----:B------:R-:W-:Y:S01]  /*11da0*/  @!P5 FMUL R106, R106, 0.5 ;  /* 0x3f0000006a6ad820 */ /* 0x000fe20000400000 */
[----:B------:R-:W-:Y:S01]  /*11db0*/  FSETP.GEU.AND P2, PT, R116, -126, PT ;  /* 0xc2fc00007400780b */ /* 0x000fe20003f4e000 */
[----:B------:R-:W-:-:S02]  /*11dc0*/  FFMA2 R52, R52.F32x2.HI_LO, UR36.F32, R0.F32 ;  /* 0x0000002434347c49 */ /* 0x000fc40009200000 */
[--C-:B------:R-:W-:Y:S02]  /*11dd0*/  FFMA2 R10, R170.F32x2.HI_LO, UR36.F32, R0.reuse.F32 ;  /* 0x00000024aa0a7c49 */ /* 0x100fe40009200000 */
[----:B------:R-:W2:Y:S01]  /*11de0*/  MUFU.EX2 R110, R110 ;  /* 0x0000006e006e7308 */ /* 0x000ea20000000800 */
[----:B------:R-:W-:Y:S01]  /*11df0*/  @!P0 FMUL R111, R111, 0.5 ;  /* 0x3f0000006f6f8820 */ /* 0x000fe20000400000 */
[----:B----4-:R-:W-:Y:S01]  /*11e00*/  @!P3 FMUL R108, R108, R108 ;  /* 0x0000006c6c6cb220 */ /* 0x010fe20000400000 */
[--C-:B------:R-:W-:Y:S02]  /*11e10*/  FFMA2 R6, R132.F32x2.HI_LO, UR36.F32, R0.reuse.F32 ;  /* 0x0000002484067c49 */ /* 0x100fe40009200000 */
[----:B------:R-:W-:-:S03]  /*11e20*/  FFMA2 R162, R162.F32x2.HI_LO, UR36.F32, R0.F32 ;  /* 0x00000024a2a27c49 */ /* 0x000fc60009200000 */
[----:B------:R4:W5:Y:S01]  /*11e30*/  MUFU.EX2 R105, R5 ;  /* 0x0000000500697308 */ /* 0x0009620000000800 */
[----:B-1----:R-:W-:Y:S01]  /*11e40*/  @!P4 FMUL R107, R107, R107 ;  /* 0x0000006b6b6bc220 */ /* 0x002fe20000400000 */
[----:B------:R-:W-:-:S06]  /*11e50*/  @!P2 FMUL R116, R116, 0.5 ;  /* 0x3f0000007474a820 */ /* 0x000fcc0000400000 */
[----:B------:R-:W1:Y:S01]  /*11e60*/  MUFU.EX2 R106, R106 ;  /* 0x0000006a006a7308 */ /* 0x000e620000000800 */
[----:B--2---:R-:W-:Y:S01]  /*11e70*/  @!P1 FMUL R110, R110, R110 ;  /* 0x0000006e6e6e9220 */ /* 0x004fe20000400000 */
[----:B------:R-:W-:-:S06]  /*11e80*/  FSETP.GEU.AND P1, PT, R117, -126, PT ;  /* 0xc2fc00007500780b */ /* 0x000fcc0003f2e000 */
[----:B------:R-:W2:Y:S01]  /*11e90*/  MUFU.EX2 R111, R111 ;  /* 0x0000006f006f7308 */ /* 0x000ea20000000800 */
[--C-:B----4-:R-:W-:Y:S02]  /*11ea0*/  FFMA2 R4, R114.F32x2.HI_LO, UR36.F32, R0.reuse.F32 ;  /* 0x0000002472047c49 */ /* 0x110fe40009200000 */
[----:B------:R-:W-:Y:S02]  /*11eb0*/  FFMA2 R114, R112.F32x2.HI_LO, UR36.F32, R0.F32 ;  /* 0x0000002470727c49 */ /* 0x000fe40009200000 */
[----:B-----5:R-:W-:Y:S01]  /*11ec0*/  @!P6 FMUL R105, R105, R105 ;  /* 0x000000696969e220 */ /* 0x020fe20000400000 */
[----:B------:R-:W-:Y:S01]  /*11ed0*/  FSETP.GEU.AND P6, PT, R4, -126, PT ;  /* 0xc2fc00000400780b */ /* 0x000fe20003fce000 */
[----:B------:R-:W-:Y:S01]  /*11ee0*/  @!P1 FMUL R117, R117, 0.5 ;  /* 0x3f00000075759820 */ /* 0x000fe20000400000 */
[----:B------:R-:W-:Y:S01]  /*11ef0*/  FSETP.GEU.AND P3, PT, R115, -126, PT ;  /* 0xc2fc00007300780b */ /* 0x000fe20003f6e000 */
[----:B------:R-:W4:Y:S01]  /*11f00*/  MUFU.EX2 R116, R116 ;  /* 0x0000007400747308 */ /* 0x000f220000000800 */
[----:B------:R-:W-:Y:S01]  /*11f10*/  FSETP.GEU.AND P4, PT, R114, -126, PT ;  /* 0xc2fc00007200780b */ /* 0x000fe20003f8e000 */
[----:B-1----:R-:W-:Y:S01]  /*11f20*/  @!P5 FMUL R106, R106, R106 ;  /* 0x0000006a6a6ad220 */ /* 0x002fe20000400000 */
[----:B------:R-:W-:Y:S01]  /*11f30*/  FSETP.GEU.AND P5, PT, R5, -126, PT ;  /* 0xc2fc00000500780b */ /* 0x000fe20003fae000 */
[----:B--2---:R-:W-:Y:S01]  /*11f40*/  @!P0 FMUL R111, R111, R111 ;  /* 0x0000006f6f6f8220 */ /* 0x004fe20000400000 */
[----:B------:R-:W-:-:S05]  /*11f50*/  FSETP.GEU.AND P0, PT, R56, -126, PT ;  /* 0xc2fc00003800780b */ /* 0x000fca0003f0e000 */
[----:B------:R-:W-:Y:S01]  /*11f60*/  @!P6 FMUL R4, R4, 0.5 ;  /* 0x3f0000000404e820 */ /* 0x000fe20000400000 */
[----:B------:R-:W1:Y:S01]  /*11f70*/  MUFU.EX2 R117, R117 ;  /* 0x0000007500757308 */ /* 0x000e620000000800 */
[----:B------:R-:W-:Y:S02]  /*11f80*/  @!P3 FMUL R115, R115, 0.5 ;  /* 0x3f0000007373b820 */ /* 0x000fe40000400000 */
[----:B------:R-:W-:Y:S02]  /*11f90*/  @!P4 FMUL R114, R114, 0.5 ;  /* 0x3f0000007272c820 */ /* 0x000fe40000400000 */
[----:B------:R-:W-:Y:S01]  /*11fa0*/  @!P5 FMUL R5, R5, 0.5 ;  /* 0x3f0000000505d820 */ /* 0x000fe20000400000 */
[----:B----4-:R-:W-:Y:S01]  /*11fb0*/  @!P2 FMUL R116, R116, R116 ;  /* 0x000000747474a220 */ /* 0x010fe20000400000 */
[----:B------:R-:W-:Y:S01]  /*11fc0*/  FSETP.GEU.AND P2, PT, R61, -126, PT ;  /* 0xc2fc00003d00780b */ /* 0x000fe20003f4e000 */
[----:B------:R-:W2:Y:S01]  /*11fd0*/  MUFU.EX2 R115, R115 ;  /* 0x0000007300737308 */ /* 0x000ea20000000800 */
[----:B------:R-:W-:-:S07]  /*11fe0*/  @!P0 FMUL R56, R56, 0.5 ;  /* 0x3f00000038388820 */ /* 0x000fce0000400000 */
[----:B------:R-:W4:Y:S01]  /*11ff0*/  MUFU.EX2 R114, R114 ;  /* 0x0000007200727308 */ /* 0x000f220000000800 */
[----:B-1----:R-:W-:Y:S01]  /*12000*/  @!P1 FMUL R117, R117, R117 ;  /* 0x0000007575759220 */ /* 0x002fe20000400000 */
[----:B------:R-:W-:Y:S02]  /*12010*/  FSETP.GEU.AND P1, PT, R62, -126, PT ;  /* 0xc2fc00003e00780b */ /* 0x000fe40003f2e000 */
[----:B------:R-:W-:-:S04]  /*12020*/  @!P2 FMUL R61, R61, 0.5 ;  /* 0x3f0000003d3da820 */ /* 0x000fc80000400000 */
[----:B------:R-:W1:Y:S01]  /*12030*/  MUFU.EX2 R112, R4 ;  /* 0x0000000400707308 */ /* 0x000e620000000800 */
[----:B--2---:R-:W-:Y:S01]  /*12040*/  @!P3 FMUL R115, R115, R115 ;  /* 0x000000737373b220 */ /* 0x004fe20000400000 */
[----:B------:R-:W-:-:S05]  /*12050*/  FSETP.GEU.AND P3, PT, R60, -126, PT ;  /* 0xc2fc00003c00780b */ /* 0x000fca0003f6e000 */
[----:B------:R-:W-:Y:S01]  /*12060*/  @!P1 FMUL R62, R62, 0.5 ;  /* 0x3f0000003e3e9820 */ /* 0x000fe20000400000 */
[----:B------:R-:W2:Y:S01]  /*12070*/  MUFU.EX2 R113, R5 ;  /* 0x0000000500717308 */ /* 0x000ea20000000800 */
[----:B----4-:R-:W-:Y:S01]  /*12080*/  @!P4 FMUL R114, R114, R114 ;  /* 0x000000727272c220 */ /* 0x010fe20000400000 */
[----:B------:R-:W-:-:S05]  /*12090*/  FSETP.GEU.AND P4, PT, R59, -126, PT ;  /* 0xc2fc00003b00780b */ /* 0x000fca0003f8e000 */
[----:B------:R-:W-:Y:S01]  /*120a0*/  @!P3 FMUL R60, R60, 0.5 ;  /* 0x3f0000003c3cb820 */ /* 0x000fe20000400000 */
[----:B---3--:R-:W3:Y:S01]  /*120b0*/  MUFU.EX2 R118, R56 ;  /* 0x0000003800767308 */ /* 0x008ee20000000800 */
[----:B-1----:R-:W-:Y:S01]  /*120c0*/  @!P6 FMUL R112, R112, R112 ;  /* 0x000000707070e220 */ /* 0x002fe20000400000 */
[----:B------:R-:W-:-:S05]  /*120d0*/  FSETP.GEU.AND P6, PT, R57, -126, PT ;  /* 0xc2fc00003900780b */ /* 0x000fca0003fce000 */
[----:B------:R-:W-:Y:S01]  /*120e0*/  @!P4 FMUL R59, R59, 0.5 ;  /* 0x3f0000003b3bc820 */ /* 0x000fe20000400000 */
[----:B------:R-:W1:Y:S01]  /*120f0*/  MUFU.EX2 R123, R61 ;  /* 0x0000003d007b7308 */ /* 0x000e620000000800 */
[----:B--2---:R-:W-:Y:S01]  /*12100*/  @!P5 FMUL R113, R113, R113 ;  /* 0x000000717171d220 */ /* 0x004fe20000400000 */
[----:B------:R-:W-:Y:S01]  /*12110*/  FSETP.GEU.AND P5, PT, R58, -126, PT ;  /* 0xc2fc00003a00780b */ /* 0x000fe20003fae000 */
[----:B------:R-:W-:-:S04]  /*12120*/  FFMA2 R4, R148.F32x2.HI_LO, UR36.F32, R0.F32 ;  /* 0x0000002494047c49 */ /* 0x000fc80009200000 */
[----:B------:R-:W-:Y:S01]  /*12130*/  @!P6 FMUL R57, R57, 0.5 ;  /* 0x3f0000003939e820 */ /* 0x000fe20000400000 */
[----:B------:R-:W2:Y:S01]  /*12140*/  MUFU.EX2 R122, R60 ;  /* 0x0000003c007a7308 */ /* 0x000ea20000000800 */
[----:B---3--:R-:W-:Y:S01]  /*12150*/  @!P0 FMUL R118, R118, R118 ;  /* 0x0000007676768220 */ /* 0x008fe20000400000 */
[----:B------:R-:W-:-:S05]  /*12160*/  FSETP.GEU.AND P0, PT, R63, -126, PT ;  /* 0xc2fc00003f00780b */ /* 0x000fca0003f0e000 */
[----:B------:R-:W-:Y:S01]  /*12170*/  @!P5 FMUL R58, R58, 0.5 ;  /* 0x3f0000003a3ad820 */ /* 0x000fe20000400000 */
[----:B------:R-:W3:Y:S01]  /*12180*/  MUFU.EX2 R121, R59 ;  /* 0x0000003b00797308 */ /* 0x000ee20000000800 */
[----:B-1----:R-:W-:Y:S01]  /*12190*/  @!P2 FMUL R123, R123, R123 ;  /* 0x0000007b7b7ba220 */ /* 0x002fe20000400000 */
[----:B------:R-:W-:Y:S02]  /*121a0*/  FSETP.GEU.AND P2, PT, R68, -126, PT ;  /* 0xc2fc00004400780b */ /* 0x000fe40003f4e000 */
[----:B------:R-:W-:-:S03]  /*121b0*/  F2FP.BF16.F32.PACK_AB R61, R97, R96 ;  /* 0x00000060613d723e */ /* 0x000fc600000010ff */
[----:B------:R-:W-:Y:S01]  /*121c0*/  @!P0 FMUL R63, R63, 0.5 ;  /* 0x3f0000003f3f8820 */ /* 0x000fe20000400000 */
[----:B------:R-:W1:Y:S01]  /*121d0*/  MUFU.EX2 R124, R62 ;  /* 0x0000003e007c7308 */ /* 0x000e620000000800 */
[----:B--2---:R-:W-:Y:S01]  /*121e0*/  @!P3 FMUL R122, R122, R122 ;  /* 0x0000007a7a7ab220 */ /* 0x004fe20000400000 */
[----:B------:R-:W-:Y:S02]  /*121f0*/  FSETP.GEU.AND P3, PT, R67, -126, PT ;  /* 0xc2fc00004300780b */ /* 0x000fe40003f6e000 */
[----:B------:R-:W-:-:S03]  /*12200*/  F2FP.BF16.F32.PACK_AB R60, R95, R94 ;  /* 0x0000005e5f3c723e */ /* 0x000fc600000010ff */
[----:B------:R-:W-:Y:S01]  /*12210*/  @!P2 FMUL R68, R68, 0.5 ;  /* 0x3f0000004444a820 */ /* 0x000fe20000400000 */
[----:B------:R-:W2:Y:S01]  /*12220*/  MUFU.EX2 R119, R57 ;  /* 0x0000003900777308 */ /* 0x000ea20000000800 */
[----:B---3--:R-:W-:Y:S01]  /*12230*/  @!P4 FMUL R121, R121, R121 ;  /* 0x000000797979c220 */ /* 0x008fe20000400000 */
[----:B------:R-:W-:Y:S02]  /*12240*/  FSETP.GEU.AND P4, PT, R66, -126, PT ;  /* 0xc2fc00004200780b */ /* 0x000fe40003f8e000 */
[----:B------:R-:W-:-:S03]  /*12250*/  F2FP.BF16.F32.PACK_AB R59, R93, R92 ;  /* 0x0000005c5d3b723e */ /* 0x000fc600000010ff */
        /* <DEDUP_REMOVED lines=108> */
[----:B------:R-:W-:-:S05]  /*12920*/  FSETP.GEU.AND P1, PT, R26, -126, PT ;  /* 0xc2fc00001a00780b */ /* 0x000fca0003f2e000 */
        /* <DEDUP_REMOVED lines=9> */
[----:B------:R-:W-:Y:S02]  /*129c0*/  F2FP.BF16.F32.PACK_AB R79, R135, R134 ;  /* 0x00000086874f723e */ /* 0x000fe400000010ff */
[----:B------:R-:W-:Y:S01]  /*129d0*/  F2FP.BF16.F32.PACK_AB R83, R147, R146 ;  /* 0x000000929353723e */ /* 0x000fe200000010ff */
[----:B------:R-:W-:Y:S01]  /*129e0*/  @!P6 FMUL R85, R85, 0.5 ;  /* 0x3f0000005555e820 */ /* 0x000fe20000400000 */
[----:B------:R-:W3:Y:S01]  /*129f0*/  MUFU.EX2 R180, R24 ;  /* 0x0000001800b47308 */ /* 0x000ee20000000800 */
[----:B-1----:R-:W-:Y:S01]  /*12a00*/  @!P0 FMUL R176, R176, R176 ;  /* 0x000000b0b0b08220 */ /* 0x002fe20000400000 */
[----:B------:R-:W-:-:S02]  /*12a10*/  FSETP.GEU.AND P0, PT, R27, -126, PT ;  /* 0xc2fc00001b00780b */ /* 0x000fc40003f0e000 */
[----:B------:R-:W-:-:S03]  /*12a20*/  F2FP.BF16.F32.PACK_AB R84, R161, R160 ;  /* 0x000000a0a154723e */ /* 0x000fc600000010ff */
[----:B------:R-:W-:Y:S01]  /*12a30*/  @!P5 FMUL R86, R86, 0.5 ;  /* 0x3f0000005656d820 */ /* 0x000fe20000400000 */
[----:B------:R-:W1:Y:S01]  /*12a40*/  MUFU.EX2 R179, R87 ;  /* 0x0000005700b37308 */ /* 0x000e620000000800 */
[----:B--2---:R-:W-:Y:S01]  /*12a50*/  @!P2 FMUL R181, R181, R181 ;  /* 0x000000b5b5b5a220 */ /* 0x004fe20000400000 */
[----:B------:R-:W-:-:S05]  /*12a60*/  FSETP.GEU.AND P2, PT, R32, -126, PT ;  /* 0xc2fc00002000780b */ /* 0x000fca0003f4e000 */
[----:B------:R-:W-:Y:S01]  /*12a70*/  @!P0 FMUL R27, R27, 0.5 ;  /* 0x3f0000001b1b8820 */ /* 0x000fe20000400000 */
[----:B------:R-:W2:Y:S01]  /*12a80*/  MUFU.EX2 R182, R26 ;  /* 0x0000001a00b67308 */ /* 0x000ea20000000800 */
[----:B---3--:R-:W-:Y:S01]  /*12a90*/  @!P3 FMUL R180, R180, R180 ;  /* 0x000000b4b4b4b220 */ /* 0x008fe20000400000 */
[----:B------:R-:W-:Y:S01]  /*12aa0*/  FSETP.GEU.AND P3, PT, R31, -126, PT ;  /* 0xc2fc00001f00780b */ /* 0x000fe20003f6e000 */
[----:B------:R-:W3:Y:S04]  /*12ab0*/  S2R R24, SR_TID.X ;  /* 0x0000000000187919 */ /* 0x000ee80000002100 */
[----:B------:R-:W-:Y:S01]  /*12ac0*/  @!P2 FMUL R32, R32, 0.5 ;  /* 0x3f0000002020a820 */ /* 0x000fe20000400000 */
[----:B------:R-:W4:Y:S01]  /*12ad0*/  MUFU.EX2 R177, R85 ;  /* 0x0000005500b17308 */ /* 0x000f220000000800 */
        /* <DEDUP_REMOVED lines=8> */
[----:B----4-:R-:W-:Y:S01]  /*12b60*/  @!P6 FMUL R177, R177, R177 ;  /* 0x000000b1b1b1e220 */ /* 0x010fe20000400000 */
[----:B------:R-:W-:Y:S02]  /*12b70*/  FSETP.GEU.AND P6, PT, R28, -126, PT ;  /* 0xc2fc00001c00780b */ /* 0x000fe40003fce000 */
[----:B------:R-:W-:-:S03]  /*12b80*/  F2FP.BF16.F32.PACK_AB R85, R175, R174 ;  /* 0x000000aeaf55723e */ /* 0x000fc600000010ff */
[----:B------:R-:W-:Y:S01]  /*12b90*/  @!P1 FMUL R33, R33, 0.5 ;  /* 0x3f00000021219820 */ /* 0x000fe20000400000 */
[----:B------:R-:W4:Y:S01]  /*12ba0*/  MUFU.EX2 R188, R32 ;  /* 0x0000002000bc7308 */ /* 0x000f220000000800 */
[----:B-1----:R-:W-:Y:S01]  /*12bb0*/  @!P5 FMUL R178, R178, R178 ;  /* 0x000000b2b2b2d220 */ /* 0x002fe20000400000 */
[----:B------:R-:W-:Y:S02]  /*12bc0*/  FSETP.GEU.AND P5, PT, R29, -126, PT ;  /* 0xc2fc00001d00780b */ /* 0x000fe40003fae000 */
[----:B---3--:R-:W-:Y:S02]  /*12bd0*/  SHF.R.U32.HI R24, RZ, 0x5, R24 ;  /* 0x00000005ff187819 */ /* 0x008fe40000011618 */
[----:B------:R-:W-:Y:S01]  /*12be0*/  F2FP.BF16.F32.PACK_AB R86, R177, R176 ;  /* 0x000000b0b156723e */ /* 0x000fe200000010ff */
[----:B------:R-:W-:Y:S01]  /*12bf0*/  @!P6 FMUL R28, R28, 0.5 ;  /* 0x3f0000001c1ce820 */ /* 0x000fe20000400000 */
[----:B------:R-:W1:Y:S01]  /*12c00*/  MUFU.EX2 R187, R31 ;  /* 0x0000001f00bb7308 */ /* 0x000e620000000800 */
[----:B--2---:R-:W-:Y:S01]  /*12c10*/  @!P0 FMUL R183, R183, R183 ;  /* 0x000000b7b7b78220 */ /* 0x004fe20000400000 */
[----:B------:R-:W-:-:S02]  /*12c20*/  FSETP.GEU.AND P0, PT, R34, -126, PT ;  /* 0xc2fc00002200780b */ /* 0x000fc40003f0e000 */
[----:B------:R-:W-:Y:S02]  /*12c30*/  F2FP.BF16.F32.PACK_AB R87, R179, R178 ;  /* 0x000000b2b357723e */ /* 0x000fe400000010ff */
[----:B------:R-:W-:Y:S01]  /*12c40*/  F2FP.BF16.F32.PACK_AB R25, R183, R182 ;  /* 0x000000b6b719723e */ /* 0x000fe200000010ff */
[----:B------:R-:W-:Y:S01]  /*12c50*/  @!P5 FMUL R29, R29, 0.5 ;  /* 0x3f0000001d1dd820 */ /* 0x000fe20000400000 */
[----:B------:R-:W2:Y:S01]  /*12c60*/  MUFU.EX2 R186, R30 ;  /* 0x0000001e00ba7308 */ /* 0x000ea20000000800 */
[----:B----4-:R-:W-:Y:S01]  /*12c70*/  @!P2 FMUL R188, R188, R188 ;  /* 0x000000bcbcbca220 */ /* 0x010fe20000400000 */
        /* <DEDUP_REMOVED lines=27> */
[----:B------:R-:W-:-:S04]  /*12e30*/  FSETP.GEU.AND P0, PT, R49, -126, PT ;  /* 0xc2fc00003100780b */ /* 0x000fc80003f0e000 */
[----:B------:R-:W-:Y:S01]  /*12e40*/  STL [R1+0x18], R29 ;  /* 0x0000181d01007387 */ /* 0x000fe20000100800 */
[----:B------:R-:W-:Y:S01]  /*12e50*/  @!P5 FMUL R36, R36, 0.5 ;  /* 0x3f0000002424d820 */ /* 0x000fe20000400000 */
[----:B------:R-:W3:Y:S02]  /*12e60*/  MUFU.EX2 R3, R37 ;  /* 0x0000002500037308 */ /* 0x000ee40000000800 */
[----:B-1----:R1:W-:Y:S05]  /*12e70*/  STL [R1+0x2c], R8 ;  /* 0x00002c0801007387 */ /* 0x0023ea0000100800 */
[----:B------:R-:W-:Y:S01]  /*12e80*/  @!P0 FMUL R49, R49, 0.5 ;  /* 0x3f00000031318820 */ /* 0x000fe20000400000 */
[----:B------:R4:W5:Y:S01]  /*12e90*/  MUFU.EX2 R32, R48 ;  /* 0x0000003000207308 */ /* 0x0009620000000800 */
[----:B--2---:R-:W-:Y:S01]  /*12ea0*/  @!P3 FMUL R31, R31, R31 ;  /* 0x0000001f1f1fb220 */ /* 0x004fe20000400000 */
[----:B------:R-:W-:-:S04]  /*12eb0*/  FSETP.GEU.AND P3, PT, R45, -126, PT ;  /* 0xc2fc00002d00780b */ /* 0x000fc80003f6e000 */
[----:B------:R2:W-:Y:S02]  /*12ec0*/  STL [R1+0x28], R31 ;  /* 0x0000281f01007387 */ /* 0x0005e40000100800 */
[----:B------:R-:W1:Y:S02]  /*12ed0*/  MUFU.EX2 R56, R35 ;  /* 0x0000002300387308 */ /* 0x000e640000000800 */
[----:B---3--:R3:W-:Y:S05]  /*12ee0*/  STL [R1+0x24], R3 ;  /* 0x0000240301007387 */ /* 0x0087ea0000100800 */
[----:B------:R-:W-:Y:S01]  /*12ef0*/  @!P3 FMUL R45, R45, 0.5 ;  /* 0x3f0000002d2db820 */ /* 0x000fe20000400000 */
[----:B------:R-:W2:Y:S01]  /*12f00*/  MUFU.EX2 R30, R36 ;  /* 0x00000024001e7308 */ /* 0x000ea20000000800 */
[----:B----4-:R-:W-:Y:S01]  /*12f10*/  MOV R48, R8 ;  /* 0x0000000800307202 */ /* 0x010fe20000000f00 */
[----:B-----5:R-:W-:Y:S01]  /*12f20*/  @!P1 FMUL R32, R32, R32 ;  /* 0x0000002020209220 */ /* 0x020fe20000400000 */
[----:B------:R-:W-:Y:S01]  /*12f30*/  FSETP.GEU.AND P1, PT, R43, -126, PT ;  /* 0xc2fc00002b00780b */ /* 0x000fe20003f2e000 */
[----:B-1----:R-:W-:-:S02]  /*12f40*/  FFMA2 R8, R140.F32x2.HI_LO, UR36.F32, R0.F32 ;  /* 0x000000248c087c49 */ /* 0x002fc40009200000 */
[----:B------:R-:W-:Y:S01]  /*12f50*/  @!P2 FMUL R48, R48, R48 ;  /* 0x000000303030a220 */ /* 0x000fe20000400000 */
[----:B------:R1:W-:Y:S01]  /*12f60*/  STL [R1+0x30], R32 ;  /* 0x0000302001007387 */ /* 0x0003e20000100800 */
[----:B------:R4:W5:Y:S01]  /*12f70*/  MUFU.EX2 R39, R49 ;  /* 0x0000003100277308 */ /* 0x0009620000000800 */
[----:B------:R-:W-:Y:S01]  /*12f80*/  @!P6 FMUL R56, R56, R56 ;  /* 0x000000383838e220 */ /* 0x000fe20000400000 */
[----:B------:R-:W-:Y:S01]  /*12f90*/  FSETP.GEU.AND P6, PT, R46, -126, PT ;  /* 0xc2fc00002e00780b */ /* 0x000fe20003fce000 */
[----:B------:R-:W-:Y:S01]  /*12fa0*/  @!P2 STL [R1+0x2c], R48 ;  /* 0x00002c300100a387 */ /* 0x000fe20000100800 */
[----:B------:R-:W-:-:S03]  /*12fb0*/  FSETP.GEU.AND P2, PT, R42, -126, PT ;  /* 0xc2fc00002a00780b */ /* 0x000fc60003f4e000 */
[----:B------:R-:W-:Y:S01]  /*12fc0*/  STL [R1+0x1c], R56 ;  /* 0x00001c3801007387 */ /* 0x000fe20000100800 */
[----:B------:R-:W3:Y:S01]  /*12fd0*/  MUFU.EX2 R37, R45 ;  /* 0x0000002d00257308 */ /* 0x000ee20000000800 */
[----:B--2---:R-:W-:Y:S01]  /*12fe0*/  @!P5 FMUL R30, R30, R30 ;  /* 0x0000001e1e1ed220 */ /* 0x004fe20000400000 */
[----:B------:R-:W-:Y:S01]  /*12ff0*/  FSETP.GEU.AND P5, PT, R47, -126, PT ;  /* 0xc2fc00002f00780b */ /* 0x000fe20003fae000 */
[----:B------:R-:W-:Y:S01]  /*13000*/  @!P1 FMUL R43, R43, 0.5 ;  /* 0x3f0000002b2b9820 */ /* 0x000fe20000400000 */
[----:B------:R-:W-:Y:S02]  /*13010*/  F2FP.BF16.F32.PACK_AB R31, R48, R31 ;  /* 0x0000001f301f723e */ /* 0x000fe400000010ff */
[----:B------:R2:W-:Y:S01]  /*13020*/  STL [R1+0x20], R30 ;  /* 0x0000201e01007387 */ /* 0x0005e20000100800 */
[----:B------:R-:W-:Y:S01]  /*13030*/  @!P6 FMUL R46, R46, 0.5 ;  /* 0x3f0000002e2ee820 */ /* 0x000fe20000400000 */
[----:B------:R-:W1:Y:S01]  /*13040*/  MUFU.EX2 R36, R43 ;  /* 0x0000002b00247308 */ /* 0x000e620000000800 */
[----:B----4-:R-:W-:Y:S01]  /*13050*/  MOV R49, R3 ;  /* 0x0000000300317202 */ /* 0x010fe20000000f00 */
[----:B------:R-:W-:Y:S01]  /*13060*/  @!P2 FMUL R42, R42, 0.5 ;  /* 0x3f0000002a2aa820 */ /* 0x000fe20000400000 */
[----:B-----5:R-:W-:Y:S01]  /*13070*/  @!P0 FMUL R39, R39, R39 ;  /* 0x0000002727278220 */ /* 0x020fe20000400000 */
[----:B------:R-:W-:-:S02]  /*13080*/  FSETP.GEU.AND P0, PT, R40, -126, PT ;  /* 0xc2fc00002800780b */ /* 0x000fc40003f0e000 */
[----:B------:R-:W-:Y:S01]  /*13090*/  @!P4 FMUL R49, R49, R49 ;  /* 0x000000313131c220 */ /* 0x000fe20000400000 */
[----:B------:R-:W-:Y:S01]  /*130a0*/  @!P5 FMUL R47, R47, 0.5 ;  /* 0x3f0000002f2fd820 */ /* 0x000fe20000400000 */
[----:B------:R-:W4:Y:S01]  /*130b0*/  MUFU.EX2 R35, R42 ;  /* 0x0000002a00237308 */ /* 0x000f220000000800 */
[----:B---3--:R-:W-:Y:S01]  /*130c0*/  @!P3 FMUL R37, R37, R37 ;  /* 0x000000252525b220 */ /* 0x008fe20000400000 */
[----:B------:R-:W-:Y:S01]  /*130d0*/  FSETP.GEU.AND P3, PT, R6, -126, PT ;  /* 0xc2fc00000600780b */ /* 0x000fe20003f6e000 */
[----:B------:R-:W-:Y:S01]  /*130e0*/  @!P4 STL [R1+0x24], R49 ;  /* 0x000024310100c387 */ /* 0x000fe20000100800 */
[----:B------:R-:W-:Y:S02]  /*130f0*/  FSETP.GEU.AND P4, PT, R44, -126, PT ;  /* 0xc2fc00002c00780b */ /* 0x000fe40003f8e000 */
[----:B------:R-:W-:Y:S01]  /*13100*/  MOV R3, UR4 ;  /* 0x0000000400037c02 */ /* 0x000fe20008000f00 */
[----:B------:R-:W-:Y:S01]  /*13110*/  STL [R1+0x34], R39 ;  /* 0x0000342701007387 */ /* 0x000fe20000100800 */
[----:B------:R-:W3:Y:S01]  /*13120*/  MUFU.EX2 R33, R46 ;  /* 0x0000002e00217308 */ /* 0x000ee20000000800 */
[----:B------:R-:W-:Y:S01]  /*13130*/  @!P0 FMUL R40, R40, 0.5 ;  /* 0x3f00000028288820 */ /* 0x000fe20000400000 */
[----:B-1----:R-:W-:Y:S01]  /*13140*/  @!P1 FMUL R36, R36, R36 ;  /* 0x0000002424249220 */ /* 0x002fe20000400000 */
[----:B------:R-:W-:Y:S01]  /*13150*/  FSETP.GEU.AND P1, PT, R4, -126, PT ;  /* 0xc2fc00000400780b */ /* 0x000fe20003f2e000 */
[----:B------:R-:W-:Y:S01]  /*13160*/  STL [R1+0x44], R37 ;  /* 0x0000442501007387 */ /* 0x000fe20000100800 */
[----:B------:R-:W-:-:S02]  /*13170*/  F2FP.BF16.F32.PACK_AB R32, R39, R32 ;  /* 0x000000202720723e */ /* 0x000fc400000010ff */
[----:B------:R-:W-:Y:S01]  /*13180*/  @!P3 FMUL R6, R6, 0.5 ;  /* 0x3f0000000606b820 */ /* 0x000fe20000400000 */
[----:B------:R-:W1:Y:S01]  /*13190*/  MUFU.EX2 R38, R47 ;  /* 0x0000002f00267308 */ /* 0x000e620000000800 */
[----:B------:R-:W-:Y:S01]  /*131a0*/  @!P4 FMUL R44, R44, 0.5 ;  /* 0x3f0000002c2cc820 */ /* 0x000fe20000400000 */
[----:B----4-:R-:W-:Y:S01]  /*131b0*/  @!P2 FMUL R35, R35, R35 ;  /* 0x000000232323a220 */ /* 0x010fe20000400000 */
[----:B------:R-:W-:Y:S01]  /*131c0*/  FSETP.GEU.AND P2, PT, R7, -126, PT ;  /* 0xc2fc00000700780b */ /* 0x000fe20003f4e000 */
[----:B------:R-:W-:Y:S01]  /*131d0*/  STL [R1+0x4c], R36 ;  /* 0x00004c2401007387 */ /* 0x000fe20000100800 */
[----:B--2---:R-:W-:-:S03]  /*131e0*/  F2FP.BF16.F32.PACK_AB R30, R49, R30 ;  /* 0x0000001e311e723e */ /* 0x004fc600000010ff */
[----:B------:R-:W2:Y:S01]  /*131f0*/  MUFU.EX2 R34, R44 ;  /* 0x0000002c00227308 */ /* 0x000ea20000000800 */
[----:B---3--:R-:W-:Y:S01]  /*13200*/  @!P6 FMUL R33, R33, R33 ;  /* 0x000000212121e220 */ /* 0x008fe20000400000 */
[----:B------:R-:W-:Y:S01]  /*13210*/  FSETP.GEU.AND P6, PT, R41, -126, PT ;  /* 0xc2fc00002900780b */ /* 0x000fe20003fce000 */
[----:B------:R-:W-:Y:S01]  /*13220*/  @!P1 FMUL R4, R4, 0.5 ;  /* 0x3f00000004049820 */ /* 0x000fe20000400000 */
[----:B------:R-:W-:Y:S01]  /*13230*/  MOV R46, R56 ;  /* 0x00000038002e7202 */ /* 0x000fe20000000f00 */
[----:B------:R3:W-:Y:S01]  /*13240*/  STL [R1+0x48], R35 ;  /* 0x0000482301007387 */ /* 0x0007e20000100800 */
[----:B------:R-:W-:Y:S02]  /*13250*/  F2FP.BF16.F32.PACK_AB R56, R89, R88 ;  /* 0x000000585938723e */ /* 0x000fe400000010ff */
[----:B------:R-:W4:Y:S01]  /*13260*/  MUFU.EX2 R140, R40 ;  /* 0x00000028008c7308 */ /* 0x000f220000000800 */
[----:B-1----:R-:W-:Y:S01]  /*13270*/  @!P5 FMUL R38, R38, R38 ;  /* 0x000000262626d220 */ /* 0x002fe20000400000 */
[----:B------:R-:W-:Y:S01]  /*13280*/  FSETP.GEU.AND P5, PT, R8, -126, PT ;  /* 0xc2fc00000800780b */ /* 0x000fe20003fae000 */
[----:B------:R-:W-:Y:S01]  /*13290*/  @!P2 FMUL R7, R7, 0.5 ;  /* 0x3f0000000707a820 */ /* 0x000fe20000400000 */
[----:B------:R1:W-:Y:S01]  /*132a0*/  STL [R1+0x38], R33 ;  /* 0x0000382101007387 */ /* 0x0003e20000100800 */
[----:B------:R-:W-:-:S02]  /*132b0*/  F2FP.BF16.F32.PACK_AB R29, R46, R29 ;  /* 0x0000001d2e1d723e */ /* 0x000fc400000010ff */
[----:B------:R-:W-:Y:S01]  /*132c0*/  @!P6 FMUL R41, R41, 0.5 ;  /* 0x3f0000002929e820 */ /* 0x000fe20000400000 */
[----:B------:R-:W5:Y:S01]  /*132d0*/  MUFU.EX2 R148, R6 ;  /* 0x0000000600947308 */ /* 0x000f620000000800 */
[----:B--2---:R-:W-:Y:S01]  /*132e0*/  @!P4 FMUL R34, R34, R34 ;  /* 0x000000222222c220 */ /* 0x004fe20000400000 */
[----:B------:R-:W-:Y:S01]  /*132f0*/  FSETP.GEU.AND P4, PT, R9, -126, PT ;  /* 0xc2fc00000900780b */ /* 0x000fe20003f8e000 */
[----:B------:R2:W-:Y:S04]  /*13300*/  STL [R1+0x3c], R38 ;  /* 0x00003c2601007387 */ /* 0x0005e80000100800 */
[----:B------:R-:W-:Y:S01]  /*13310*/  @!P5 FMUL R8, R8, 0.5 ;  /* 0x3f0000000808d820 */ /* 0x000fe20000400000 */
[----:B------:R-:W2:Y:S01]  /*13320*/  MUFU.EX2 R149, R7 ;  /* 0x0000000700957308 */ /* 0x000ea20000000800 */
[----:B----4-:R-:W-:Y:S01]  /*13330*/  @!P0 FMUL R140, R140, R140 ;  /* 0x0000008c8c8c8220 */ /* 0x010fe20000400000 */
[----:B------:R-:W-:Y:S01]  /*13340*/  FSETP.GEU.AND P0, PT, R5, -126, PT ;  /* 0xc2fc00000500780b */ /* 0x000fe20003f0e000 */
[----:B------:R4:W-:Y:S01]  /*13350*/  STL [R1+0x40], R34 ;  /* 0x0000402201007387 */ /* 0x0009e20000100800 */
[----:B---3--:R-:W-:-:S03]  /*13360*/  F2FP.BF16.F32.PACK_AB R35, R36, R35 ;  /* 0x000000232423723e */ /* 0x008fc600000010ff */
[----:B------:R-:W-:Y:S01]  /*13370*/  @!P4 FMUL R9, R9, 0.5 ;  /* 0x3f0000000909c820 */ /* 0x000fe20000400000 */
[----:B------:R-:W3:Y:S01]  /*13380*/  MUFU.EX2 R141, R41 ;  /* 0x00000029008d7308 */ /* 0x000ee20000000800 */
[----:B-----5:R-:W-:Y:S01]  /*13390*/  @!P3 FMUL R148, R148, R148 ;  /* 0x000000949494b220 */ /* 0x020fe20000400000 */
[----:B-1----:R-:W-:-:S05]  /*133a0*/  F2FP.BF16.F32.PACK_AB R33, R38, R33 ;  /* 0x000000212621723e */ /* 0x002fca00000010ff */
[----:B------:R-:W-:Y:S01]  /*133b0*/  @!P0 FMUL R5, R5, 0.5 ;  /* 0x3f00000005058820 */ /* 0x000fe20000400000 */
[----:B------:R-:W1:Y:S01]  /*133c0*/  MUFU.EX2 R132, R8 ;  /* 0x0000000800847308 */ /* 0x000e620000000800 */
[----:B--2---:R-:W-:Y:S01]  /*133d0*/  @!P2 FMUL R149, R149, R149 ;  /* 0x000000959595a220 */ /* 0x004fe20000400000 */
[----:B------:R-:W-:Y:S01]  /*133e0*/  FSETP.GEU.AND P2, PT, R50, -126, PT ;  /* 0xc2fc00003200780b */ /* 0x000fe20003f4e000 */
[----:B------:R-:W-:-:S03]  /*133f0*/  FFMA2 R6, R172.F32x2.HI_LO, UR36.F32, R0.F32 ;  /* 0x00000024ac067c49 */ /* 0x000fc60009200000 */
[----:B------:R-:W-:Y:S02]  /*13400*/  F2FP.BF16.F32.PACK_AB R38, R149, R148 ;  /* 0x000000949526723e */ /* 0x000fe400000010ff */
[----:B------:R2:W5:Y:S01]  /*13410*/  MUFU.EX2 R133, R9 ;  /* 0x0000000900857308 */ /* 0x0005620000000800 */
[----:B---3--:R-:W-:Y:S01]  /*13420*/  @!P6 FMUL R141, R141, R141 ;  /* 0x0000008d8d8de220 */ /* 0x008fe20000400000 */
[----:B------:R-:W-:Y:S02]  /*13430*/  FSETP.GEU.AND P6, PT, R52, -126, PT ;  /* 0xc2fc00003400780b */ /* 0x000fe40003fce000 */
[----:B----4-:R-:W-:Y:S02]  /*13440*/  F2FP.BF16.F32.PACK_AB R34, R37, R34 ;  /* 0x000000222522723e */ /* 0x010fe400000010ff */
[----:B------:R-:W-:Y:S01]  /*13450*/  F2FP.BF16.F32.PACK_AB R36, R141, R140 ;  /* 0x0000008c8d24723e */ /* 0x000fe200000010ff */
[----:B------:R-:W-:Y:S01]  /*13460*/  @!P2 FMUL R50, R50, 0.5 ;  /* 0x3f0000003232a820 */ /* 0x000fe20000400000 */
[----:B------:R-:W3:Y:S01]  /*13470*/  MUFU.EX2 R20, R4 ;  /* 0x0000000400147308 */ /* 0x000ee20000000800 */
[----:B-1----:R-:W-:Y:S01]  /*13480*/  @!P5 FMUL R132, R132, R132 ;  /* 0x000000848484d220 */ /* 0x002fe20000400000 */
[----:B------:R-:W-:-:S05]  /*13490*/  FSETP.GEU.AND P5, PT, R53, -126, PT ;  /* 0xc2fc00003500780b */ /* 0x000fca0003fae000 */
[----:B------:R-:W-:Y:S01]  /*134a0*/  @!P6 FMUL R52, R52, 0.5 ;  /* 0x3f0000003434e820 */ /* 0x000fe20000400000 */
[----:B------:R-:W1:Y:S01]  /*134b0*/  MUFU.EX2 R21, R5 ;  /* 0x0000000500157308 */ /* 0x000e620000000800 */
[----:B--2---:R-:W-:Y:S02]  /*134c0*/  FFMA2 R8, R144.F32x2.HI_LO, UR36.F32, R0.F32 ;  /* 0x0000002490087c49 */ /* 0x004fe40009200000 */
[----:B-----5:R-:W-:-:S03]  /*134d0*/  @!P4 FMUL R133, R133, R133 ;  /* 0x000000858585c220 */ /* 0x020fc60000400000 */
[----:B------:R-:W-:Y:S01]  /*134e0*/  FSETP.GEU.AND P3, PT, R9, -126, PT ;  /* 0xc2fc00000900780b */ /* 0x000fe20003f6e000 */
[----:B------:R-:W-:Y:S01]  /*134f0*/  @!P5 FMUL R53, R53, 0.5 ;  /* 0x3f0000003535d820 */ /* 0x000fe20000400000 */
[----:B------:R-:W-:Y:S01]  /*13500*/  FSETP.GEU.AND P4, PT, R8, -126, PT ;  /* 0xc2fc00000800780b */ /* 0x000fe20003f8e000 */
[----:B---3--:R-:W-:Y:S01]  /*13510*/  @!P1 FMUL R20, R20, R20 ;  /* 0x0000001414149220 */ /* 0x008fe20000400000 */
[----:B------:R-:W2:Y:S01]  /*13520*/  MUFU.EX2 R172, R50 ;  /* 0x0000003200ac7308 */ /* 0x000ea20000000800 */
[----:B------:R-:W-:Y:S02]  /*13530*/  FSETP.GEU.AND P1, PT, R51, -126, PT ;  /* 0xc2fc00003300780b */ /* 0x000fe40003f2e000 */
[----:B------:R-:W-:Y:S01]  /*13540*/  F2FP.BF16.F32.PACK_AB R37, R133, R132 ;  /* 0x000000848525723e */ /* 0x000fe200000010ff */
[----:B------:R3:W-:Y:S01]  /*13550*/  STL [R1+0x50], R20 ;  /* 0x0000501401007387 */ /* 0x0007e20000100800 */
[----:B-1----:R-:W-:Y:S01]  /*13560*/  @!P0 FMUL R21, R21, R21 ;  /* 0x0000001515158220 */ /* 0x002fe20000400000 */
[----:B------:R-:W-:-:S03]  /*13570*/  FSETP.GEU.AND P0, PT, R6, -126, PT ;  /* 0xc2fc00000600780b */ /* 0x000fc60003f0e000 */
[----:B------:R-:W-:Y:S01]  /*13580*/  @!P3 FMUL R9, R9, 0.5 ;  /* 0x3f0000000909b820 */ /* 0x000fe20000400000 */
[----:B------:R-:W1:Y:S01]  /*13590*/  MUFU.EX2 R144, R52 ;  /* 0x0000003400907308 */ /* 0x000e620000000800 */
[----:B------:R-:W-:Y:S01]  /*135a0*/  @!P4 FMUL R8, R8, 0.5 ;  /* 0x3f0000000808c820 */ /* 0x000fe20000400000 */
[----:B------:R-:W-:Y:S01]  /*135b0*/  FFMA2 R4, R158.F32x2.HI_LO, UR36.F32, R0.F32 ;  /* 0x000000249e047c49 */ /* 0x000fe20009200000 */
[----:B------:R3:W-:Y:S01]  /*135c0*/  STL [R1+0x54], R21 ;  /* 0x0000541501007387 */ /* 0x0007e20000100800 */
[----:B------:R-:W-:Y:S01]  /*135d0*/  @!P1 FMUL R51, R51, 0.5 ;  /* 0x3f00000033339820 */ /* 0x000fe20000400000 */
[----:B------:R-:W-:Y:S01]  /*135e0*/  F2FP.BF16.F32.PACK_AB R39, R21, R20 ;  /* 0x000000141527723e */ /* 0x000fe200000010ff */
[----:B--2---:R-:W-:Y:S02]  /*135f0*/  @!P2 FMUL R172, R172, R172 ;  /* 0x000000acacaca220 */ /* 0x004fe40000400000 */
[----:B------:R-:W2:Y:S01]  /*13600*/  MUFU.EX2 R15, R9 ;  /* 0x00000009000f7308 */ /* 0x000ea20000000800 */
[----:B------:R-:W-:Y:S01]  /*13610*/  FSETP.GEU.AND P2, PT, R11, -126, PT ;  /* 0xc2fc00000b00780b */ /* 0x000fe20003f4e000 */
[----:B------:R-:W-:-:S06]  /*13620*/  @!P0 FMUL R6, R6, 0.5 ;  /* 0x3f00000006068820 */ /* 0x000fcc0000400000 */
[----:B------:R-:W4:Y:S01]  /*13630*/  MUFU.EX2 R145, R53 ;  /* 0x0000003500917308 */ /* 0x000f220000000800 */
[----:B-1----:R-:W-:Y:S01]  /*13640*/  @!P6 FMUL R144, R144, R144 ;  /* 0x000000909090e220 */ /* 0x002fe20000400000 */
[----:B------:R-:W-:-:S04]  /*13650*/  FSETP.GEU.AND P6, PT, R7, -126, PT ;  /* 0xc2fc00000700780b */ /* 0x000fc80003fce000 */
[----:B------:R-:W-:Y:S02]  /*13660*/  @!P2 FMUL R11, R11, 0.5 ;  /* 0x3f0000000b0ba820 */ /* 0x000fe40000400000 */
[----:B------:R-:W1:Y:S01]  /*13670*/  MUFU.EX2 R14, R8 ;  /* 0x00000008000e7308 */ /* 0x000e620000000800 */
[----:B--2---:R-:W-:Y:S01]  /*13680*/  @!P3 FMUL R15, R15, R15 ;  /* 0x0000000f0f0fb220 */ /* 0x004fe20000400000 */
[----:B------:R-:W-:-:S04]  /*13690*/  FSETP.GEU.AND P3, PT, R10, -126, PT ;  /* 0xc2fc00000a00780b */ /* 0x000fc80003f6e000 */
[----:B------:R3:W-:Y:S01]  /*136a0*/  STL [R1+0x5c], R15 ;  /* 0x00005c0f01007387 */ /* 0x0007e20000100800 */
[----:B------:R-:W-:Y:S01]  /*136b0*/  @!P6 FMUL R7, R7, 0.5 ;  /* 0x3f0000000707e820 */ /* 0x000fe20000400000 */
[----:B------:R-:W2:Y:S01]  /*136c0*/  MUFU.EX2 R173, R51 ;  /* 0x0000003300ad7308 */ /* 0x000ea20000000800 */
[----:B----4-:R-:W-:Y:S01]  /*136d0*/  @!P5 FMUL R145, R145, R145 ;  /* 0x000000919191d220 */ /* 0x010fe20000400000 */
[----:B------:R-:W-:-:S04]  /*136e0*/  FSETP.GEU.AND P5, PT, R4, -126, PT ;  /* 0xc2fc00000400780b */ /* 0x000fc80003fae000 */
[----:B------:R-:W-:Y:S01]  /*136f0*/  F2FP.BF16.F32.PACK_AB R40, R145, R144 ;  /* 0x000000909128723e */ /* 0x000fe200000010ff */
[----:B------:R-:W-:Y:S01]  /*13700*/  @!P3 FMUL R10, R10, 0.5 ;  /* 0x3f0000000a0ab820 */ /* 0x000fe20000400000 */
[----:B------:R-:W4:Y:S01]  /*13710*/  MUFU.EX2 R158, R6 ;  /* 0x00000006009e7308 */ /* 0x000f220000000800 */
[----:B-1----:R-:W-:Y:S01]  /*13720*/  @!P4 FMUL R14, R14, R14 ;  /* 0x0000000e0e0ec220 */ /* 0x002fe20000400000 */
[----:B------:R-:W-:Y:S01]  /*13730*/  FSETP.GEU.AND P4, PT, R5, -126, PT ;  /* 0xc2fc00000500780b */ /* 0x000fe20003f8e000 */
[----:B------:R-:W-:-:S03]  /*13740*/  FFMA2 R8, R156.F32x2.HI_LO, UR36.F32, R0.F32 ;  /* 0x000000249c087c49 */ /* 0x000fc60009200000 */
[----:B------:R3:W-:Y:S01]  /*13750*/  STL [R1+0x58], R14 ;  /* 0x0000580e01007387 */ /* 0x0007e20000100800 */
[----:B------:R-:W-:Y:S01]  /*13760*/  @!P5 FMUL R4, R4, 0.5 ;  /* 0x3f0000000404d820 */ /* 0x000fe20000400000 */
[----:B------:R-:W1:Y:S01]  /*13770*/  MUFU.EX2 R156, R10 ;  /* 0x0000000a009c7308 */ /* 0x000e620000000800 */
[----:B--2---:R-:W-:Y:S01]  /*13780*/  @!P1 FMUL R173, R173, R173 ;  /* 0x000000adadad9220 */ /* 0x004fe20000400000 */
[----:B------:R-:W-:Y:S02]  /*13790*/  FSETP.GEU.AND P1, PT, R8, -126, PT ;  /* 0xc2fc00000800780b */ /* 0x000fe40003f2e000 */
[----:B------:R-:W-:Y:S02]  /*137a0*/  F2FP.BF16.F32.PACK_AB R41, R15, R14 ;  /* 0x0000000e0f29723e */ /* 0x000fe400000010ff */
[----:B------:R-:W-:Y:S01]  /*137b0*/  F2FP.BF16.F32.PACK_AB R42, R173, R172 ;  /* 0x000000acad2a723e */ /* 0x000fe200000010ff */
[----:B------:R-:W-:Y:S01]  /*137c0*/  @!P4 FMUL R5, R5, 0.5 ;  /* 0x3f0000000505c820 */ /* 0x000fe20000400000 */
[----:B------:R2:W5:Y:S01]  /*137d0*/  MUFU.EX2 R157, R11 ;  /* 0x0000000b009d7308 */ /* 0x0005620000000800 */
[----:B----4-:R-:W-:Y:S01]  /*137e0*/  @!P0 FMUL R158, R158, R158 ;  /* 0x0000009e9e9e8220 */ /* 0x010fe20000400000 */
[----:B------:R-:W-:-:S05]  /*137f0*/  FSETP.GEU.AND P0, PT, R9, -126, PT ;  /* 0xc2fc00000900780b */ /* 0x000fca0003f0e000 */
[----:B------:R-:W-:Y:S01]  /*13800*/  @!P1 FMUL R8, R8, 0.5 ;  /* 0x3f00000008089820 */ /* 0x000fe20000400000 */
[----:B------:R4:W3:Y:S01]  /*13810*/  MUFU.EX2 R159, R7 ;  /* 0x00000007009f7308 */ /* 0x0008e20000000800 */
[----:B-1----:R-:W-:-:S06]  /*13820*/  @!P3 FMUL R156, R156, R156 ;  /* 0x0000009c9c9cb220 */ /* 0x002fcc0000400000 */
[----:B------:R-:W-:Y:S01]  /*13830*/  @!P0 FMUL R9, R9, 0.5 ;  /* 0x3f00000009098820 */ /* 0x000fe20000400000 */
[----:B------:R-:W1:Y:S01]  /*13840*/  MUFU.EX2 R170, R4 ;  /* 0x0000000400aa7308 */ /* 0x000e620000000800 */
[----:B--2---:R-:W-:Y:S02]  /*13850*/  FFMA2 R10, R166.F32x2.HI_LO, UR36.F32, R0.F32 ;  /* 0x00000024a60a7c49 */ /* 0x004fe40009200000 */
[----:B-----5:R-:W-:-:S03]  /*13860*/  @!P2 FMUL R157, R157, R157 ;  /* 0x0000009d9d9da220 */ /* 0x020fc60000400000 */
[----:B------:R-:W-:Y:S02]  /*13870*/  FSETP.GEU.AND P2, PT, R10, -126, PT ;  /* 0xc2fc00000a00780b */ /* 0x000fe40003f4e000 */
[----:B------:R2:W5:Y:S01]  /*13880*/  MUFU.EX2 R171, R5 ;  /* 0x0000000500ab7308 */ /* 0x0005620000000800 */
[----:B----4-:R-:W-:Y:S01]  /*13890*/  FFMA2 R6, R168.F32x2.HI_LO, UR36.F32, R0.F32 ;  /* 0x00000024a8067c49 */ /* 0x010fe20009200000 */
[----:B------:R-:W-:Y:S01]  /*138a0*/  F2FP.BF16.F32.PACK_AB R45, R157, R156 ;  /* 0x0000009c9d2d723e */ /* 0x000fe200000010ff */
[----:B---3--:R-:W-:-:S03]  /*138b0*/  @!P6 FMUL R159, R159, R159 ;  /* 0x0000009f9f9fe220 */ /* 0x008fc60000400000 */
[----:B------:R-:W-:Y:S02]  /*138c0*/  FSETP.GEU.AND P6, PT, R6, -126, PT ;  /* 0xc2fc00000600780b */ /* 0x000fe40003fce000 */
[----:B------:R-:W3:Y:S01]  /*138d0*/  MUFU.EX2 R168, R8 ;  /* 0x0000000800a87308 */ /* 0x000ee20000000800 */
[----:B-1----:R-:W-:Y:S01]  /*138e0*/  @!P5 FMUL R170, R170, R170 ;  /* 0x000000aaaaaad220 */ /* 0x002fe20000400000 */
[----:B------:R-:W-:Y:S01]  /*138f0*/  FSETP.GEU.AND P5, PT, R7, -126, PT ;  /* 0xc2fc00000700780b */ /* 0x000fe20003fae000 */
[----:B------:R-:W-:Y:S01]  /*13900*/  @!P2 FMUL R10, R10, 0.5 ;  /* 0x3f0000000a0aa820 */ /* 0x000fe20000400000 */
[----:B------:R-:W-:-:S04]  /*13910*/  F2FP.BF16.F32.PACK_AB R43, R159, R158 ;  /* 0x0000009e9f2b723e */ /* 0x000fc800000010ff */
[----:B------:R1:W4:Y:S01]  /*13920*/  MUFU.EX2 R169, R9 ;  /* 0x0000000900a97308 */ /* 0x0003220000000800 */
[--C-:B--2---:R-:W-:Y:S02]  /*13930*/  FFMA2 R4, R154.F32x2.HI_LO, UR36.F32, R0.reuse.F32 ;  /* 0x000000249a047c49 */ /* 0x104fe40009200000 */
[----:B-----5:R-:W-:Y:S01]  /*13940*/  @!P4 FMUL R171, R171, R171 ;  /* 0x000000abababc220 */ /* 0x020fe20000400000 */
[----:B------:R-:W-:Y:S02]  /*13950*/  @!P6 FMUL R6, R6, 0.5 ;  /* 0x3f0000000606e820 */ /* 0x000fe40000400000 */
[----:B------:R-:W-:Y:S01]  /*13960*/  FSETP.GEU.AND P3, PT, R5, -126, PT ;  /* 0xc2fc00000500780b */ /* 0x000fe20003f6e000 */
[----:B------:R-:W-:Y:S01]  /*13970*/  @!P5 FMUL R7, R7, 0.5 ;  /* 0x3f0000000707d820 */ /* 0x000fe20000400000 */
[----:B------:R-:W-:Y:S01]  /*13980*/  FSETP.GEU.AND P4, PT, R4, -126, PT ;  /* 0xc2fc00000400780b */ /* 0x000fe20003f8e000 */
[----:B---3--:R-:W-:Y:S01]  /*13990*/  @!P1 FMUL R168, R168, R168 ;  /* 0x000000a8a8a89220 */ /* 0x008fe20000400000 */
[----:B------:R-:W-:Y:S01]  /*139a0*/  FSETP.GEU.AND P1, PT, R11, -126, PT ;  /* 0xc2fc00000b00780b */ /* 0x000fe20003f2e000 */
[----:B------:R-:W2:Y:S01]  /*139b0*/  MUFU.EX2 R154, R6 ;  /* 0x00000006009a7308 */ /* 0x000ea20000000800 */
[----:B------:R-:W-:Y:S01]  /*139c0*/  F2FP.BF16.F32.PACK_AB R44, R171, R170 ;  /* 0x000000aaab2c723e */ /* 0x000fe200000010ff */
[----:B-1----:R-:W-:-:S06]  /*139d0*/  FFMA2 R8, R152.F32x2.HI_LO, UR36.F32, R0.F32 ;  /* 0x0000002498087c49 */ /* 0x002fcc0009200000 */
[----:B------:R-:W-:Y:S01]  /*139e0*/  @!P3 FMUL R5, R5, 0.5 ;  /* 0x3f0000000505b820 */ /* 0x000fe20000400000 */
[----:B----4-:R-:W-:Y:S01]  /*139f0*/  @!P0 FMUL R169, R169, R169 ;  /* 0x000000a9a9a98220 */ /* 0x010fe20000400000 */
[----:B------:R-:W1:Y:S01]  /*13a00*/  MUFU.EX2 R152, R10 ;  /* 0x0000000a00987308 */ /* 0x000e620000000800 */
[----:B------:R-:W-:Y:S01]  /*13a10*/  FSETP.GEU.AND P0, PT, R8, -126, PT ;  /* 0xc2fc00000800780b */ /* 0x000fe20003f0e000 */
[----:B------:R-:W-:Y:S01]  /*13a20*/  @!P4 FMUL R4, R4, 0.5 ;  /* 0x3f0000000404c820 */ /* 0x000fe20000400000 */
[----:B------:R-:W-:Y:S01]  /*13a30*/  @!P1 FMUL R11, R11, 0.5 ;  /* 0x3f0000000b0b9820 */ /* 0x000fe20000400000 */
[----:B------:R-:W-:Y:S01]  /*13a40*/  F2FP.BF16.F32.PACK_AB R46, R169, R168 ;  /* 0x000000a8a92e723e */ /* 0x000fe200000010ff */
[----:B--2---:R-:W-:-:S03]  /*13a50*/  @!P6 FMUL R154, R154, R154 ;  /* 0x0000009a9a9ae220 */ /* 0x004fc60000400000 */
[----:B------:R-:W2:Y:S01]  /*13a60*/  MUFU.EX2 R167, R5 ;  /* 0x0000000500a77308 */ /* 0x000ea20000000800 */
[----:B------:R-:W-:-:S05]  /*13a70*/  FSETP.GEU.AND P6, PT, R9, -126, PT ;  /* 0xc2fc00000900780b */ /* 0x000fca0003fce000 */
[----:B------:R-:W-:Y:S02]  /*13a80*/  @!P0 FMUL R8, R8, 0.5 ;  /* 0x3f00000008088820 */ /* 0x000fe40000400000 */
[----:B------:R3:W4:Y:S01]  /*13a90*/  MUFU.EX2 R166, R4 ;  /* 0x0000000400a67308 */ /* 0x0007220000000800 */
[----:B-1----:R-:W-:-:S05]  /*13aa0*/  @!P2 FMUL R152, R152, R152 ;  /* 0x000000989898a220 */ /* 0x002fca0000400000 */
[----:B------:R-:W-:Y:S02]  /*13ab0*/  @!P6 FMUL R9, R9, 0.5 ;  /* 0x3f0000000909e820 */ /* 0x000fe40000400000 */
[----:B------:R1:W5:Y:S01]  /*13ac0*/  MUFU.EX2 R155, R7 ;  /* 0x00000007009b7308 */ /* 0x0003620000000800 */
[----:B--2---:R-:W-:-:S07]  /*13ad0*/  @!P3 FMUL R167, R167, R167 ;  /* 0x000000a7a7a7b220 */ /* 0x004fce0000400000 */
[----:B------:R-:W2:Y:S01]  /*13ae0*/  MUFU.EX2 R153, R11 ;  /* 0x0000000b00997308 */ /* 0x000ea20000000800 */
[----:B---3--:R-:W-:Y:S02]  /*13af0*/  FFMA2 R4, R150.F32x2.HI_LO, UR36.F32, R0.F32 ;  /* 0x0000002496047c49 */ /* 0x008fe40009200000 */
[----:B----4-:R-:W-:-:S03]  /*13b00*/  @!P4 FMUL R166, R166, R166 ;  /* 0x000000a6a6a6c220 */ /* 0x010fc60000400000 */
[----:B------:R-:W-:Y:S02]  /*13b10*/  FSETP.GEU.AND P3, PT, R4, -126, PT ;  /* 0xc2fc00000400780b */ /* 0x000fe40003f6e000 */
[----:B------:R-:W-:Y:S01]  /*13b20*/  FSETP.GEU.AND P2, PT, R5, -126, PT ;  /* 0xc2fc00000500780b */ /* 0x000fe20003f4e000 */
[----:B-1----:R-:W-:Y:S01]  /*13b30*/  FFMA2 R6, R164.F32x2.HI_LO, UR36.F32, R0.F32 ;  /* 0x00000024a4067c49 */ /* 0x002fe20009200000 */
[----:B------:R-:W-:Y:S01]  /*13b40*/  MOV R0, UR41 ;  /* 0x0000002900007c02 */ /* 0x000fe20008000f00 */
[----:B------:R-:W1:Y:S01]  /*13b50*/  MUFU.EX2 R164, R8 ;  /* 0x0000000800a47308 */ /* 0x000e620000000800 */
[----:B-----5:R-:W-:Y:S01]  /*13b60*/  @!P5 FMUL R155, R155, R155 ;  /* 0x0000009b9b9bd220 */ /* 0x020fe20000400000 */
[----:B------:R-:W-:Y:S01]  /*13b70*/  F2FP.BF16.F32.PACK_AB R48, R167, R166 ;  /* 0x000000a6a730723e */ /* 0x000fe200000010ff */
[----:B------:R3:W-:Y:S01]  /*13b80*/  SYNCS.ARRIVE.TRANS64.A1T0 RZ, [R0+UR40+0x50d0], RZ ;  /* 0x0050d0ff00ff79a7 */ /* 0x0007e20008100028 */
[----:B------:R-:W-:Y:S01]  /*13b90*/  FSETP.GEU.AND P5, PT, R6, -126, PT ;  /* 0xc2fc00000600780b */ /* 0x000fe20003fae000 */
[----:B--2---:R-:W-:Y:S01]  /*13ba0*/  @!P1 FMUL R153, R153, R153 ;  /* 0x0000009999999220 */ /* 0x004fe20000400000 */
[----:B------:R-:W-:-:S02]  /*13bb0*/  FSETP.GEU.AND P1, PT, R162, -126, PT ;  /* 0xc2fc0000a200780b */ /* 0x000fc40003f2e000 */
[----:B------:R-:W-:Y:S01]  /*13bc0*/  @!P3 FMUL R4, R4, 0.5 ;  /* 0x3f0000000404b820 */ /* 0x000fe20000400000 */
[----:B------:R-:W-:Y:S01]  /*13bd0*/  FSETP.GEU.AND P4, PT, R7, -126, PT ;  /* 0xc2fc00000700780b */ /* 0x000fe20003f8e000 */
[----:B------:R-:W-:Y:S01]  /*13be0*/  @!P2 FMUL R5, R5, 0.5 ;  /* 0x3f0000000505a820 */ /* 0x000fe20000400000 */
[----:B------:R-:W2:Y:S01]  /*13bf0*/  MUFU.EX2 R165, R9 ;  /* 0x0000000900a57308 */ /* 0x000ea20000000800 */
[----:B------:R-:W-:Y:S02]  /*13c00*/  F2FP.BF16.F32.PACK_AB R47, R155, R154 ;  /* 0x0000009a9b2f723e */ /* 0x000fe400000010ff */
[----:B------:R-:W-:Y:S01]  /*13c10*/  F2FP.BF16.F32.PACK_AB R49, R153, R152 ;  /* 0x000000989931723e */ /* 0x000fe200000010ff */
[----:B-1----:R-:W-:Y:S01]  /*13c20*/  @!P0 FMUL R164, R164, R164 ;  /* 0x000000a4a4a48220 */ /* 0x002fe20000400000 */
[----:B------:R-:W-:-:S03]  /*13c30*/  FSETP.GEU.AND P0, PT, R163, -126, PT ;  /* 0xc2fc0000a300780b */ /* 0x000fc60003f0e000 */
[----:B------:R-:W1:Y:S01]  /*13c40*/  MUFU.EX2 R12, R4 ;  /* 0x00000004000c7308 */ /* 0x000e620000000800 */
[----:B------:R-:W-:Y:S01]  /*13c50*/  @!P1 FMUL R162, R162, 0.5 ;  /* 0x3f000000a2a29820 */ /* 0x000fe20000400000 */
[----:B------:R-:W-:Y:S01]  /*13c60*/  @!P5 FMUL R6, R6, 0.5 ;  /* 0x3f0000000606d820 */ /* 0x000fe20000400000 */
[----:B------:R-:W-:-:S05]  /*13c70*/  @!P4 FMUL R7, R7, 0.5 ;  /* 0x3f0000000707c820 */ /* 0x000fca0000400000 */
[----:B------:R-:W4:Y:S01]  /*13c80*/  MUFU.EX2 R13, R5 ;  /* 0x00000005000d7308 */ /* 0x000f220000000800 */
[----:B--2---:R-:W-:Y:S01]  /*13c90*/  @!P6 FMUL R165, R165, R165 ;  /* 0x000000a5a5a5e220 */ /* 0x004fe20000400000 */
[----:B------:R-:W-:Y:S01]  /*13ca0*/  LOP3.LUT P6, RZ, R3, 0x3, R24, 0x48, !PT ;  /* 0x0000000303ff7812 */ /* 0x000fe200078c4818 */
[----:B------:R-:W-:Y:S01]  /*13cb0*/  @!P0 FMUL R163, R163, 0.5 ;  /* 0x3f000000a3a38820 */ /* 0x000fe20000400000 */
[----:B------:R-:W-:Y:S02]  /*13cc0*/  F2FP.BF16.F32.PACK_AB R24, R181, R180 ;  /* 0x000000b4b518723e */ /* 0x000fe400000010ff */
[----:B------:R-:W-:Y:S02]  /*13cd0*/  F2FP.BF16.F32.PACK_AB R50, R165, R164 ;  /* 0x000000a4a532723e */ /* 0x000fe400000010ff */
[----:B------:R-:W2:Y:S01]  /*13ce0*/  MUFU.EX2 R150, R6 ;  /* 0x0000000600967308 */ /* 0x000ea20000000800 */
[----:B-1----:R-:W-:-:S05]  /*13cf0*/  @!P3 FMUL R12, R12, R12 ;  /* 0x0000000c0c0cb220 */ /* 0x002fca0000400000 */
[----:B------:R3:W-:Y:S02]  /*13d00*/  STL [R1+0x60], R12 ;  /* 0x0000600c01007387 */ /* 0x0007e40000100800 */
[----:B------:R-:W1:Y:S01]  /*13d10*/  MUFU.EX2 R151, R7 ;  /* 0x0000000700977308 */ /* 0x000e620000000800 */
[----:B----4-:R-:W-:-:S05]  /*13d20*/  @!P2 FMUL R13, R13, R13 ;  /* 0x0000000d0d0da220 */ /* 0x010fca0000400000 */
[----:B------:R3:W-:Y:S01]  /*13d30*/  STL [R1+0x64], R13 ;  /* 0x0000640d01007387 */ /* 0x0007e20000100800 */
[----:B------:R-:W-:Y:S01]  /*13d40*/  F2FP.BF16.F32.PACK_AB R52, R13, R12 ;  /* 0x0000000c0d34723e */ /* 0x000fe200000010ff */
[----:B------:R-:W4:Y:S01]  /*13d50*/  MUFU.EX2 R162, R162 ;  /* 0x000000a200a27308 */ /* 0x000f220000000800 */
[----:B--2---:R-:W-:-:S07]  /*13d60*/  @!P5 FMUL R150, R150, R150 ;  /* 0x000000969696d220 */ /* 0x004fce0000400000 */
[----:B------:R-:W2:Y:S01]  /*13d70*/  MUFU.EX2 R163, R163 ;  /* 0x000000a300a37308 */ /* 0x000ea20000000800 */
[----:B-1----:R-:W-:-:S05]  /*13d80*/  @!P4 FMUL R151, R151, R151 ;  /* 0x000000979797c220 */ /* 0x002fca0000400000 */
[----:B------:R-:W-:Y:S01]  /*13d90*/  F2FP.BF16.F32.PACK_AB R51, R151, R150 ;  /* 0x000000969733723e */ /* 0x000fe200000010ff */
[----:B----4-:R-:W-:Y:S01]  /*13da0*/  @!P1 FMUL R162, R162, R162 ;  /* 0x000000a2a2a29220 */ /* 0x010fe20000400000 */
[----:B--2---:R-:W-:-:S05]  /*13db0*/  @!P0 FMUL R163, R163, R163 ;  /* 0x000000a3a3a38220 */ /* 0x004fca0000400000 */
[----:B------:R-:W-:Y:S01]  /*13dc0*/  F2FP.BF16.F32.PACK_AB R53, R163, R162 ;  /* 0x000000a2a335723e */ /* 0x000fe200000010ff */
[----:B---3--:R-:W-:Y:S06]  /*13dd0*/  @!P6 BRA `(.L_x_249) ;  /* 0x000000000040e947 */ /* 0x008fec0003800000 */
[----:B------:R-:W-:Y:S01]  /*13de0*/  MOV R14, 0x8 ;  /* 0x00000008000e7802 */ /* 0x000fe20000000f00 */
        /* <DEDUP_REMOVED lines=15> */
.L_x_249:
[----:B------:R-:W-:Y:S05]  /*13ee0*/  WARPSYNC.ALL ;  /* 0x0000000000007948 */ /* 0x000fea0003800000 */
[----:B------:R1:W-:Y:S02]  /*13ef0*/  STTM.x32 tmem[UR43], R56 ;  /* 0x00000038000079ed */ /* 0x0003e400082c002b */
[----:B-1----:R-:W2:Y:S01]  /*13f00*/  LDL R87, [R1+0x6c] ;  /* 0x00006c0001577983 */ /* 0x002ea20000100800 */
[----:B------:R-:W-:Y:S01]  /*13f10*/  UIADD3 UR4, UPT, UPT, UR43, 0x20, URZ ;  /* 0x000000202b047890 */ /* 0x000fe2000fffe0ff */
[----:B------:R-:W1:Y:S03]  /*13f20*/  S2R R58, SR_TID.X ;  /* 0x00000000003a7919 */ /* 0x000e660000002100 */
[----:B------:R-:W-:-:S06]  /*13f30*/  USHF.R.U32.HI UR4, URZ, 0x15, UR4 ;  /* 0x00000015ff047899 */ /* 0x000fcc0008011604 */
[----:B------:R-:W-:Y:S02]  /*13f40*/  MOV R0, UR4 ;  /* 0x0000000400007c02 */ /* 0x000fe40008000f00 */
[----:B-1----:R-:W-:Y:S02]  /*13f50*/  SHF.R.U32.HI R59, RZ, 0x5, R58 ;  /* 0x00000005ff3b7819 */ /* 0x002fe4000001163a */
[----:B--2---:R-:W-:-:S04]  /*13f60*/  FSETP.NEU.AND P0, PT, R87, -INF , PT ;  /* 0xff8000005700780b */ /* 0x004fc80003f0d000 */
[----:B------:R-:W-:Y:S02]  /*13f70*/  FSEL R4, R87, RZ, P0 ;  /* 0x000000ff57047208 */ /* 0x000fe40000000000 */
[----:B------:R-:W-:-:S03]  /*13f80*/  LOP3.LUT P0, RZ, R0, 0x3, R59, 0x48, !PT ;  /* 0x0000000300ff7812 */ /* 0x000fc6000780483b */
[----:B------:R-:W-:-:S04]  /*13f90*/  FMUL R4, R4, -UR36 ;  /* 0x8000002404047c20 */ /* 0x000fc80008400000 */
[--C-:B------:R-:W-:Y:S02]  /*13fa0*/  FFMA2 R54, R54.F32x2.HI_LO, UR36.F32, R4.reuse.F32 ;  /* 0x0000002436367c49 */ /* 0x100fe40009200004 */
[----:B------:R-:W-:-:S03]  /*13fb0*/  FFMA2 R4, R18.F32x2.HI_LO, UR36.F32, R4.F32 ;  /* 0x0000002412047c49 */ /* 0x000fc60009200004 */
[----:B------:R-:W-:Y:S02]  /*13fc0*/  FSETP.GEU.AND P4, PT, R54, -126, PT ;  /* 0xc2fc00003600780b */ /* 0x000fe40003f8e000 */
[----:B------:R-:W-:Y:S02]  /*13fd0*/  FSETP.GEU.AND P3, PT, R55, -126, PT ;  /* 0xc2fc00003700780b */ /* 0x000fe40003f6e000 */
[----:B------:R-:W-:Y:S02]  /*13fe0*/  FSETP.GEU.AND P2, PT, R4, -126, PT ;  /* 0xc2fc00000400780b */ /* 0x000fe40003f4e000 */
[----:B------:R-:W-:-:S07]  /*13ff0*/  FSETP.GEU.AND P1, PT, R5, -126, PT ;  /* 0xc2fc00000500780b */ /* 0x000fce0003f2e000 */
[----:B------:R-:W-:Y:S02]  /*14000*/  @!P4 FMUL R54, R54, 0.5 ;  /* 0x3f0000003636c820 */ /* 0x000fe40000400000 */
[----:B------:R-:W-:Y:S02]  /*14010*/  @!P3 FMUL R55, R55, 0.5 ;  /* 0x3f0000003737b820 */ /* 0x000fe40000400000 */
[----:B------:R-:W-:Y:S01]  /*14020*/  @!P2 FMUL R4, R4, 0.5 ;  /* 0x3f0000000404a820 */ /* 0x000fe20000400000 */
[----:B------:R-:W1:Y:S01]  /*14030*/  MUFU.EX2 R56, R54 ;  /* 0x0000003600387308 */ /* 0x000e620000000800 */
[----:B------:R-:W-:-:S07]  /*14040*/  @!P1 FMUL R5, R5, 0.5 ;  /* 0x3f00000005059820 */ /* 0x000fce0000400000 */
[----:B------:R-:W2:Y:S08]  /*14050*/  MUFU.EX2 R57, R55 ;  /* 0x0000003700397308 */ /* 0x000eb00000000800 */
[----:B------:R-:W3:Y:S01]  /*14060*/  MUFU.EX2 R18, R4 ;  /* 0x0000000400127308 */ /* 0x000ee20000000800 */
[----:B-1----:R-:W-:-:S07]  /*14070*/  @!P4 FMUL R56, R56, R56 ;  /* 0x000000383838c220 */ /* 0x002fce0000400000 */
[----:B------:R-:W1:Y:S01]  /*14080*/  MUFU.EX2 R19, R5 ;  /* 0x0000000500137308 */ /* 0x000e620000000800 */
[----:B--2---:R-:W-:-:S05]  /*14090*/  @!P3 FMUL R57, R57, R57 ;  /* 0x000000393939b220 */ /* 0x004fca0000400000 */
[----:B------:R-:W-:Y:S01]  /*140a0*/  F2FP.BF16.F32.PACK_AB R54, R57, R56 ;  /* 0x000000383936723e */ /* 0x000fe200000010ff */
[----:B---3--:R-:W-:Y:S01]  /*140b0*/  @!P2 FMUL R18, R18, R18 ;  /* 0x000000121212a220 */ /* 0x008fe20000400000 */
[----:B-1----:R-:W-:-:S05]  /*140c0*/  @!P1 FMUL R19, R19, R19 ;  /* 0x0000001313139220 */ /* 0x002fca0000400000 */
[----:B------:R-:W-:Y:S01]  /*140d0*/  F2FP.BF16.F32.PACK_AB R55, R19, R18 ;  /* 0x000000121337723e */ /* 0x000fe200000010ff */
[----:B------:R-:W-:Y:S06]  /*140e0*/  @!P0 BRA `(.L_x_250) ;  /* 0x0000000000408947 */ /* 0x000fec0003800000 */
        /* <DEDUP_REMOVED lines=16> */
.L_x_250:
        /* <DEDUP_REMOVED lines=10> */
.L_x_251:
[----:B------:R-:W3:Y:S01]  /*14290*/  S2UR UR6, SR_CgaCtaId ;  /* 0x00000000000679c3 */ /* 0x000ee20000008800 */
[----:B------:R-:W-:Y:S01]  /*142a0*/  UISETP.NE.AND UP0, UPT, UR55, URZ, UPT ;  /* 0x000000ff3700728c */ /* 0x000fe2000bf05270 */
[----:B------:R-:W-:-:S03]  /*142b0*/  UMOV UR4, 0x400 ;  /* 0x0000040000047882 */ /* 0x000fc60000000000 */
[----:B------:R-:W-:-:S04]  /*142c0*/  USEL UR39, UR51, UR50, UP0 ;  /* 0x0000003233277287 */ /* 0x000fc80008000000 */
[----:B------:R-:W-:Y:S02]  /*142d0*/  ULOP3.LUT UR39, UR39, 0x1, URZ, 0x3c, !UPT ;  /* 0x0000000127277892 */ /* 0x000fe4000f8e3cff */
[----:B---3--:R-:W-:-:S04]  /*142e0*/  ULEA UR4, UR6, UR4, 0x18 ;  /* 0x0000000406047291 */ /* 0x008fc8000f8ec0ff */
[----:B------:R-:W-:Y:S02]  /*142f0*/  UIADD3 UR5, UPT, UPT, UR4, 0x5068, URZ ;  /* 0x0000506804057890 */ /* 0x000fe4000fffe0ff */
[----:B------:R-:W-:Y:S02]  /*14300*/  @UP0 UIADD3 UR5, UPT, UPT, UR4, 0x5058, URZ ;  /* 0x0000505804050890 */ /* 0x000fe4000fffe0ff */
[----:B------:R-:W-:Y:S02]  /*14310*/  UISETP.NE.AND UP0, UPT, UR46, URZ, UPT ;  /* 0x000000ff2e00728c */ /* 0x000fe4000bf05270 */
[----:B------:R-:W-:-:S09]  /*14320*/  UPRMT UR5, UR6, 0x654, UR5 ;  /* 0x0000065406057896 */ /* 0x000fd20008000005 */
[----:B--2---:R-:W-:Y:S01]  /*14330*/  SYNCS.ARRIVE.TRANS64.RED.A1T0 RZ, [UR5], RZ ;  /* 0x000000ffffff79a7 */ /* 0x004fe20008100405 */
[----:B------:R-:W-:Y:S05]  /*14340*/  BRA.U UP0, `(.L_x_252) ;  /* 0x0000000100047547 */ /* 0x000fea000b800000 */
[----:B------:R-:W-:Y:S05]  /*14350*/  BPT.TRAP 0x1 ;  /* 0x000000040000795c */ /* 0x000fea0000300000 */
.L_x_252:
        /* <DEDUP_REMOVED lines=26> */
.L_x_410:
        /* <DEDUP_REMOVED lines=10> */
.L_x_255:
[----:B------:R-:W-:Y:S05]  /*145a0*/  BSYNC.RECONVERGENT B0 ;  /* 0x0000000000007941 */ /* 0x000fea0003800200 */
.L_x_254:
[----:B------:R-:W2:Y:S04]  /*145b0*/  LDL.LU.64 R4, [R1+0x18] ;  /* 0x0000180001047983 */ /* 0x000ea80000300a00 */
[----:B-1----:R-:W3:Y:S04]  /*145c0*/  LDL.LU.64 R26, [R1+0x20] ;  /* 0x00002000011a7983 */ /* 0x002ee80000300a00 */
[----:B------:R-:W4:Y:S04]  /*145d0*/  LDL.LU.64 R24, [R1+0x28] ;  /* 0x0000280001187983 */ /* 0x000f280000300a00 */
[----:B------:R-:W5:Y:S04]  /*145e0*/  LDL.LU.64 R20, [R1+0x38] ;  /* 0x0000380001147983 */ /* 0x000f680000300a00 */
[----:B------:R-:W5:Y:S04]  /*145f0*/  LDL.LU.64 R14, [R1+0x40] ;  /* 0x00004000010e7983 */ /* 0x000f680000300a00 */
[----:B------:R-:W5:Y:S04]  /*14600*/  LDL.LU.64 R12, [R1+0x48] ;  /* 0x00004800010c7983 */ /* 0x000f680000300a00 */
[----:B------:R-:W5:Y:S01]  /*14610*/  LDL.LU.64 R6, [R1+0x30] ;  /* 0x0000300001067983 */ /* 0x000f620000300a00 */
[----:B------:R-:W-:-:S03]  /*14620*/  FADD2 R90, R90.F32x2.HI_LO, R138.F32x2.HI_LO ;  /* 0x0000008a5a5a724b */ /* 0x000fc60000000000 */
[----:B------:R-:W5:Y:S01]  /*14630*/  LDL.LU.64 R10, [R1+0x50] ;  /* 0x00005000010a7983 */ /* 0x000f620000300a00 */
[----:B------:R-:W-:-:S03]  /*14640*/  FADD2 R90, R90.F32x2.HI_LO, R174.F32x2.HI_LO ;  /* 0x000000ae5a5a724b */ /* 0x000fc60000000000 */
[----:B------:R-:W5:Y:S01]  /*14650*/  LDL.LU.64 R8, [R1+0x58] ;  /* 0x0000580001087983 */ /* 0x000f620000300a00 */
[----:B------:R-:W-:Y:S02]  /*14660*/  FADD2 R90, R90.F32x2.HI_LO, R182.F32x2.HI_LO ;  /* 0x000000b65a5a724b */ /* 0x000fe40000000000 */
[----:B------:R-:W-:-:S04]  /*14670*/  FMUL R16, R3, R16 ;  /* 0x0000001003107220 */ /* 0x000fc80000400000 */
[----:B------:R-:W-:-:S04]  /*14680*/  FADD2 R88, R16.F32, R88.F32x2.HI_LO ;  /* 0x000000581058724b */ /* 0x000fc80000040000 */
[----:B------:R-:W-:-:S04]  /*14690*/  FADD2 R88, R88.F32x2.HI_LO, R94.F32x2.HI_LO ;  /* 0x0000005e5858724b */ /* 0x000fc80000000000 */
[----:B------:R-:W-:Y:S02]  /*146a0*/  FADD2 R88, R88.F32x2.HI_LO, R102.F32x2.HI_LO ;  /* 0x000000665858724b */ /* 0x000fe40000000000 */
[----:B--2---:R-:W-:Y:S02]  /*146b0*/  FADD2 R90, R90.F32x2.HI_LO, R4.F32x2.HI_LO ;  /* 0x000000045a5a724b */ /* 0x004fe40000000000 */
[----:B------:R-:W2:Y:S01]  /*146c0*/  LDL.LU.64 R4, [R1+0x60] ;  /* 0x0000600001047983 */ /* 0x000ea20000300a00 */
        /* <DEDUP_REMOVED lines=14> */
[----:B---3--:R-:W-:Y:S02]  /*147b0*/  FADD2 R22, R22.F32x2.HI_LO, R26.F32x2.HI_LO ;  /* 0x0000001a1616724b */ /* 0x008fe40000000000 */
[----:B----4-:R-:W-:Y:S02]  /*147c0*/  FADD2 R92, R92.F32x2.HI_LO, R24.F32x2.HI_LO ;  /* 0x000000185c5c724b */ /* 0x010fe40000000000 */
[----:B------:R-:W-:Y:S02]  /*147d0*/  FADD2 R88, R88.F32x2.HI_LO, R188.F32x2.HI_LO ;  /* 0x000000bc5858724b */ /* 0x000fe40000000000 */
[----:B-----5:R-:W-:Y:S02]  /*147e0*/  FADD2 R90, R90.F32x2.HI_LO, R20.F32x2.HI_LO ;  /* 0x000000145a5a724b */ /* 0x020fe40000000000 */
        /* <DEDUP_REMOVED lines=19> */
[----:B------:R-:W-:Y:S01]  /*14920*/  UISETP.NE.AND UP0, UPT, UR53, 0x1, UPT ;  /* 0x000000013500788c */ /* 0x000fe2000bf05270 */
[----:B------:R-:W-:-:S02]  /*14930*/  FADD2 R90, R90.F32x2.HI_LO, R162.F32x2.HI_LO ;  /* 0x000000a25a5a724b */ /* 0x000fc40000000000 */
[----:B------:R-:W-:Y:S02]  /*14940*/  FADD2 R22, R22.F32x2.HI_LO, R56.F32x2.HI_LO ;  /* 0x000000381616724b */ /* 0x000fe40000000000 */
[----:B------:R-:W-:-:S04]  /*14950*/  FADD2 R92, R92.F32x2.HI_LO, R18.F32x2.HI_LO ;  /* 0x000000125c5c724b */ /* 0x000fc80000000000 */
[----:B------:R-:W-:Y:S02]  /*14960*/  FADD2 R22, R22.F32x2.HI_LO, R92.F32x2.HI_LO ;  /* 0x0000005c1616724b */ /* 0x000fe40000000000 */
[----:B--2---:R-:W-:-:S04]  /*14970*/  FADD2 R88, R88.F32x2.HI_LO, R4.F32x2.HI_LO ;  /* 0x000000045858724b */ /* 0x004fc80000000000 */
[----:B------:R-:W-:-:S04]  /*14980*/  FADD2 R88, R88.F32x2.HI_LO, R90.F32x2.HI_LO ;  /* 0x0000005a5858724b */ /* 0x000fc80000000000 */
[----:B------:R-:W-:-:S04]  /*14990*/  FADD2 R22, R88.F32x2.HI_LO, R22.F32x2.HI_LO ;  /* 0x000000165816724b */ /* 0x000fc80000000000 */
[----:B------:R-:W-:Y:S01]  /*149a0*/  FADD R16, R22, R23 ;  /* 0x0000001716107221 */ /* 0x000fe20000000000 */
[----:B------:R-:W-:Y:S06]  /*149b0*/  BRA.U UP0, `(.L_x_256) ;  /* 0x0000000100987547 */ /* 0x000fec000b800000 */
[----:B------:R-:W-:Y:S05]  /*149c0*/  @P1 BRA `(.L_x_257) ;  /* 0x0000000000041947 */ /* 0x000fea0003800000 */
[----:B------:R-:W-:Y:S05]  /*149d0*/  BPT.TRAP 0x1 ;  /* 0x000000040000795c */ /* 0x000fea0000300000 */
.L_x_257:
[----:B------:R-:W-:Y:S01]  /*149e0*/  UISETP.NE.AND UP0, UPT, UR55, URZ, UPT ;  /* 0x000000ff3700728c */ /* 0x000fe2000bf05270 */
[----:B------:R-:W-:Y:S01]  /*149f0*/  IMAD.U32 R0, RZ, RZ, UR39 ;  /* 0x00000027ff007e24 */ /* 0x000fe2000f8e00ff */
[----:B------:R-:W-:Y:S01]  /*14a00*/  UIADD3 UR5, UPT, UPT, UR4, 0x5060, URZ ;  /* 0x0000506004057890 */ /* 0x000fe2000fffe0ff */
[----:B------:R-:W-:Y:S01]  /*14a10*/  IMAD.U32 R17, R58, 0x10000, RZ ;  /* 0x000100003a117824 */ /* 0x000fe200078e00ff */
[----:B------:R-:W-:Y:S02]  /*14a20*/  LOP3.LUT R59, R59, 0x3, RZ, 0xc0, !PT ;  /* 0x000000033b3b7812 */ /* 0x000fe400078ec0ff */
[----:B------:R-:W-:Y:S02]  /*14a30*/  SHF.L.U32 R0, R0, 0x1f, RZ ;  /* 0x0000001f00007819 */ /* 0x000fe400000006ff */
[----:B------:R-:W-:-:S03]  /*14a40*/  LOP3.LUT R17, R17, 0x600000, RZ, 0xc0, !PT ;  /* 0x0060000011117812 */ /* 0x000fc600078ec0ff */
[----:B------:R-:W-:Y:S01]  /*14a50*/  @UP0 UIADD3 UR5, UPT, UPT, UR4, 0x5050, URZ ;  /* 0x0000505004050890 */ /* 0x000fe2000fffe0ff */
[----:B------:R-:W-:Y:S01]  /*14a60*/  SHF.R.U32.HI R4, RZ, 0x15, R17 ;  /* 0x00000015ff047819 */ /* 0x000fe20000011611 */
[----:B------:R-:W-:-:S03]  /*14a70*/  USEL UR4, URZ, 0x80, UP0 ;  /* 0x00000080ff047887 */ /* 0x000fc60008000000 */
[----:B------:R-:W-:-:S03]  /*14a80*/  ISETP.NE.AND P0, PT, R59, R4, PT ;  /* 0x000000043b00720c */ /* 0x000fc60003f05270 */
[----:B------:R-:W-:Y:S01]  /*14a90*/  LOP3.LUT R17, R17, UR4, RZ, 0xfc, !PT ;  /* 0x0000000411117c12 */ /* 0x000fe2000f8efcff */
[----:B------:R-:W1:Y:S02]  /*14aa0*/  SYNCS.PHASECHK.TRANS64.TRYWAIT P1, [UR5], R0 ;  /* 0x00000000ff0075a7 */ /* 0x000e640008021105 */
[----:B-1----:R-:W-:Y:S07]  /*14ab0*/  @!P1 BRA `(.L_x_258) ;  /* 0x0000003800109947 */ /* 0x002fee0003800000 */
.L_x_412:
        /* <DEDUP_REMOVED lines=17> */
.L_x_259:
[----:B------:R-:W2:Y:S01]  /*14bd0*/  LDL R19, [R1+0x6c] ;  /* 0x00006c0001137983 */ /* 0x000ea20000100800 */
[----:B------:R-:W-:Y:S05]  /*14be0*/  WARPSYNC.ALL ;  /* 0x0000000000007948 */ /* 0x000fea0003800000 */
[----:B------:R-:W-:Y:S02]  /*14bf0*/  R2UR UR4, R17 ;  /* 0x00000000110472ca */ /* 0x000fe400000e0000 */
[----:B------:R-:W-:-:S11]  /*14c00*/  MOV R18, R16 ;  /* 0x0000001000127202 */ /* 0x000fd60000000f00 */
[----:B--2---:R2:W-:Y:S02]  /*14c10*/  STTM.x2 tmem[UR4], R18 ;  /* 0x00000012000079ed */ /* 0x0045e400080c0004 */
.L_x_256:
[----:B-1----:R-:W3:Y:S01]  /*14c20*/  LDL.LU R0, [R1+0x6c] ;  /* 0x00006c0001007983 */ /* 0x002ee20000300800 */
[----:B------:R-:W-:Y:S01]  /*14c30*/  UISETP.NE.AND UP0, UPT, UR55, URZ, UPT ;  /* 0x000000ff3700728c */ /* 0x000fe2000bf05270 */
[----:B------:R-:W-:Y:S01]  /*14c40*/  IADD3 R2, PT, PT, R2, 0x80, RZ ;  /* 0x0000008002027810 */ /* 0x000fe20007ffe0ff */
[----:B------:R-:W-:Y:S02]  /*14c50*/  UIADD3 UR4, UPT, UPT, UR53, -0x1, URZ ;  /* 0xffffffff35047890 */ /* 0x000fe4000fffe0ff */
[----:B------:R-:W-:Y:S02]  /*14c60*/  USEL UR50, UR50, UR39, UP0 ;  /* 0x0000002732327287 */ /* 0x000fe40008000000 */
[----:B------:R-:W-:Y:S02]  /*14c70*/  USEL UR51, UR39, UR51, UP0 ;  /* 0x0000003327337287 */ /* 0x000fe40008000000 */
[----:B------:R-:W-:Y:S02]  /*14c80*/  UISETP.GT.AND UP0, UPT, UR53, 0x1, UPT ;  /* 0x000000013500788c */ /* 0x000fe4000bf04270 */
[----:B------:R-:W-:Y:S01]  /*14c90*/  ULOP3.LUT UR54, UR54, 0x1, URZ, 0x3c, !UPT ;  /* 0x0000000136367892 */ /* 0x000fe2000f8e3cff */
[----:B------:R-:W-:Y:S01]  /*14ca0*/  UMOV UR53, UR4 ;  /* 0x0000000400357c82 */ /* 0x000fe20008000000 */
[----:B---3--:R-:W-:-:S05]  /*14cb0*/  MOV R17, R0 ;  /* 0x0000000000117202 */ /* 0x008fca0000000f00 */
[----:B------:R-:W-:Y:S05]  /*14cc0*/  BRA.U UP0, `(.L_x_260) ;  /* 0xffffff91006c7547 */ /* 0x000fea000b83ffff */
.L_x_239:
[----:B------:R-:W-:-:S09]  /*14cd0*/  UISETP.NE.AND UP0, UPT, UR46, URZ, UPT ;  /* 0x000000ff2e00728c */ /* 0x000fd2000bf05270 */
[----:B------:R-:W-:Y:S05]  /*14ce0*/  BRA.U UP0, `(.L_x_261) ;  /* 0x0000000100047547 */ /* 0x000fea000b800000 */
[----:B------:R-:W-:Y:S05]  /*14cf0*/  BPT.TRAP 0x1 ;  /* 0x000000040000795c */ /* 0x000fea0000300000 */
.L_x_261:
[----:B------:R-:W3:Y:S01]  /*14d00*/  S2UR UR6, SR_CgaCtaId ;  /* 0x00000000000679c3 */ /* 0x000ee20000008800 */
[----:B------:R-:W-:Y:S01]  /*14d10*/  UISETP.NE.AND UP1, UPT, UR55, URZ, UPT ;  /* 0x000000ff3700728c */ /* 0x000fe2000bf25270 */
[----:B------:R-:W-:Y:S02]  /*14d20*/  UMOV UR5, 0x400 ;  /* 0x0000040000057882 */ /* 0x000fe40000000000 */
[----:B---3--:R-:W-:-:S04]  /*14d30*/  ULEA UR5, UR6, UR5, 0x18 ;  /* 0x0000000506057291 */ /* 0x008fc8000f8ec0ff */
[----:B------:R-:W-:-:S04]  /*14d40*/  UIADD3 UR4, UPT, UPT, UR5, 0x5080, URZ ;  /* 0x0000508005047890 */ /* 0x000fc8000fffe0ff */
[----:B------:R-:W-:-:S09]  /*14d50*/  @UP1 UIADD3 UR4, UPT, UPT, UR5, 0x5070, URZ ;  /* 0x0000507005041890 */ /* 0x000fd2000fffe0ff */
[----:B------:R-:W-:Y:S01]  /*14d60*/  SYNCS.ARRIVE.TRANS64.A1T0 RZ, [UR4], RZ ;  /* 0x000000ffffff79a7 */ /* 0x000fe20008100004 */
[----:B------:R-:W-:Y:S01]  /*14d70*/  USEL UR4, UR52, UR49, UP1 ;  /* 0x0000003134047287 */ /* 0x000fe20008800000 */
[----:B------:R-:W-:Y:S11]  /*14d80*/  BRA.U UP0, `(.L_x_262) ;  /* 0x0000000100047547 */ /* 0x000ff6000b800000 */
[----:B------:R-:W-:Y:S05]  /*14d90*/  BPT.TRAP 0x1 ;  /* 0x000000040000795c */ /* 0x000fea0000300000 */
.L_x_262:
[----:B------:R-:W-:Y:S02]  /*14da0*/  UISETP.NE.AND UP0, UPT, UR55, URZ, UPT ;  /* 0x000000ff3700728c */ /* 0x000fe4000bf05270 */
[----:B------:R-:W-:Y:S02]  /*14db0*/  ULOP3.LUT UR4, UR4, 0x1, URZ, 0x3c, !UPT ;  /* 0x0000000104047892 */ /* 0x000fe4000f8e3cff */
[----:B------:R-:W-:-:S04]  /*14dc0*/  UIADD3 UR7, UPT, UPT, UR5, 0x5088, URZ ;  /* 0x0000508805077890 */ /* 0x000fc8000fffe0ff */
[----:B-1----:R-:W-:-:S03]  /*14dd0*/  MOV R3, UR4 ;  /* 0x0000000400037c02 */ /* 0x002fc60008000f00 */
[----:B------:R-:W-:Y:S01]  /*14de0*/  @UP0 UIADD3 UR7, UPT, UPT, UR5, 0x5078, URZ ;  /* 0x0000507805070890 */ /* 0x000fe2000fffe0ff */
[----:B------:R-:W-:-:S08]  /*14df0*/  SHF.L.U32 R3, R3, 0x1f, RZ ;  /* 0x0000001f03037819 */ /* 0x000fd000000006ff */
[----:B------:R-:W1:Y:S02]  /*14e00*/  SYNCS.PHASECHK.TRANS64.TRYWAIT P0, [UR7], R3 ;  /* 0x00000003ff0075a7 */ /* 0x000e640008001107 */
[----:B-1----:R-:W-:Y:S05]  /*14e10*/  @!P0 BRA `(.L_x_263) ;  /* 0x0000003400508947 */ /* 0x002fea0003800000 */
.L_x_414:
[----:B------:R-:W-:-:S04]  /*14e20*/  UISETP.NE.AND UP0, UPT, UR55, URZ, UPT ;  /* 0x000000ff3700728c */ /* 0x000fc8000bf05270 */
[----:B------:R-:W-:-:S04]  /*14e30*/  USEL UR47, UR48, UR47, UP0 ;  /* 0x0000002f302f7287 */ /* 0x000fc80008000000 */
[----:B------:R-:W-:-:S09]  /*14e40*/  UISETP.GT.U32.AND UP0, UPT, UR47, 0x1, UPT ;  /* 0x000000012f00788c */ /* 0x000fd2000bf04070 */
[----:B------:R-:W-:Y:S05]  /*14e50*/  BRA.U UP0, `(.L_x_264) ;  /* 0x0000000100087547 */ /* 0x000fea000b800000 */
[----:B------:R-:W-:Y:S05]  /*14e60*/  BPT.TRAP 0x1 ;  /* 0x000000040000795c */ /* 0x000fea0000300000 */
[----:B------:R-:W-:Y:S05]  /*14e70*/  BPT.TRAP 0x1 ;  /* 0x000000040000795c */ /* 0x000fea0000300000 */
.L_x_264:
[----:B------:R-:W-:Y:S02]  /*14e80*/  UISETP.NE.AND UP0, UPT, UR55, URZ, UPT ;  /* 0x000000ff3700728c */ /* 0x000fe4000bf05270 */
[----:B------:R-:W-:-:S09]  /*14e90*/  UIADD3 UR4, UPT, UPT, UR5, 0x5068, URZ ;  /* 0x0000506805047890 */ /* 0x000fd2000fffe0ff */
[----:B------:R-:W-:-:S04]  /*14ea0*/  @UP0 UIADD3 UR4, UPT, UPT, UR5, 0x5058, URZ ;  /* 0x0000505805040890 */ /* 0x000fc8000fffe0ff */
[----:B------:R-:W-:-:S09]  /*14eb0*/  UPRMT UR4, UR6, 0x654, UR4 ;  /* 0x0000065406047896 */ /* 0x000fd20008000004 */
[----:B------:R-:W-:Y:S01]  /*14ec0*/  SYNCS.ARRIVE.TRANS64.RED.A1T0 RZ, [UR4], RZ ;  /* 0x000000ffffff79a7 */ /* 0x000fe20008100404 */
[----:B------:R-:W-:Y:S05]  /*14ed0*/  EXIT ;  /* 0x000000000000794d */ /* 0x000fea0003800000 */
.L_x_26:
[----:B------:R-:W-:-:S05]  /*14ee0*/  IMAD.MOV.U32 R3, RZ, RZ, -0x4 ;  /* 0xfffffffcff037424 */ /* 0x000fca00078e00ff */
[----:B------:R-:W-:-:S05]  /*14ef0*/  VIADDMNMX.U32 R0, R2, R3, 0x2, PT ;  /* 0x0000000202007446 */ /* 0x000fca0003800003 */
[----:B------:R-:W-:-:S04]  /*14f00*/  IMAD.SHL.U32 R0, R0, 0x4, RZ ;  /* 0x0000000400007824 */ /* 0x000fc800078e00ff */
[----:B------:R-:W1:Y:S02]  /*14f10*/  LDC R2, c[0x2][R0] ;  /* 0x0080000000027b82 */ /* 0x000e640000000800 */
[----:B-1----:R-:W-:-:S04]  /*14f20*/  SHF.R.S32.HI R3, RZ, 0x1f, R2 ;  /* 0x0000001fff037819 */ /* 0x002fc80000011402 */
.L_x_459:
[----:B------:R-:W-:Y:S05]  /*14f30*/  BRX R2 -0x14f40                                                                                                                                                                                                                                                                                                                                                                                                                                                                                                                                                                                                   (*"BRANCH_TARGETS .L_x_460,.L_x_461,.L_x_462"*) ;  /* 0xfffffeb002307949 */ /* 0x000fea000383ffff */
.L_x_462:
[----:B------:R-:W-:-:S08]  /*14f40*/  NOP ;  /* 0x0000000000007918 */ /* 0x000fd00000000000 */
[----:B------:R-:W-:-:S00]  /*14f50*/  USETMAXREG.DEALLOC.CTAPOOL 0x18 ;  /* 0x00000018000079c8 */ /* 0x000fc000080e0500 */
[----:B------:R-:W-:Y:S05]  /*14f60*/  EXIT ;  /* 0x000000000000794d */ /* 0x000fea0003800000 */
.L_x_460:
[----:B------:R-:W-:-:S08]  /*14f70*/  NOP ;  /* 0x0000000000007918 */ /* 0x000fd00000000000 */
[----:B------:R-:W1:-:S00]  /*14f80*/  USETMAXREG.DEALLOC.CTAPOOL 0x20 ;  /* 0x00000020000079c8 */ /* 0x000e4000080e0500 */
[----:B------:R-:W2:Y:S01]  /*14f90*/  S2UR UR6, SR_CTAID.X ;  /* 0x00000000000679c3 */ /* 0x000ea20000002500 */
[----:B------:R-:W3:Y:S07]  /*14fa0*/  LDCU.64 UR4, c[0x0][0x380] ;  /* 0x00007000ff0477ac */ /* 0x000eee0008000a00 */
[----:B------:R-:W4:Y:S01]  /*14fb0*/  S2UR UR37, SR_CTAID.Z ;  /* 0x00000000002579c3 */ /* 0x000f220000002700 */
[----:B---3--:R-:W-:Y:S02]  /*14fc0*/  UISETP.NE.AND UP1, UPT, UR5, URZ, UPT ;  /* 0x000000ff0500728c */ /* 0x008fe4000bf25270 */
[----:B--2---:R-:W-:-:S04]  /*14fd0*/  USHF.L.U32 UR11, UR6, 0x8, URZ ;  /* 0x00000008060b7899 */ /* 0x004fc800080006ff */
[----:B------:R-:W-:-:S06]  /*14fe0*/  UISETP.GE.U32.OR UP1, UPT, UR11, UR4, !UP1 ;  /* 0x000000040b00728c */ /* 0x000fcc000cf26470 */
[----:B------:R-:W-:-:S13]  /*14ff0*/  PLOP3.LUT P1, PT, PT, PT, UP1, 0x80, 0x8 ;  /* 0x000000000008781c */ /* 0x000fda0003f2f018 */
[----:B-1--4-:R-:W-:Y:S05]  /*15000*/  @P1 EXIT ;  /* 0x000000000000194d */ /* 0x012fea0003800000 */
[----:B------:R-:W1:Y:S01]  /*15010*/  LDCU UR4, c[0x0][0x38c] ;  /* 0x00007180ff0477ac */ /* 0x000e620008000800 */
[----:B------:R-:W2:Y:S01]  /*15020*/  S2UR UR8, SR_CTAID.Y ;  /* 0x00000000000879c3 */ /* 0x000ea20000002600 */
[----:B------:R-:W-:Y:S01]  /*15030*/  BSSY.RECONVERGENT B0, `(.L_x_265) ;  /* 0x0000021000007945 */ /* 0x000fe20003800200 */
[----:B------:R-:W-:Y:S01]  /*15040*/  UMOV UR12, URZ ;  /* 0x000000ff000c7c82 */ /* 0x000fe20008000000 */
[----:B------:R-:W-:-:S04]  /*15050*/  UIADD3 UR10, UPT, UPT, UR5, 0x7f, URZ ;  /* 0x0000007f050a7890 */ /* 0x000fc8000fffe0ff */
[----:B------:R-:W-:-:S04]  /*15060*/  USHF.R.S32.HI UR9, URZ, 0x1f, UR10 ;  /* 0x0000001fff097899 */ /* 0x000fc8000801140a */
[----:B------:R-:W-:-:S04]  /*15070*/  ULEA.HI UR9, UR9, UR10, URZ, 0x7 ;  /* 0x0000000a09097291 */ /* 0x000fc8000f8f38ff */
[----:B------:R-:W-:Y:S01]  /*15080*/  USHF.R.S32.HI UR9, URZ, 0x7, UR9 ;  /* 0x00000007ff097899 */ /* 0x000fe20008011409 */
[----:B-1----:R-:W1:Y:S01]  /*15090*/  I2F.U32.RP R2, UR4 ;  /* 0x0000000400027d06 */ /* 0x002e620008209000 */
[----:B------:R-:W-:-:S07]  /*150a0*/  UISETP.NE.U32.AND UP1, UPT, UR4, URZ, UPT ;  /* 0x000000ff0400728c */ /* 0x000fce000bf25070 */
[----:B-1----:R-:W1:Y:S02]  /*150b0*/  MUFU.RCP R0, R2 ;  /* 0x0000000200007308 */ /* 0x002e640000001000 */
[----:B-1----:R-:W-:-:S06]  /*150c0*/  IADD3 R0, PT, PT, R0, 0xffffffe, RZ ;  /* 0x0ffffffe00007810 */ /* 0x002fcc0007ffe0ff */
[----:B------:R-:W1:Y:S02]  /*150d0*/  F2I.FTZ.U32.TRUNC.NTZ R0, R0 ;  /* 0x0000000000007305 */ /* 0x000e64000021f000 */
[----:B-1----:R-:W-:-:S13]  /*150e0*/  R2UR UR13, R0 ;  /* 0x00000000000d72ca */ /* 0x002fda00000e0000 */
[----:B------:R-:W-:-:S04]  /*150f0*/  UIADD3 UR7, UPT, UPT, URZ, -UR13, URZ ;  /* 0x8000000dff077290 */ /* 0x000fc8000fffe0ff */
[----:B------:R-:W-:-:S04]  /*15100*/  UIMAD UR7, UR7, UR4, URZ ;  /* 0x00000004070772a4 */ /* 0x000fc8000f8e02ff */
[----:B------:R-:W-:-:S04]  /*15110*/  UIMAD.WIDE.U32 UR12, UR13, UR7, UR12 ;  /* 0x000000070d0c72a5 */ /* 0x000fc8000f8e000c */
[----:B--2---:R-:W-:-:S07]  /*15120*/  UIMAD.WIDE.U32 UR12, UR13, UR8, URZ ;  /* 0x000000080d0c72a5 */ /* 0x004fce000f8e00ff */
[----:B------:R-:W-:Y:S02]  /*15130*/  UMOV UR36, UR13 ;  /* 0x0000000d00247c82 */ /* 0x000fe40008000000 */
[----:B------:R-:W-:-:S04]  /*15140*/  UIADD3 UR7, UPT, UPT, -UR36, URZ, URZ ;  /* 0x000000ff24077290 */ /* 0x000fc8000fffe1ff */
[----:B------:R-:W-:-:S04]  /*15150*/  UIMAD UR7, UR4, UR7, UR8 ;  /* 0x00000007040772a4 */ /* 0x000fc8000f8e0208 */
[----:B------:R-:W-:-:S11]  /*15160*/  UISETP.GE.U32.AND UP5, UPT, UR7, UR4, UPT ;  /* 0x000000040700728c */ /* 0x000fd6000bfa6070 */
[----:B------:R-:W-:Y:S02]  /*15170*/  @UP5 UIADD3 UR7, UPT, UPT, UR7, -UR4, URZ ;  /* 0x8000000407075290 */ /* 0x000fe4000fffe0ff */
[----:B------:R-:W-:Y:S02]  /*15180*/  @UP5 UIADD3 UR36, UPT, UPT, UR36, 0x1, URZ ;  /* 0x0000000124245890 */ /* 0x000fe4000fffe0ff */
[----:B------:R-:W-:Y:S02]  /*15190*/  UISETP.GE.U32.AND UP4, UPT, UR7, UR4, UPT ;  /* 0x000000040700728c */ /* 0x000fe4000bf86070 */
[----:B------:R-:W-:-:S04]  /*151a0*/  ULEA UR7, UR6, 0x2, 0x1 ;  /* 0x0000000206077891 */ /* 0x000fc8000f8e08ff */
[----:B------:R-:W-:-:S05]  /*151b0*/  ULOP3.LUT UR7, UR7, 0x1fffffe, URZ, 0xc0, !UPT ;  /* 0x01fffffe07077892 */ /* 0x000fca000f8ec0ff */
[----:B------:R-:W-:Y:S02]  /*151c0*/  @UP4 UIADD3 UR36, UPT, UPT, UR36, 0x1, URZ ;  /* 0x0000000124244890 */ /* 0x000fe4000fffe0ff */
[----:B------:R-:W-:Y:S02]  /*151d0*/  @!UP1 ULOP3.LUT UR36, URZ, UR4, URZ, 0x33, !UPT ;  /* 0x00000004ff249292 */ /* 0x000fe4000f8e33ff */
[----:B------:R-:W-:Y:S02]  /*151e0*/  UISETP.LT.AND UP1, UPT, UR9, UR7, UPT ;  /* 0x000000070900728c */ /* 0x000fe4000bf21270 */
[----:B------:R-:W-:Y:S02]  /*151f0*/  UIADD3 UR12, UPT, UPT, -UR36, URZ, URZ ;  /* 0x000000ff240c7290 */ /* 0x000fe4000fffe1ff */
[----:B------:R-:W-:Y:S02]  /*15200*/  USEL UR7, UR9, UR7, UP1 ;  /* 0x0000000709077287 */ /* 0x000fe40008800000 */
[----:B------:R-:W-:Y:S01]  /*15210*/  UIMAD UR12, UR4, UR12, UR8 ;  /* 0x0000000c040c72a4 */ /* 0x000fe2000f8e0208 */
[----:B------:R-:W-:Y:S11]  /*15220*/  @!P3 BRA `(.L_x_266) ;  /* 0x000000000004b947 */ /* 0x000ff60003800000 */
[----:B------:R-:W-:Y:S05]  /*15230*/  BPT.TRAP 0x1 ;  /* 0x000000040000795c */ /* 0x000fea0000300000 */
.L_x_266:
[----:B------:R-:W-:Y:S05]  /*15240*/  BSYNC.RECONVERGENT B0 ;  /* 0x0000000000007941 */ /* 0x000fea0003800200 */
.L_x_265:
[----:B------:R-:W1:Y:S01]  /*15250*/  S2UR UR8, SR_CgaCtaId ;  /* 0x00000000000879c3 */ /* 0x000e620000008800 */
[----:B------:R-:W-:Y:S01]  /*15260*/  UMOV UR4, 0x400 ;  /* 0x0000040000047882 */ /* 0x000fe20000000000 */
[----:B------:R-:W-:Y:S01]  /*15270*/  IMAD.MOV.U32 R3, RZ, RZ, 0x1 ;  /* 0x00000001ff037424 */ /* 0x000fe200078e00ff */
[----:B------:R-:W-:-:S04]  /*15280*/  @!P0 MOV R2, 0x1000 ;  /* 0x0000100000028802 */ /* 0x000fc80000000f00 */
[----:B------:R-:W-:Y:S01]  /*15290*/  SHF.L.U32 R3, R3, 0x1f, RZ ;  /* 0x0000001f03037819 */ /* 0x000fe200000006ff */
[----:B-1----:R-:W-:-:S09]  /*152a0*/  ULEA UR8, UR8, UR4, 0x18 ;  /* 0x0000000408087291 */ /* 0x002fd2000f8ec0ff */
[----:B------:R-:W1:Y:S02]  /*152b0*/  SYNCS.PHASECHK.TRANS64.TRYWAIT P1, [UR8+0x5010], R3 ;  /* 0x00501003ff0075a7 */ /* 0x000e640008021108 */
[----:B-1----:R-:W-:Y:S05]  /*152c0*/  @!P1 BRA `(.L_x_267) ;  /* 0x00000030003c9947 */ /* 0x002fea0003800000 */
.L_x_416:
[----:B------:R-:W-:Y:S01]  /*152d0*/  PLOP3.LUT P5, PT, P5, P6, PT, 0xf8, 0x8f ;  /* 0x00000000008f781c */ /* 0x000fe20002fadf70 */
[----:B------:R2:W-:Y:S01]  /*152e0*/  @!P0 SYNCS.ARRIVE.TRANS64 RZ, [UR8+0x5000], R2 ;  /* 0x00500002ffff89a7 */ /* 0x0005e20008000008 */
[----:B------:R-:W-:Y:S11]  /*152f0*/  BSSY.RECONVERGENT B0, `(.L_x_268) ;  /* 0x0000003000007945 */ /* 0x000ff60003800200 */
[----:B------:R-:W-:Y:S05]  /*15300*/  @!P5 BRA `(.L_x_269) ;  /* 0x000000000004d947 */ /* 0x000fea0003800000 */
[----:B------:R-:W-:Y:S05]  /*15310*/  BPT.TRAP 0x1 ;  /* 0x000000040000795c */ /* 0x000fea0000300000 */
.L_x_269:
[----:B------:R-:W-:Y:S05]  /*15320*/  BSYNC.RECONVERGENT B0 ;  /* 0x0000000000007941 */ /* 0x000fea0003800200 */
.L_x_268:
[----:B------:R-:W-:Y:S01]  /*15330*/  LOP3.LUT P1, R16, R16, 0x1f, RZ, 0xc0, !PT ;  /* 0x0000001f10107812 */ /* 0x000fe2000782c0ff */
[----:B------:R-:W-:Y:S03]  /*15340*/  BSSY.RECONVERGENT B0, `(.L_x_270) ;  /* 0x0000004000007945 */ /* 0x000fe60003800200 */
[----:B------:R-:W-:-:S13]  /*15350*/  PLOP3.LUT P1, PT, P1, P0, PT, 0x8f, 0xf8 ;  /* 0x0000000000f8781c */ /* 0x000fda0000f21177 */
[----:B------:R-:W-:Y:S05]  /*15360*/  @P1 BRA `(.L_x_271) ;  /* 0x0000000000041947 */ /* 0x000fea0003800000 */
[----:B------:R-:W-:Y:S05]  /*15370*/  BPT.TRAP 0x1 ;  /* 0x000000040000795c */ /* 0x000fea0000300000 */
.L_x_271:
[----:B------:R-:W-:Y:S05]  /*15380*/  BSYNC.RECONVERGENT B0 ;  /* 0x0000000000007941 */ /* 0x000fea0003800200 */
.L_x_270:
[----:B------:R-:W3:Y:S01]  /*15390*/  LDCU.64 UR4, c[0x0][0x348] ;  /* 0x00006900ff0477ac */ /* 0x000ee20008000a00 */
[----:B------:R-:W-:Y:S01]  /*153a0*/  UIADD3 UR9, UPT, UPT, UR8, 0x5000, URZ ;  /* 0x0000500008097890 */ /* 0x000fe2000fffe0ff */
[----:B------:R-:W-:Y:S01]  /*153b0*/  UMOV UR10, URZ ;  /* 0x000000ff000a7c82 */ /* 0x000fe20008000000 */
[----:B------:R-:W-:Y:S01]  /*153c0*/  UMOV UR13, UR36 ;  /* 0x00000024000d7c82 */ /* 0x000fe20008000000 */
[----:B------:R-:W-:Y:S01]  /*153d0*/  UMOV UR14, UR37 ;  /* 0x00000025000e7c82 */ /* 0x000fe20008000000 */
[----:B---3--:R-:W-:-:S03]  /*153e0*/  UIADD3 UR16, UP1, UPT, UR4, 0x80, URZ ;  /* 0x0000008004107890 */ /* 0x008fc6000ff3e0ff */
[----:B------:R-:W-:Y:S01]  /*153f0*/  UMOV UR4, 0x0 ;  /* 0x0000000000047882 */ /* 0x000fe20000000000 */
[----:B------:R-:W-:-:S03]  /*15400*/  UIADD3.X UR17, UPT, UPT, URZ, UR5, URZ, UP1, !UPT ;  /* 0x00000005ff117290 */ /* 0x000fc60008ffe4ff */
[----:B------:R-:W-:-:S06]  /*15410*/  UMOV UR5, 0x10000000 ;  /* 0x1000000000057882 */ /* 0x000fcc0000000000 */
[----:B------:R3:W-:Y:S02]  /*15420*/  UTMALDG.5D [UR8], [UR16], desc[UR4] ;  /* 0x00000408100075b4 */ /* 0x0007e40008021000 */
[----:B---3--:R-:W-:Y:S05]  /*15430*/  BRA.U !UP0, `(.L_x_272) ;  /* 0x0000000108047547 */ /* 0x008fea000b800000 */
[----:B------:R-:W-:Y:S05]  /*15440*/  BPT.TRAP 0x1 ;  /* 0x000000040000795c */ /* 0x000fea0000300000 */
.L_x_272:
[----:B------:R-:W3:Y:S01]  /*15450*/  SYNCS.PHASECHK.TRANS64.TRYWAIT P1, [UR8+0x5038], R3 ;  /* 0x00503803ff0075a7 */ /* 0x000ee20008021108 */
[----:B--2---:R-:W-:Y:S01]  /*15460*/  @!P0 MOV R2, 0x1000 ;  /* 0x0000100000028802 */ /* 0x004fe20000000f00 */
[----:B---3--:R-:W-:Y:S06]  /*15470*/  @!P1 BRA `(.L_x_273) ;  /* 0x0000002c00e89947 */ /* 0x008fec0003800000 */
.L_x_418:
[----:B------:R2:W-:Y:S01]  /*15480*/  @!P0 SYNCS.ARRIVE.TRANS64 RZ, [UR8+0x5020], R2 ;  /* 0x00502002ffff89a7 */ /* 0x0005e20008000008 */
[----:B------:R-:W-:-:S09]  /*15490*/  UPLOP3.LUT UP2, UPT, UP2, UP3, UPT, 0xf8, 0x8f ;  /* 0x00000000008f789c */ /* 0x000fd20001747f70 */
[----:B------:R-:W-:Y:S05]  /*154a0*/  BRA.U !UP2, `(.L_x_274) ;  /* 0x000000010a047547 */ /* 0x000fea000b800000 */
[----:B------:R-:W-:Y:S05]  /*154b0*/  BPT.TRAP 0x1 ;  /* 0x000000040000795c */ /* 0x000fea0000300000 */
.L_x_274:
[----:B------:R-:W-:Y:S01]  /*154c0*/  ISETP.EQ.OR P1, PT, R16, RZ, P0 ;  /* 0x000000ff1000720c */ /* 0x000fe20000722670 */
[----:B------:R-:W-:-:S12]  /*154d0*/  BSSY.RECONVERGENT B0, `(.L_x_275) ;  /* 0x0000003000007945 */ /* 0x000fd80003800200 */
[----:B------:R-:W-:Y:S05]  /*154e0*/  @P1 BRA `(.L_x_276) ;  /* 0x0000000000041947 */ /* 0x000fea0003800000 */
[----:B------:R-:W-:Y:S05]  /*154f0*/  BPT.TRAP 0x1 ;  /* 0x000000040000795c */ /* 0x000fea0000300000 */
.L_x_276:
[----:B------:R-:W-:Y:S05]  /*15500*/  BSYNC.RECONVERGENT B0 ;  /* 0x0000000000007941 */ /* 0x000fea0003800200 */
.L_x_275:
[----:B------:R-:W3:Y:S01]  /*15510*/  LDCU.64 UR4, c[0x0][0x348] ;  /* 0x00006900ff0477ac */ /* 0x000ee20008000a00 */
[----:B------:R-:W-:Y:S01]  /*15520*/  BSSY.RECONVERGENT B0, `(.L_x_277) ;  /* 0x000000e000007945 */ /* 0x000fe20003800200 */
[----:B------:R-:W-:Y:S02]  /*15530*/  UIADD3 UR16, UPT, UPT, UR8, 0x2000, URZ ;  /* 0x0000200008107890 */ /* 0x000fe4000fffe0ff */
[----:B------:R-:W-:Y:S01]  /*15540*/  UIADD3 UR17, UPT, UPT, UR8, 0x5020, URZ ;  /* 0x0000502008117890 */ /* 0x000fe2000fffe0ff */
[----:B------:R-:W-:Y:S01]  /*15550*/  UMOV UR18, URZ ;  /* 0x000000ff00127c82 */ /* 0x000fe20008000000 */
[----:B------:R-:W-:Y:S01]  /*15560*/  UMOV UR19, URZ ;  /* 0x000000ff00137c82 */ /* 0x000fe20008000000 */
[----:B------:R-:W-:Y:S01]  /*15570*/  UMOV UR20, UR36 ;  /* 0x0000002400147c82 */ /* 0x000fe20008000000 */
[----:B------:R-:W-:Y:S01]  /*15580*/  UMOV UR21, UR37 ;  /* 0x0000002500157c82 */ /* 0x000fe20008000000 */
[----:B---3--:R-:W-:-:S03]  /*15590*/  UIADD3 UR14, UP1, UPT, UR4, 0x180, URZ ;  /* 0x00000180040e7890 */ /* 0x008fc6000ff3e0ff */
[----:B------:R-:W-:Y:S01]  /*155a0*/  UMOV UR4, 0x0 ;  /* 0x0000000000047882 */ /* 0x000fe20000000000 */
[----:B------:R-:W-:-:S03]  /*155b0*/  UIADD3.X UR15, UPT, UPT, URZ, UR5, URZ, UP1, !UPT ;  /* 0x00000005ff0f7290 */ /* 0x000fc60008ffe4ff */
[----:B------:R-:W-:-:S06]  /*155c0*/  UMOV UR5, 0x10000000 ;  /* 0x1000000000057882 */ /* 0x000fcc0000000000 */
[----:B------:R3:W-:Y:S02]  /*155d0*/  UTMALDG.4D [UR16], [UR14], desc[UR4] ;  /* 0x000004100e0075b4 */ /* 0x0007e40008019000 */
[----:B---3--:R-:W-:Y:S05]  /*155e0*/  @!P3 BRA `(.L_x_278) ;  /* 0x000000000004b947 */ /* 0x008fea0003800000 */
[----:B------:R-:W-:Y:S05]  /*155f0*/  BPT.TRAP 0x1 ;  /* 0x000000040000795c */ /* 0x000fea0000300000 */
.L_x_278:
[----:B------:R-:W-:Y:S05]  /*15600*/  BSYNC.RECONVERGENT B0 ;  /* 0x0000000000007941 */ /* 0x000fea0003800200 */
.L_x_277:
[----:B------:R-:W3:Y:S01]  /*15610*/  SYNCS.PHASECHK.TRANS64.TRYWAIT P2, [UR8+0x5018], R3 ;  /* 0x00501803ff0075a7 */ /* 0x000ee20008041108 */
[----:B--2---:R-:W-:Y:S01]  /*15620*/  @!P0 MOV R2, 0x1000 ;  /* 0x0000100000028802 */ /* 0x004fe20000000f00 */
[----:B---3--:R-:W-:Y:S06]  /*15630*/  @!P2 BRA `(.L_x_279) ;  /* 0x0000002c0090a947 */ /* 0x008fec0003800000 */
.L_x_420:
[----:B------:R2:W-:Y:S01]  /*15640*/  @!P0 SYNCS.ARRIVE.TRANS64 RZ, [UR8+0x5008], R2 ;  /* 0x00500802ffff89a7 */ /* 0x0005e20008000008 */
[----:B------:R-:W-:Y:S04]  /*15650*/  BSSY.RECONVERGENT B0, `(.L_x_280) ;  /* 0x0000003000007945 */ /* 0x000fe80003800200 */
[----:B------:R-:W-:Y:S05]  /*15660*/  @!P5 BRA `(.L_x_281) ;  /* 0x000000000004d947 */ /* 0x000fea0003800000 */
[----:B------:R-:W-:Y:S05]  /*15670*/  BPT.TRAP 0x1 ;  /* 0x000000040000795c */ /* 0x000fea0000300000 */
.L_x_281:
[----:B------:R-:W-:Y:S05]  /*15680*/  BSYNC.RECONVERGENT B0 ;  /* 0x0000000000007941 */ /* 0x000fea0003800200 */
.L_x_280:
[----:B------:R-:W-:Y:S04]  /*15690*/  BSSY.RECONVERGENT B0, `(.L_x_282) ;  /* 0x0000003000007945 */ /* 0x000fe80003800200 */
[----:B------:R-:W-:Y:S05]  /*156a0*/  @P1 BRA `(.L_x_283) ;  /* 0x0000000000041947 */ /* 0x000fea0003800000 */
[----:B------:R-:W-:Y:S05]  /*156b0*/  BPT.TRAP 0x1 ;  /* 0x000000040000795c */ /* 0x000fea0000300000 */
.L_x_283:
[----:B------:R-:W-:Y:S05]  /*156c0*/  BSYNC.RECONVERGENT B0 ;  /* 0x0000000000007941 */ /* 0x000fea0003800200 */
.L_x_282:
[----:B------:R-:W3:Y:S01]  /*156d0*/  LDCU.64 UR4, c[0x0][0x348] ;  /* 0x00006900ff0477ac */ /* 0x000ee20008000a00 */
[----:B------:R-:W-:Y:S02]  /*156e0*/  UIADD3 UR19, UPT, UPT, UR11, 0x80, URZ ;  /* 0x000000800b137890 */ /* 0x000fe4000fffe0ff */
[----:B------:R-:W-:Y:S02]  /*156f0*/  UIADD3 UR16, UPT, UPT, UR8, 0x1000, URZ ;  /* 0x0000100008107890 */ /* 0x000fe4000fffe0ff */
[----:B------:R-:W-:Y:S01]  /*15700*/  UIADD3 UR17, UPT, UPT, UR8, 0x5008, URZ ;  /* 0x0000500808117890 */ /* 0x000fe2000fffe0ff */
[----:B------:R-:W-:Y:S01]  /*15710*/  UMOV UR18, URZ ;  /* 0x000000ff00127c82 */ /* 0x000fe20008000000 */
[----:B------:R-:W-:Y:S01]  /*15720*/  UMOV UR20, UR12 ;  /* 0x0000000c00147c82 */ /* 0x000fe20008000000 */
        /* <DEDUP_REMOVED lines=9> */
.L_x_284:
[----:B------:R-:W3:Y:S01]  /*157c0*/  SYNCS.PHASECHK.TRANS64.TRYWAIT P2, [UR8+0x5040], R3 ;  /* 0x00504003ff0075a7 */ /* 0x000ee20008041108 */
[----:B--2---:R-:W-:Y:S01]  /*157d0*/  @!P0 MOV R2, 0x1000 ;  /* 0x0000100000028802 */ /* 0x004fe20000000f00 */
[----:B---3--:R-:W-:Y:S06]  /*157e0*/  @!P2 BRA `(.L_x_285) ;  /* 0x0000002c003ca947 */ /* 0x008fec0003800000 */
.L_x_422:
[----:B------:R2:W-:Y:S01]  /*157f0*/  @!P0 SYNCS.ARRIVE.TRANS64 RZ, [UR8+0x5028], R2 ;  /* 0x00502802ffff89a7 */ /* 0x0005e20008000008 */
[----:B------:R-:W-:Y:S05]  /*15800*/  BRA.U !UP2, `(.L_x_286) ;  /* 0x000000010a047547 */ /* 0x000fea000b800000 */
[----:B------:R-:W-:Y:S05]  /*15810*/  BPT.TRAP 0x1 ;  /* 0x000000040000795c */ /* 0x000fea0000300000 */
.L_x_286:
[----:B------:R-:W-:Y:S04]  /*15820*/  BSSY.RECONVERGENT B0, `(.L_x_287) ;  /* 0x0000003000007945 */ /* 0x000fe80003800200 */
[----:B------:R-:W-:Y:S05]  /*15830*/  @P1 BRA `(.L_x_288) ;  /* 0x0000000000041947 */ /* 0x000fea0003800000 */
[----:B------:R-:W-:Y:S05]  /*15840*/  BPT.TRAP 0x1 ;  /* 0x000000040000795c */ /* 0x000fea0000300000 */
.L_x_288:
[----:B------:R-:W-:Y:S05]  /*15850*/  BSYNC.RECONVERGENT B0 ;  /* 0x0000000000007941 */ /* 0x000fea0003800200 */
.L_x_287:
[----:B------:R-:W3:Y:S01]  /*15860*/  LDCU.64 UR4, c[0x0][0x348] ;  /* 0x00006900ff0477ac */ /* 0x000ee20008000a00 */
[----:B------:R-:W-:Y:S02]  /*15870*/  UIADD3 UR32, UPT, UPT, UR8, 0x3000, URZ ;  /* 0x0000300008207890 */ /* 0x000fe4000fffe0ff */
[----:B------:R-:W-:Y:S01]  /*15880*/  UIADD3 UR33, UPT, UPT, UR8, 0x5028, URZ ;  /* 0x0000502808217890 */ /* 0x000fe2000fffe0ff */
[----:B------:R-:W-:Y:S01]  /*15890*/  UMOV UR34, URZ ;  /* 0x000000ff00227c82 */ /* 0x000fe20008000000 */
[----:B------:R-:W-:Y:S01]  /*158a0*/  UMOV UR35, URZ ;  /* 0x000000ff00237c82 */ /* 0x000fe20008000000 */
[----:B---3--:R-:W-:-:S03]  /*158b0*/  UIADD3 UR10, UP1, UPT, UR4, 0x280, URZ ;  /* 0x00000280040a7890 */ /* 0x008fc6000ff3e0ff */
[----:B------:R-:W-:Y:S01]  /*158c0*/  UMOV UR4, 0x0 ;  /* 0x0000000000047882 */ /* 0x000fe20000000000 */
[----:B------:R-:W-:-:S03]  /*158d0*/  UIADD3.X UR11, UPT, UPT, URZ, UR5, URZ, UP1, !UPT ;  /* 0x00000005ff0b7290 */ /* 0x000fc60008ffe4ff */
[----:B------:R-:W-:-:S06]  /*158e0*/  UMOV UR5, 0x10000000 ;  /* 0x1000000000057882 */ /* 0x000fcc0000000000 */
[----:B------:R3:W-:Y:S01]  /*158f0*/  UTMALDG.4D [UR32], [UR10], desc[UR4] ;  /* 0x000004200a0075b4 */ /* 0x0007e20008019000 */
[----:B------:R-:W-:Y:S01]  /*15900*/  NOP ;  /* 0x0000000000007918 */ /* 0x000fe20000000000 */
[----:B------:R-:W-:-:S06]  /*15910*/  UISETP.GE.AND UP1, UPT, UR7, 0x2, UPT ;  /* 0x000000020700788c */ /* 0x000fcc000bf26270 */
[----:B------:R-:W-:-:S13]  /*15920*/  PLOP3.LUT P2, PT, PT, PT, UP1, 0x80, 0x8 ;  /* 0x000000000008781c */ /* 0x000fda0003f4f018 */
[----:B---3--:R-:W-:Y:S05]  /*15930*/  @!P2 EXIT ;  /* 0x000000000000a94d */ /* 0x008fea0003800000 */
[----:B------:R-:W-:Y:S01]  /*15940*/  UIADD3 UR9, UPT, UPT, UR7, -0x2, URZ ;  /* 0xfffffffe07097890 */ /* 0x000fe2000fffe0ff */
[----:B------:R-:W-:Y:S01]  /*15950*/  HFMA2 R4, -RZ, RZ, 0, 5.9604644775390625e-08 ;  /* 0x00000001ff047431 */ /* 0x000fe200000001ff */
[----:B------:R-:W-:Y:S02]  /*15960*/  UIADD3 UR11, UPT, UPT, UR7, -0x1, URZ ;  /* 0xffffffff070b7890 */ /* 0x000fe4000fffe0ff */
[----:B------:R-:W-:Y:S01]  /*15970*/  UISETP.GE.U32.AND UP1, UPT, UR9, 0x3, UPT ;  /* 0x000000030900788c */ /* 0x000fe2000bf26070 */
[----:B------:R-:W3:Y:S01]  /*15980*/  LDCU.64 UR4, c[0x0][0x348] ;  /* 0x00006900ff0477ac */ /* 0x000ee20008000a00 */
[----:B------:R-:W-:Y:S01]  /*15990*/  ULOP3.LUT UR6, UR11, 0x3, URZ, 0xc0, !UPT ;  /* 0x000000030b067892 */ /* 0x000fe2000f8ec0ff */
[----:B------:R-:W-:Y:S01]  /*159a0*/  UMOV UR10, 0x2 ;  /* 0x00000002000a7882 */ /* 0x000fe20000000000 */
[----:B------:R-:W-:-:S05]  /*159b0*/  UMOV UR9, 0x1 ;  /* 0x0000000100097882 */ /* 0x000fca0000000000 */
[----:B------:R-:W-:Y:S05]  /*159c0*/  BRA.U !UP1, `(.L_x_289) ;  /* 0x0000001109107547 */ /* 0x000fea000b800000 */
[----:B------:R-:W-:Y:S01]  /*159d0*/  ULOP3.LUT UR9, UR11, 0xfffffffc, URZ, 0xc0, !UPT ;  /* 0xfffffffc0b097892 */ /* 0x000fe2000f8ec0ff */
[----:B------:R-:W-:Y:S01]  /*159e0*/  MOV R4, 0x1 ;  /* 0x0000000100047802 */ /* 0x000fe20000000f00 */
[----:B------:R-:W-:Y:S01]  /*159f0*/  UMOV UR10, 0x2 ;  /* 0x00000002000a7882 */ /* 0x000fe20000000000 */
[----:B------:R-:W-:Y:S01]  /*15a00*/  UMOV UR7, URZ ;  /* 0x000000ff00077c82 */ /* 0x000fe20008000000 */
[----:B------:R-:W-:Y:S01]  /*15a10*/  UIADD3 UR9, UPT, UPT, -UR9, URZ, URZ ;  /* 0x000000ff09097290 */ /* 0x000fe2000fffe1ff */
[----:B------:R-:W-:-:S11]  /*15a20*/  UMOV UR27, 0x100 ;  /* 0x00000100001b7882 */ /* 0x000fd60000000000 */
.L_x_330:
[----:B-1----:R-:W-:Y:S05]  /*15a30*/  BRA.U !UP0, `(.L_x_290) ;  /* 0x0000000108047547 */ /* 0x002fea000b800000 */
[----:B---3--:R-:W-:Y:S05]  /*15a40*/  BPT.TRAP 0x1 ;  /* 0x000000040000795c */ /* 0x008fea0000300000 */
.L_x_290:
[----:B------:R-:W4:Y:S01]  /*15a50*/  S2UR UR8, SR_CgaCtaId ;  /* 0x00000000000879c3 */ /* 0x000f220000008800 */
[----:B------:R-:W-:Y:S01]  /*15a60*/  UMOV UR11, 0x400 ;  /* 0x00000400000b7882 */ /* 0x000fe20000000000 */
[----:B-1----:R-:W-:Y:S02]  /*15a70*/  SHF.L.U32 R3, R4, 0x1f, RZ ;  /* 0x0000001f04037819 */ /* 0x002fe400000006ff */
[----:B--2---:R-:W-:Y:S01]  /*15a80*/  @!P0 MOV R2, 0x1000 ;  /* 0x0000100000028802 */ /* 0x004fe20000000f00 */
[----:B----4-:R-:W-:-:S04]  /*15a90*/  ULEA UR8, UR8, UR11, 0x18 ;  /* 0x0000000b08087291 */ /* 0x010fc8000f8ec0ff */
[----:B------:R-:W-:-:S09]  /*15aa0*/  ULEA UR33, UR10, UR8, 0x3 ;  /* 0x000000080a217291 */ /* 0x000fd2000f8e18ff */
[----:B------:R-:W1:Y:S02]  /*15ab0*/  SYNCS.PHASECHK.TRANS64.TRYWAIT P2, [UR33+0x5038], R3 ;  /* 0x00503803ff0075a7 */ /* 0x000e640008041121 */
[----:B-1----:R-:W-:Y:S05]  /*15ac0*/  @!P2 BRA `(.L_x_291) ;  /* 0x00000028009ca947 */ /* 0x002fea0003800000 */
.L_x_424:
[----:B------:R2:W-:Y:S01]  /*15ad0*/  @!P0 SYNCS.ARRIVE.TRANS64 RZ, [UR33+0x5020], R2 ;  /* 0x00502002ffff89a7 */ /* 0x0005e20008000021 */
[----:B------:R-:W-:Y:S05]  /*15ae0*/  BRA.U !UP2, `(.L_x_292) ;  /* 0x000000010a047547 */ /* 0x000fea000b800000 */
[----:B---3--:R-:W-:Y:S05]  /*15af0*/  BPT.TRAP 0x1 ;  /* 0x000000040000795c */ /* 0x008fea0000300000 */
.L_x_292:
[----:B------:R-:W-:Y:S04]  /*15b00*/  BSSY.RECONVERGENT B0, `(.L_x_293) ;  /* 0x0000003000007945 */ /* 0x000fe80003800200 */
[----:B------:R-:W-:Y:S05]  /*15b10*/  @P1 BRA `(.L_x_294) ;  /* 0x0000000000041947 */ /* 0x000fea0003800000 */
[----:B---3--:R-:W-:Y:S05]  /*15b20*/  BPT.TRAP 0x1 ;  /* 0x000000040000795c */ /* 0x008fea0000300000 */
.L_x_294:
[----:B---3--:R-:W-:Y:S05]  /*15b30*/  BSYNC.RECONVERGENT B0 ;  /* 0x0000000000007941 */ /* 0x008fea0003800200 */
.L_x_293:
[----:B------:R-:W-:Y:S02]  /*15b40*/  ULEA UR32, UR10, UR8, 0xc ;  /* 0x000000080a207291 */ /* 0x000fe4000f8e60ff */
[----:B------:R-:W-:Y:S02]  /*15b50*/  UIADD3 UR14, UP1, UPT, UR4, 0x180, URZ ;  /* 0x00000180040e7890 */ /* 0x000fe4000ff3e0ff */
[----:B------:R-:W-:Y:S02]  /*15b60*/  UIADD3 UR35, UPT, UPT, UR27, -0x80, URZ ;  /* 0xffffff801b237890 */ /* 0x000fe4000fffe0ff */
[----:B------:R-:W-:Y:S02]  /*15b70*/  UIADD3 UR33, UPT, UPT, UR33, 0x5020, URZ ;  /* 0x0000502021217890 */ /* 0x000fe4000fffe0ff */
[----:B------:R-:W-:Y:S02]  /*15b80*/  UIADD3 UR32, UPT, UPT, UR32, 0x2000, URZ ;  /* 0x0000200020207890 */ /* 0x000fe4000fffe0ff */
[----:B------:R-:W-:Y:S01]  /*15b90*/  UIADD3.X UR15, UPT, UPT, URZ, UR5, URZ, UP1, !UPT ;  /* 0x00000005ff0f7290 */ /* 0x000fe20008ffe4ff */
[----:B------:R-:W-:Y:S01]  /*15ba0*/  UMOV UR12, 0x0 ;  /* 0x00000000000c7882 */ /* 0x000fe20000000000 */
[----:B------:R-:W-:Y:S01]  /*15bb0*/  UMOV UR13, 0x10000000 ;  /* 0x10000000000d7882 */ /* 0x000fe20000000000 */
[----:B------:R-:W-:Y:S01]  /*15bc0*/  UMOV UR34, URZ ;  /* 0x000000ff00227c82 */ /* 0x000fe20008000000 */
[----:B------:R-:W-:-:S05]  /*15bd0*/  UIADD3 UR10, UPT, UPT, UR10, 0x1, URZ ;  /* 0x000000010a0a7890 */ /* 0x000fca000fffe0ff */
[----:B------:R3:W-:Y:S01]  /*15be0*/  UTMALDG.4D [UR32], [UR14], desc[UR12] ;  /* 0x00000c200e0075b4 */ /* 0x0007e20008019000 */
[----:B------:R-:W-:-:S04]  /*15bf0*/  UISETP.NE.AND UP1, UPT, UR10, 0x3, UPT ;  /* 0x000000030a00788c */ /* 0x000fc8000bf25270 */
[----:B------:R-:W-:Y:S02]  /*15c00*/  USEL UR11, URZ, 0x1, UP1 ;  /* 0x00000001ff0b7887 */ /* 0x000fe40008800000 */
[----:B------:R-:W-:-:S04]  /*15c10*/  USEL UR10, UR10, URZ, UP1 ;  /* 0x000000ff0a0a7287 */ /* 0x000fc80008800000 */
[----:B-1----:R-:W-:Y:S01]  /*15c20*/  LOP3.LUT R3, R4, UR11, RZ, 0x3c, !PT ;  /* 0x0000000b04037c12 */ /* 0x002fe2000f8e3cff */
[----:B---3--:R-:W-:Y:S07]  /*15c30*/  BRA.U !UP0, `(.L_x_295) ;  /* 0x0000000108047547 */ /* 0x008fee000b800000 */
[----:B------:R-:W-:Y:S05]  /*15c40*/  BPT.TRAP 0x1 ;  /* 0x000000040000795c */ /* 0x000fea0000300000 */
.L_x_295:
[----:B------:R-:W-:Y:S01]  /*15c50*/  ULEA UR17, UR10, UR8, 0x3 ;  /* 0x000000080a117291 */ /* 0x000fe2000f8e18ff */
[----:B------:R-:W-:Y:S02]  /*15c60*/  SHF.L.U32 R5, R3, 0x1f, RZ ;  /* 0x0000001f03057819 */ /* 0x000fe400000006ff */
[----:B--2---:R-:W-:-:S06]  /*15c70*/  @!P0 MOV R2, 0x1000 ;  /* 0x0000100000028802 */ /* 0x004fcc0000000f00 */
[----:B------:R-:W1:Y:S02]  /*15c80*/  SYNCS.PHASECHK.TRANS64.TRYWAIT P2, [UR17+0x5038], R5 ;  /* 0x00503805ff0075a7 */ /* 0x000e640008041111 */
[----:B-1----:R-:W-:Y:S05]  /*15c90*/  @!P2 BRA `(.L_x_296) ;  /* 0x000000280040a947 */ /* 0x002fea0003800000 */
.L_x_426:
[----:B------:R2:W-:Y:S01]  /*15ca0*/  @!P0 SYNCS.ARRIVE.TRANS64 RZ, [UR17+0x5020], R2 ;  /* 0x00502002ffff89a7 */ /* 0x0005e20008000011 */
[----:B------:R-:W-:Y:S05]  /*15cb0*/  BRA.U !UP2, `(.L_x_297) ;  /* 0x000000010a047547 */ /* 0x000fea000b800000 */
[----:B------:R-:W-:Y:S05]  /*15cc0*/  BPT.TRAP 0x1 ;  /* 0x000000040000795c */ /* 0x000fea0000300000 */
.L_x_297:
[----:B------:R-:W-:Y:S04]  /*15cd0*/  BSSY.RECONVERGENT B0, `(.L_x_298) ;  /* 0x0000003000007945 */ /* 0x000fe80003800200 */
[----:B------:R-:W-:Y:S05]  /*15ce0*/  @P1 BRA `(.L_x_299) ;  /* 0x0000000000041947 */ /* 0x000fea0003800000 */
[----:B------:R-:W-:Y:S05]  /*15cf0*/  BPT.TRAP 0x1 ;  /* 0x000000040000795c */ /* 0x000fea0000300000 */
.L_x_299:
[----:B------:R-:W-:Y:S05]  /*15d00*/  BSYNC.RECONVERGENT B0 ;  /* 0x0000000000007941 */ /* 0x000fea0003800200 */
.L_x_298:
        /* <DEDUP_REMOVED lines=9> */
[----:B------:R-:W-:Y:S01]  /*15da0*/  UMOV UR20, UR36 ;  /* 0x0000002400147c82 */ /* 0x000fe20008000000 */
[----:B------:R-:W-:Y:S01]  /*15db0*/  UMOV UR21, UR37 ;  /* 0x0000002500157c82 */ /* 0x000fe20008000000 */
[----:B------:R-:W-:-:S03]  /*15dc0*/  UIADD3 UR10, UPT, UPT, UR10, 0x1, URZ ;  /* 0x000000010a0a7890 */ /* 0x000fc6000fffe0ff */
[----:B------:R3:W-:Y:S01]  /*15dd0*/  UTMALDG.4D [UR16], [UR14], desc[UR12] ;  /* 0x00000c100e0075b4 */ /* 0x0007e20008019000 */
[----:B------:R-:W-:-:S04]  /*15de0*/  UISETP.NE.AND UP1, UPT, UR10, 0x3, UPT ;  /* 0x000000030a00788c */ /* 0x000fc8000bf25270 */
[----:B------:R-:W-:Y:S02]  /*15df0*/  USEL UR11, URZ, 0x1, UP1 ;  /* 0x00000001ff0b7887 */ /* 0x000fe40008800000 */
[----:B------:R-:W-:-:S04]  /*15e00*/  USEL UR10, UR10, URZ, UP1 ;  /* 0x000000ff0a0a7287 */ /* 0x000fc80008800000 */
[----:B------:R-:W-:Y:S01]  /*15e10*/  LOP3.LUT R3, R3, UR11, RZ, 0x3c, !PT ;  /* 0x0000000b03037c12 */ /* 0x000fe2000f8e3cff */
[----:B---3--:R-:W-:Y:S07]  /*15e20*/  BRA.U !UP0, `(.L_x_300) ;  /* 0x0000000108047547 */ /* 0x008fee000b800000 */
[----:B------:R-:W-:Y:S05]  /*15e30*/  BPT.TRAP 0x1 ;  /* 0x000000040000795c */ /* 0x000fea0000300000 */
.L_x_300:
[----:B------:R-:W-:Y:S01]  /*15e40*/  ULEA UR25, UR10, UR8, 0x3 ;  /* 0x000000080a197291 */ /* 0x000fe2000f8e18ff */
[----:B-1----:R-:W-:Y:S02]  /*15e50*/  SHF.L.U32 R5, R3, 0x1f, RZ ;  /* 0x0000001f03057819 */ /* 0x002fe400000006ff */
[----:B--2---:R-:W-:-:S06]  /*15e60*/  @!P0 MOV R2, 0x1000 ;  /* 0x0000100000028802 */ /* 0x004fcc0000000f00 */
[----:B------:R-:W1:Y:S02]  /*15e70*/  SYNCS.PHASECHK.TRANS64.TRYWAIT P2, [UR25+0x5038], R5 ;  /* 0x00503805ff0075a7 */ /* 0x000e640008041119 */
[----:B-1----:R-:W-:Y:S05]  /*15e80*/  @!P2 BRA `(.L_x_301) ;  /* 0x0000002400dca947 */ /* 0x002fea0003800000 */
.L_x_428:
[----:B------:R2:W-:Y:S01]  /*15e90*/  @!P0 SYNCS.ARRIVE.TRANS64 RZ, [UR25+0x5020], R2 ;  /* 0x00502002ffff89a7 */ /* 0x0005e20008000019 */
[----:B------:R-:W-:Y:S05]  /*15ea0*/  BRA.U !UP2, `(.L_x_302) ;  /* 0x000000010a047547 */ /* 0x000fea000b800000 */
[----:B------:R-:W-:Y:S05]  /*15eb0*/  BPT.TRAP 0x1 ;  /* 0x000000040000795c */ /* 0x000fea0000300000 */
.L_x_302:
[----:B------:R-:W-:Y:S04]  /*15ec0*/  BSSY.RECONVERGENT B0, `(.L_x_303) ;  /* 0x0000003000007945 */ /* 0x000fe80003800200 */
[----:B------:R-:W-:Y:S05]  /*15ed0*/  @P1 BRA `(.L_x_304) ;  /* 0x0000000000041947 */ /* 0x000fea0003800000 */
[----:B------:R-:W-:Y:S05]  /*15ee0*/  BPT.TRAP 0x1 ;  /* 0x000000040000795c */ /* 0x000fea0000300000 */
.L_x_304:
[----:B------:R-:W-:Y:S05]  /*15ef0*/  BSYNC.RECONVERGENT B0 ;  /* 0x0000000000007941 */ /* 0x000fea0003800200 */
.L_x_303:
[----:B------:R-:W-:Y:S02]  /*15f00*/  ULEA UR24, UR10, UR8, 0xc ;  /* 0x000000080a187291 */ /* 0x000fe4000f8e60ff */
[----:B------:R-:W-:Y:S02]  /*15f10*/  UIADD3 UR14, UP1, UPT, UR4, 0x180, URZ ;  /* 0x00000180040e7890 */ /* 0x000fe4000ff3e0ff */
        /* <DEDUP_REMOVED lines=16> */
.L_x_305:
[----:B------:R-:W-:Y:S01]  /*16020*/  ULEA UR17, UR10, UR8, 0x3 ;  /* 0x000000080a117291 */ /* 0x000fe2000f8e18ff */
[----:B-1----:R-:W-:Y:S02]  /*16030*/  SHF.L.U32 R5, R3, 0x1f, RZ ;  /* 0x0000001f03057819 */ /* 0x002fe400000006ff */
[----:B--2---:R-:W-:-:S06]  /*16040*/  @!P0 MOV R2, 0x1000 ;  /* 0x0000100000028802 */ /* 0x004fcc0000000f00 */
[----:B------:R-:W1:Y:S02]  /*16050*/  SYNCS.PHASECHK.TRANS64.TRYWAIT P2, [UR17+0x5038], R5 ;  /* 0x00503805ff0075a7 */ /* 0x000e640008041111 */
[----:B-1----:R-:W-:Y:S05]  /*16060*/  @!P2 BRA `(.L_x_306) ;  /* 0x00000024007ca947 */ /* 0x002fea0003800000 */
.L_x_430:
[----:B------:R2:W-:Y:S01]  /*16070*/  @!P0 SYNCS.ARRIVE.TRANS64 RZ, [UR17+0x5020], R2 ;  /* 0x00502002ffff89a7 */ /* 0x0005e20008000011 */
[----:B------:R-:W-:Y:S05]  /*16080*/  BRA.U !UP2, `(.L_x_307) ;  /* 0x000000010a047547 */ /* 0x000fea000b800000 */
[----:B------:R-:W-:Y:S05]  /*16090*/  BPT.TRAP 0x1 ;  /* 0x000000040000795c */ /* 0x000fea0000300000 */
.L_x_307:
[----:B------:R-:W-:Y:S04]  /*160a0*/  BSSY.RECONVERGENT B0, `(.L_x_308) ;  /* 0x0000003000007945 */ /* 0x000fe80003800200 */
[----:B------:R-:W-:Y:S05]  /*160b0*/  @P1 BRA `(.L_x_309) ;  /* 0x0000000000041947 */ /* 0x000fea0003800000 */
[----:B------:R-:W-:Y:S05]  /*160c0*/  BPT.TRAP 0x1 ;  /* 0x000000040000795c */ /* 0x000fea0000300000 */
.L_x_309:
[----:B------:R-:W-:Y:S05]  /*160d0*/  BSYNC.RECONVERGENT B0 ;  /* 0x0000000000007941 */ /* 0x000fea0003800200 */
.L_x_308:
        /* <DEDUP_REMOVED lines=10> */
[----:B------:R-:W-:Y:S01]  /*16180*/  UMOV UR21, UR37 ;  /* 0x0000002500157c82 */ /* 0x000fe20008000000 */
[----:B------:R-:W-:-:S02]  /*16190*/  UIADD3 UR10, UPT, UPT, UR10, 0x1, URZ ;  /* 0x000000010a0a7890 */ /* 0x000fc4000fffe0ff */
[----:B------:R3:W-:Y:S02]  /*161a0*/  UTMALDG.4D [UR16], [UR14], desc[UR12] ;  /* 0x00000c100e0075b4 */ /* 0x0007e40008019000 */
[----:B------:R-:W-:-:S04]  /*161b0*/  UISETP.NE.AND UP1, UPT, UR10, 0x3, UPT ;  /* 0x000000030a00788c */ /* 0x000fc8000bf25270 */
[----:B------:R-:W-:Y:S02]  /*161c0*/  USEL UR11, URZ, 0x1, UP1 ;  /* 0x00000001ff0b7887 */ /* 0x000fe40008800000 */
[----:B------:R-:W-:-:S04]  /*161d0*/  USEL UR10, UR10, URZ, UP1 ;  /* 0x000000ff0a0a7287 */ /* 0x000fc80008800000 */
[----:B------:R-:W-:Y:S01]  /*161e0*/  LOP3.LUT R3, R3, UR11, RZ, 0x3c, !PT ;  /* 0x0000000b03037c12 */ /* 0x000fe2000f8e3cff */
[----:B---3--:R-:W-:Y:S07]  /*161f0*/  BRA.U !UP0, `(.L_x_310) ;  /* 0x0000000108047547 */ /* 0x008fee000b800000 */
[----:B------:R-:W-:Y:S05]  /*16200*/  BPT.TRAP 0x1 ;  /* 0x000000040000795c */ /* 0x000fea0000300000 */
.L_x_310:
[----:B------:R-:W-:Y:S01]  /*16210*/  ULEA UR17, UR10, UR8, 0x3 ;  /* 0x000000080a117291 */ /* 0x000fe2000f8e18ff */
[----:B-1----:R-:W-:Y:S02]  /*16220*/  SHF.L.U32 R5, R3, 0x1f, RZ ;  /* 0x0000001f03057819 */ /* 0x002fe400000006ff */
[----:B--2---:R-:W-:-:S06]  /*16230*/  @!P0 MOV R2, 0x1000 ;  /* 0x0000100000028802 */ /* 0x004fcc0000000f00 */
[----:B------:R-:W1:Y:S02]  /*16240*/  SYNCS.PHASECHK.TRANS64.TRYWAIT P2, [UR17+0x5038], R5 ;  /* 0x00503805ff0075a7 */ /* 0x000e640008041111 */
[----:B-1----:R-:W-:Y:S05]  /*16250*/  @!P2 BRA `(.L_x_311) ;  /* 0x000000240018a947 */ /* 0x002fea0003800000 */
.L_x_432:
[----:B------:R2:W-:Y:S01]  /*16260*/  @!P0 SYNCS.ARRIVE.TRANS64 RZ, [UR17+0x5020], R2 ;  /* 0x00502002ffff89a7 */ /* 0x0005e20008000011 */
[----:B------:R-:W-:Y:S05]  /*16270*/  BRA.U !UP2, `(.L_x_312) ;  /* 0x000000010a047547 */ /* 0x000fea000b800000 */
[----:B------:R-:W-:Y:S05]  /*16280*/  BPT.TRAP 0x1 ;  /* 0x000000040000795c */ /* 0x000fea0000300000 */
.L_x_312:
[----:B------:R-:W-:Y:S04]  /*16290*/  BSSY.RECONVERGENT B0, `(.L_x_313) ;  /* 0x0000003000007945 */ /* 0x000fe80003800200 */
[----:B------:R-:W-:Y:S05]  /*162a0*/  @P1 BRA `(.L_x_314) ;  /* 0x0000000000041947 */ /* 0x000fea0003800000 */
[----:B------:R-:W-:Y:S05]  /*162b0*/  BPT.TRAP 0x1 ;  /* 0x000000040000795c */ /* 0x000fea0000300000 */
.L_x_314:
[----:B------:R-:W-:Y:S05]  /*162c0*/  BSYNC.RECONVERGENT B0 ;  /* 0x0000000000007941 */ /* 0x000fea0003800200 */
.L_x_313:
[----:B------:R-:W-:Y:S02]  /*162d0*/  ULEA UR16, UR10, UR8, 0xc ;  /* 0x000000080a107291 */ /* 0x000fe4000f8e60ff */
[----:B------:R-:W-:Y:S02]  /*162e0*/  UIADD3 UR14, UP1, UPT, UR4, 0x180, URZ ;  /* 0x00000180040e7890 */ /* 0x000fe4000ff3e0ff */
[----:B------:R-:W-:Y:S02]  /*162f0*/  UIADD3 UR19, UPT, UPT, UR27, 0x80, URZ ;  /* 0x000000801b137890 */ /* 0x000fe4000fffe0ff */
        /* <DEDUP_REMOVED lines=16> */
.L_x_315:
[----:B------:R-:W-:Y:S01]  /*16400*/  ULEA UR17, UR10, UR8, 0x3 ;  /* 0x000000080a117291 */ /* 0x000fe2000f8e18ff */
[----:B-1----:R-:W-:Y:S02]  /*16410*/  SHF.L.U32 R5, R3, 0x1f, RZ ;  /* 0x0000001f03057819 */ /* 0x002fe400000006ff */
[----:B--2---:R-:W-:-:S06]  /*16420*/  @!P0 MOV R2, 0x1000 ;  /* 0x0000100000028802 */ /* 0x004fcc0000000f00 */
[----:B------:R-:W1:Y:S02]  /*16430*/  SYNCS.PHASECHK.TRANS64.TRYWAIT P2, [UR17+0x5038], R5 ;  /* 0x00503805ff0075a7 */ /* 0x000e640008041111 */
[----:B-1----:R-:W-:Y:S05]  /*16440*/  @!P2 BRA `(.L_x_316) ;  /* 0x0000002000b4a947 */ /* 0x002fea0003800000 */
.L_x_434:
[----:B------:R2:W-:Y:S01]  /*16450*/  @!P0 SYNCS.ARRIVE.TRANS64 RZ, [UR17+0x5020], R2 ;  /* 0x00502002ffff89a7 */ /* 0x0005e20008000011 */
[----:B------:R-:W-:Y:S05]  /*16460*/  BRA.U !UP2, `(.L_x_317) ;  /* 0x000000010a047547 */ /* 0x000fea000b800000 */
[----:B------:R-:W-:Y:S05]  /*16470*/  BPT.TRAP 0x1 ;  /* 0x000000040000795c */ /* 0x000fea0000300000 */
.L_x_317:
[----:B------:R-:W-:Y:S04]  /*16480*/  BSSY.RECONVERGENT B0, `(.L_x_318) ;  /* 0x0000003000007945 */ /* 0x000fe80003800200 */
[----:B------:R-:W-:Y:S05]  /*16490*/  @P1 BRA `(.L_x_319) ;  /* 0x0000000000041947 */ /* 0x000fea0003800000 */
[----:B------:R-:W-:Y:S05]  /*164a0*/  BPT.TRAP 0x1 ;  /* 0x000000040000795c */ /* 0x000fea0000300000 */
.L_x_319:
[----:B------:R-:W-:Y:S05]  /*164b0*/  BSYNC.RECONVERGENT B0 ;  /* 0x0000000000007941 */ /* 0x000fea0003800200 */
.L_x_318:
        /* <DEDUP_REMOVED lines=19> */
.L_x_320:
[----:B------:R-:W-:Y:S01]  /*165f0*/  ULEA UR17, UR10, UR8, 0x3 ;  /* 0x000000080a117291 */ /* 0x000fe2000f8e18ff */
[----:B-1----:R-:W-:Y:S02]  /*16600*/  SHF.L.U32 R5, R3, 0x1f, RZ ;  /* 0x0000001f03057819 */ /* 0x002fe400000006ff */
[----:B--2---:R-:W-:-:S06]  /*16610*/  @!P0 MOV R2, 0x1000 ;  /* 0x0000100000028802 */ /* 0x004fcc0000000f00 */
[----:B------:R-:W1:Y:S02]  /*16620*/  SYNCS.PHASECHK.TRANS64.TRYWAIT P2, [UR17+0x5038], R5 ;  /* 0x00503805ff0075a7 */ /* 0x000e640008041111 */
[----:B-1----:R-:W-:Y:S05]  /*16630*/  @!P2 BRA `(.L_x_321) ;  /* 0x000000200050a947 */ /* 0x002fea0003800000 */
.L_x_436:
[----:B------:R2:W-:Y:S01]  /*16640*/  @!P0 SYNCS.ARRIVE.TRANS64 RZ, [UR17+0x5020], R2 ;  /* 0x00502002ffff89a7 */ /* 0x0005e20008000011 */
[----:B------:R-:W-:Y:S05]  /*16650*/  BRA.U !UP2, `(.L_x_322) ;  /* 0x000000010a047547 */ /* 0x000fea000b800000 */
[----:B------:R-:W-:Y:S05]  /*16660*/  BPT.TRAP 0x1 ;  /* 0x000000040000795c */ /* 0x000fea0000300000 */
.L_x_322:
[----:B------:R-:W-:Y:S04]  /*16670*/  BSSY.RECONVERGENT B0, `(.L_x_323) ;  /* 0x0000003000007945 */ /* 0x000fe80003800200 */
[----:B------:R-:W-:Y:S05]  /*16680*/  @P1 BRA `(.L_x_324) ;  /* 0x0000000000041947 */ /* 0x000fea0003800000 */
[----:B------:R-:W-:Y:S05]  /*16690*/  BPT.TRAP 0x1 ;  /* 0x000000040000795c */ /* 0x000fea0000300000 */
.L_x_324:
[----:B------:R-:W-:Y:S05]  /*166a0*/  BSYNC.RECONVERGENT B0 ;  /* 0x0000000000007941 */ /* 0x000fea0003800200 */
.L_x_323:
        /* <DEDUP_REMOVED lines=19> */
.L_x_325:
[----:B------:R-:W-:Y:S01]  /*167e0*/  ULEA UR17, UR10, UR8, 0x3 ;  /* 0x000000080a117291 */ /* 0x000fe2000f8e18ff */
[----:B-1----:R-:W-:Y:S02]  /*167f0*/  SHF.L.U32 R5, R3, 0x1f, RZ ;  /* 0x0000001f03057819 */ /* 0x002fe400000006ff */
[----:B--2---:R-:W-:-:S06]  /*16800*/  @!P0 MOV R2, 0x1000 ;  /* 0x0000100000028802 */ /* 0x004fcc0000000f00 */
[----:B------:R-:W1:Y:S02]  /*16810*/  SYNCS.PHASECHK.TRANS64.TRYWAIT P2, [UR17+0x5038], R5 ;  /* 0x00503805ff0075a7 */ /* 0x000e640008041111 */
[----:B-1----:R-:W-:Y:S05]  /*16820*/  @!P2 BRA `(.L_x_326) ;  /* 0x0000001c00eca947 */ /* 0x002fea0003800000 */
.L_x_438:
[----:B------:R2:W-:Y:S01]  /*16830*/  @!P0 SYNCS.ARRIVE.TRANS64 RZ, [UR17+0x5020], R2 ;  /* 0x00502002ffff89a7 */ /* 0x0005e20008000011 */
[----:B------:R-:W-:Y:S05]  /*16840*/  BRA.U !UP2, `(.L_x_327) ;  /* 0x000000010a047547 */ /* 0x000fea000b800000 */
[----:B------:R-:W-:Y:S05]  /*16850*/  BPT.TRAP 0x1 ;  /* 0x000000040000795c */ /* 0x000fea0000300000 */
.L_x_327:
[----:B------:R-:W-:Y:S04]  /*16860*/  BSSY.RECONVERGENT B0, `(.L_x_328) ;  /* 0x0000003000007945 */ /* 0x000fe80003800200 */
[----:B------:R-:W-:Y:S05]  /*16870*/  @P1 BRA `(.L_x_329) ;  /* 0x0000000000041947 */ /* 0x000fea0003800000 */
[----:B------:R-:W-:Y:S05]  /*16880*/  BPT.TRAP 0x1 ;  /* 0x000000040000795c */ /* 0x000fea0000300000 */
.L_x_329:
[----:B------:R-:W-:Y:S05]  /*16890*/  BSYNC.RECONVERGENT B0 ;  /* 0x0000000000007941 */ /* 0x000fea0003800200 */
.L_x_328:
        /* <DEDUP_REMOVED lines=13> */
[----:B------:R-:W-:Y:S02]  /*16970*/  UIADD3 UR9, UPT, UPT, UR9, 0x4, URZ ;  /* 0x0000000409097890 */ /* 0x000fe4000fffe0ff */
[----:B------:R-:W-:Y:S02]  /*16980*/  UISETP.NE.AND UP1, UPT, UR10, 0x3, UPT ;  /* 0x000000030a00788c */ /* 0x000fe4000bf25270 */
[----:B------:R-:W-:Y:S02]  /*16990*/  UIADD3 UR7, UPT, UPT, UR7, 0x4, URZ ;  /* 0x0000000407077890 */ /* 0x000fe4000fffe0ff */
[----:B------:R-:W-:Y:S02]  /*169a0*/  USEL UR11, URZ, 0x1, UP1 ;  /* 0x00000001ff0b7887 */ /* 0x000fe40008800000 */
[----:B------:R-:W-:Y:S02]  /*169b0*/  USEL UR10, UR10, URZ, UP1 ;  /* 0x000000ff0a0a7287 */ /* 0x000fe40008800000 */
[----:B------:R-:W-:-:S02]  /*169c0*/  UISETP.NE.AND UP1, UPT, UR9, URZ, UPT ;  /* 0x000000ff0900728c */ /* 0x000fc4000bf25270 */
[----:B------:R-:W-:Y:S01]  /*169d0*/  LOP3.LUT R4, R3, UR11, RZ, 0x3c, !PT ;  /* 0x0000000b03047c12 */ /* 0x000fe2000f8e3cff */
[----:B------:R-:W-:-:S06]  /*169e0*/  UIADD3 UR27, UPT, UPT, UR27, 0x200, URZ ;  /* 0x000002001b1b7890 */ /* 0x000fcc000fffe0ff */
[----:B----4-:R-:W-:Y:S06]  /*169f0*/  BRA.U UP1, `(.L_x_330) ;  /* 0xfffffff1010c7547 */ /* 0x010fec000b83ffff */
[----:B------:R-:W-:Y:S02]  /*16a00*/  UIADD3 UR9, UPT, UPT, UR7, 0x1, URZ ;  /* 0x0000000107097890 */ /* 0x000fe4000fffe0ff */
.L_x_289:
[----:B------:R-:W-:-:S13]  /*16a10*/  ISETP.NE.AND P2, PT, RZ, UR6, PT ;  /* 0x00000006ff007c0c */ /* 0x000fda000bf45270 */
[----:B---3--:R-:W-:Y:S05]  /*16a20*/  @!P2 EXIT ;  /* 0x000000000000a94d */ /* 0x008fea0003800000 */
[----:B------:R-:W-:Y:S02]  /*16a30*/  UIADD3 UR7, UPT, UPT, -UR6, URZ, URZ ;  /* 0x000000ff06077290 */ /* 0x000fe4000fffe1ff */
[----:B------:R-:W-:-:S12]  /*16a40*/  USHF.L.U32 UR27, UR9, 0x7, URZ ;  /* 0x00000007091b7899 */ /* 0x000fd800080006ff */
.L_x_341:
[----:B------:R-:W-:Y:S05]  /*16a50*/  BRA.U !UP0, `(.L_x_331) ;  /* 0x0000000108047547 */ /* 0x000fea000b800000 */
[----:B------:R-:W-:Y:S05]  /*16a60*/  BPT.TRAP 0x1 ;  /* 0x000000040000795c */ /* 0x000fea0000300000 */
.L_x_331:
[----:B------:R-:W-:Y:S01]  /*16a70*/  ULEA UR25, UR10, UR8, 0x3 ;  /* 0x000000080a197291 */ /* 0x000fe2000f8e18ff */
[----:B-1----:R-:W-:Y:S02]  /*16a80*/  SHF.L.U32 R3, R4, 0x1f, RZ ;  /* 0x0000001f04037819 */ /* 0x002fe400000006ff */
[----:B--2---:R-:W-:-:S06]  /*16a90*/  @!P0 MOV R2, 0x1000 ;  /* 0x0000100000028802 */ /* 0x004fcc0000000f00 */
[----:B------:R-:W1:Y:S02]  /*16aa0*/  SYNCS.PHASECHK.TRANS64.TRYWAIT P2, [UR25+0x5038], R3 ;  /* 0x00503803ff0075a7 */ /* 0x000e640008041119 */
[----:B-1----:R-:W-:Y:S05]  /*16ab0*/  @!P2 BRA `(.L_x_332) ;  /* 0x0000001c0060a947 */ /* 0x002fea0003800000 */
.L_x_440:
[----:B------:R2:W-:Y:S01]  /*16ac0*/  @!P0 SYNCS.ARRIVE.TRANS64 RZ, [UR25+0x5020], R2 ;  /* 0x00502002ffff89a7 */ /* 0x0005e20008000019 */
[----:B------:R-:W-:Y:S05]  /*16ad0*/  BRA.U !UP2, `(.L_x_333) ;  /* 0x000000010a047547 */ /* 0x000fea000b800000 */
[----:B------:R-:W-:Y:S05]  /*16ae0*/  BPT.TRAP 0x1 ;  /* 0x000000040000795c */ /* 0x000fea0000300000 */
.L_x_333:
[----:B------:R-:W-:Y:S04]  /*16af0*/  BSSY.RECONVERGENT B0, `(.L_x_334) ;  /* 0x0000003000007945 */ /* 0x000fe80003800200 */
[----:B------:R-:W-:Y:S05]  /*16b00*/  @P1 BRA `(.L_x_335) ;  /* 0x0000000000041947 */ /* 0x000fea0003800000 */
[----:B------:R-:W-:Y:S05]  /*16b10*/  BPT.TRAP 0x1 ;  /* 0x000000040000795c */ /* 0x000fea0000300000 */
.L_x_335:
[----:B------:R-:W-:Y:S05]  /*16b20*/  BSYNC.RECONVERGENT B0 ;  /* 0x0000000000007941 */ /* 0x000fea0003800200 */
.L_x_334:
        /* <DEDUP_REMOVED lines=15> */
[----:B-1----:R-:W-:Y:S01]  /*16c20*/  LOP3.LUT R3, R4, UR9, RZ, 0x3c, !PT ;  /* 0x0000000904037c12 */ /* 0x002fe2000f8e3cff */
[----:B---3--:R-:W-:Y:S07]  /*16c30*/  BRA.U !UP0, `(.L_x_336) ;  /* 0x0000000108047547 */ /* 0x008fee000b800000 */
[----:B------:R-:W-:Y:S05]  /*16c40*/  BPT.TRAP 0x1 ;  /* 0x000000040000795c */ /* 0x000fea0000300000 */
.L_x_336:
[----:B------:R-:W-:Y:S01]  /*16c50*/  ULEA UR17, UR6, UR8, 0x3 ;  /* 0x0000000806117291 */ /* 0x000fe2000f8e18ff */
[----:B------:R-:W-:Y:S02]  /*16c60*/  SHF.L.U32 R5, R3, 0x1f, RZ ;  /* 0x0000001f03057819 */ /* 0x000fe400000006ff */
[----:B--2---:R-:W-:-:S06]  /*16c70*/  @!P0 MOV R2, 0x1000 ;  /* 0x0000100000028802 */ /* 0x004fcc0000000f00 */
[----:B------:R-:W1:Y:S02]  /*16c80*/  SYNCS.PHASECHK.TRANS64.TRYWAIT P2, [UR17+0x5038], R5 ;  /* 0x00503805ff0075a7 */ /* 0x000e640008041111 */
[----:B-1----:R-:W-:Y:S05]  /*16c90*/  @!P2 BRA `(.L_x_337) ;  /* 0x0000001c0000a947 */ /* 0x002fea0003800000 */
.L_x_442:
[----:B------:R2:W-:Y:S01]  /*16ca0*/  @!P0 SYNCS.ARRIVE.TRANS64 RZ, [UR17+0x5020], R2 ;  /* 0x00502002ffff89a7 */ /* 0x0005e20008000011 */
[----:B------:R-:W-:Y:S05]  /*16cb0*/  BRA.U !UP2, `(.L_x_338) ;  /* 0x000000010a047547 */ /* 0x000fea000b800000 */
[----:B------:R-:W-:Y:S05]  /*16cc0*/  BPT.TRAP 0x1 ;  /* 0x000000040000795c */ /* 0x000fea0000300000 */
.L_x_338:
[----:B------:R-:W-:Y:S04]  /*16cd0*/  BSSY.RECONVERGENT B0, `(.L_x_339) ;  /* 0x0000003000007945 */ /* 0x000fe80003800200 */
[----:B------:R-:W-:Y:S05]  /*16ce0*/  @P1 BRA `(.L_x_340) ;  /* 0x0000000000041947 */ /* 0x000fea0003800000 */
[----:B------:R-:W-:Y:S05]  /*16cf0*/  BPT.TRAP 0x1 ;  /* 0x000000040000795c */ /* 0x000fea0000300000 */
.L_x_340:
[----:B------:R-:W-:Y:S05]  /*16d00*/  BSYNC.RECONVERGENT B0 ;  /* 0x0000000000007941 */ /* 0x000fea0003800200 */
.L_x_339:
        /* <DEDUP_REMOVED lines=12> */
[----:B------:R3:W-:Y:S01]  /*16dd0*/  UTMALDG.4D [UR16], [UR14], desc[UR12] ;  /* 0x00000c100e0075b4 */ /* 0x0007e20008019000 */
[----:B------:R-:W-:Y:S02]  /*16de0*/  UIADD3 UR7, UPT, UPT, UR7, 0x1, URZ ;  /* 0x0000000107077890 */ /* 0x000fe4000fffe0ff */
[----:B------:R-:W-:Y:S02]  /*16df0*/  UISETP.NE.AND UP1, UPT, UR10, 0x3, UPT ;  /* 0x000000030a00788c */ /* 0x000fe4000bf25270 */
[----:B------:R-:W-:Y:S02]  /*16e00*/  UIADD3 UR27, UPT, UPT, UR27, 0x80, URZ ;  /* 0x000000801b1b7890 */ /* 0x000fe4000fffe0ff */
[----:B------:R-:W-:Y:S02]  /*16e10*/  USEL UR6, URZ, 0x1, UP1 ;  /* 0x00000001ff067887 */ /* 0x000fe40008800000 */
[----:B------:R-:W-:Y:S02]  /*16e20*/  USEL UR10, UR10, URZ, UP1 ;  /* 0x000000ff0a0a7287 */ /* 0x000fe40008800000 */
[----:B------:R-:W-:-:S02]  /*16e30*/  UISETP.NE.AND UP1, UPT, UR7, URZ, UPT ;  /* 0x000000ff0700728c */ /* 0x000fc4000bf25270 */
[----:B------:R-:W-:-:S07]  /*16e40*/  LOP3.LUT R4, R3, UR6, RZ, 0x3c, !PT ;  /* 0x0000000603047c12 */ /* 0x000fce000f8e3cff */
[----:B---3--:R-:W-:Y:S05]  /*16e50*/  BRA.U UP1, `(.L_x_341) ;  /* 0xfffffff901fc7547 */ /* 0x008fea000b83ffff */
[----:B------:R-:W-:Y:S05]  /*16e60*/  EXIT ;  /* 0x000000000000794d */ /* 0x000fea0003800000 */
.L_x_461:
[----:B------:R-:W-:-:S08]  /*16e70*/  NOP ;  /* 0x0000000000007918 */ /* 0x000fd00000000000 */
[----:B------:R-:W1:-:S00]  /*16e80*/  USETMAXREG.DEALLOC.CTAPOOL 0x20 ;  /* 0x00000020000079c8 */ /* 0x000e4000080e0500 */
[----:B------:R-:W2:Y:S08]  /*16e90*/  S2UR UR18, SR_CTAID.X ;  /* 0x00000000001279c3 */ /* 0x000eb00000002500 */
[----:B-1----:R-:W1:Y:S01]  /*16ea0*/  LDC R0, c[0x0][0x380] ;  /* 0x0000e000ff007b82 */ /* 0x002e620000000800 */
[----:B--2---:R-:W-:-:S06]  /*16eb0*/  USHF.L.U32 UR18, UR18, 0x8, URZ ;  /* 0x0000000812127899 */ /* 0x004fcc00080006ff */
[----:B-1----:R-:W-:-:S13]  /*16ec0*/  ISETP.LE.U32.AND P0, PT, R0, UR18, PT ;  /* 0x0000001200007c0c */ /* 0x002fda000bf03070 */
[----:B------:R-:W-:Y:S05]  /*16ed0*/  @P0 EXIT ;  /* 0x000000000000094d */ /* 0x000fea0003800000 */
[----:B------:R-:W1:Y:S01]  /*16ee0*/  LDCU UR19, c[0x0][0x38c] ;  /* 0x00007180ff1377ac */ /* 0x000e620008000800 */
[----:B------:R-:W2:Y:S01]  /*16ef0*/  S2UR UR4, SR_CTAID.Y ;  /* 0x00000000000479c3 */ /* 0x000ea20000002600 */
[----:B------:R-:W-:Y:S01]  /*16f00*/  UMOV UR6, URZ ;  /* 0x000000ff00067c82 */ /* 0x000fe20008000000 */
[----:B------:R-:W-:Y:S01]  /*16f10*/  ELECT P0, URZ, PT ;  /* 0x0000000000ff782f */ /* 0x000fe20003800000 */
[----:B-1----:R-:W1:Y:S01]  /*16f20*/  I2F.U32.RP R2, UR19 ;  /* 0x0000001300027d06 */ /* 0x002e620008209000 */
[----:B------:R-:W-:-:S07]  /*16f30*/  UISETP.NE.U32.AND UP0, UPT, UR19, URZ, UPT ;  /* 0x000000ff1300728c */ /* 0x000fce000bf05070 */
[----:B-1----:R-:W1:Y:S02]  /*16f40*/  MUFU.RCP R0, R2 ;  /* 0x0000000200007308 */ /* 0x002e640000001000 */
[----:B-1----:R-:W-:-:S06]  /*16f50*/  VIADD R0, R0, 0xffffffe ;  /* 0x0ffffffe00007836 */ /* 0x002fcc0000000000 */
[----:B------:R-:W1:Y:S02]  /*16f60*/  F2I.FTZ.U32.TRUNC.NTZ R0, R0 ;  /* 0x0000000000007305 */ /* 0x000e64000021f000 */
[----:B-1----:R-:W-:-:S13]  /*16f70*/  R2UR UR7, R0 ;  /* 0x00000000000772ca */ /* 0x002fda00000e0000 */
[----:B------:R-:W-:-:S04]  /*16f80*/  UIADD3 UR5, UPT, UPT, URZ, -UR7, URZ ;  /* 0x80000007ff057290 */ /* 0x000fc8000fffe0ff */
[----:B------:R-:W-:-:S04]  /*16f90*/  UIMAD UR5, UR5, UR19, URZ ;  /* 0x00000013050572a4 */ /* 0x000fc8000f8e02ff */
[----:B------:R-:W-:-:S04]  /*16fa0*/  UIMAD.WIDE.U32 UR6, UR7, UR5, UR6 ;  /* 0x00000005070672a5 */ /* 0x000fc8000f8e0006 */
[----:B--2---:R-:W-:-:S07]  /*16fb0*/  UIMAD.WIDE.U32 UR20, UR7, UR4, URZ ;  /* 0x00000004071472a5 */ /* 0x004fce000f8e00ff */
[----:B------:R-:W-:Y:S02]  /*16fc0*/  UMOV UR20, UR21 ;  /* 0x0000001500147c82 */ /* 0x000fe40008000000 */
[----:B------:R-:W-:Y:S02]  /*16fd0*/  UIADD3 UR5, UPT, UPT, -UR20, URZ, URZ ;  /* 0x000000ff14057290 */ /* 0x000fe4000fffe1ff */
[----:B------:R-:W1:Y:S02]  /*16fe0*/  S2UR UR21, SR_CTAID.Z ;  /* 0x00000000001579c3 */ /* 0x000e640000002700 */
[----:B------:R-:W-:-:S04]  /*16ff0*/  UIMAD UR5, UR19, UR5, UR4 ;  /* 0x00000005130572a4 */ /* 0x000fc8000f8e0204 */
[----:B------:R-:W-:-:S11]  /*17000*/  UISETP.GE.U32.AND UP2, UPT, UR5, UR19, UPT ;  /* 0x000000130500728c */ /* 0x000fd6000bf46070 */
[----:B------:R-:W-:Y:S02]  /*17010*/  @UP2 UIADD3 UR5, UPT, UPT, UR5, -UR19, URZ ;  /* 0x8000001305052290 */ /* 0x000fe4000fffe0ff */
[----:B------:R-:W-:Y:S02]  /*17020*/  @UP2 UIADD3 UR20, UPT, UPT, UR20, 0x1, URZ ;  /* 0x0000000114142890 */ /* 0x000fe4000fffe0ff */
[----:B------:R-:W-:-:S11]  /*17030*/  UISETP.GE.U32.AND UP1, UPT, UR5, UR19, UPT ;  /* 0x000000130500728c */ /* 0x000fd6000bf26070 */
[----:B------:R-:W-:Y:S02]  /*17040*/  @UP1 UIADD3 UR20, UPT, UPT, UR20, 0x1, URZ ;  /* 0x0000000114141890 */ /* 0x000fe4000fffe0ff */
[----:B------:R-:W-:-:S04]  /*17050*/  @!UP0 ULOP3.LUT UR20, URZ, UR19, URZ, 0x33, !UPT ;  /* 0x00000013ff148292 */ /* 0x000fc8000f8e33ff */
[----:B------:R-:W-:-:S04]  /*17060*/  UIADD3 UR5, UPT, UPT, -UR20, URZ, URZ ;  /* 0x000000ff14057290 */ /* 0x000fc8000fffe1ff */
[----:B------:R-:W-:Y:S01]  /*17070*/  UIMAD UR19, UR19, UR5, UR4 ;  /* 0x00000005131372a4 */ /* 0x000fe2000f8e0204 */
[----:B-1----:R-:W-:Y:S11]  /*17080*/  BRA.U UP6, `(.L_x_342) ;  /* 0x0000000106047547 */ /* 0x002ff6000b800000 */
[----:B------:R-:W-:Y:S05]  /*17090*/  BPT.TRAP 0x1 ;  /* 0x000000040000795c */ /* 0x000fea0000300000 */
.L_x_342:
[----:B------:R-:W1:Y:S01]  /*170a0*/  S2UR UR4, SR_CgaCtaId ;  /* 0x00000000000479c3 */ /* 0x000e620000008800 */
[----:B------:R-:W-:Y:S01]  /*170b0*/  UMOV UR16, 0x400 ;  /* 0x0000040000107882 */ /* 0x000fe20000000000 */
[----:B------:R-:W-:Y:S01]  /*170c0*/  SHF.L.U32 R3, RZ, 0x1f, RZ ;  /* 0x0000001fff037819 */ /* 0x000fe200000006ff */
[----:B-1----:R-:W-:-:S09]  /*170d0*/  ULEA UR16, UR4, UR16, 0x18 ;  /* 0x0000001004107291 */ /* 0x002fd2000f8ec0ff */
[----:B------:R-:W1:Y:S02]  /*170e0*/  SYNCS.PHASECHK.TRANS64.TRYWAIT P0, [UR16+0x50b0], R3 ;  /* 0x0050b003ff0075a7 */ /* 0x000e640008001110 */
[----:B-1----:R-:W-:Y:S05]  /*170f0*/  @!P0 BRA `(.L_x_343) ;  /* 0x0000001800008947 */ /* 0x002fea0003800000 */
.L_x_444:
[----:B------:R-:W2:Y:S01]  /*17100*/  LDCU.64 UR6, c[0x0][0x348] ;  /* 0x00006900ff0677ac */ /* 0x000ea20008000a00 */
[----:B------:R-:W-:Y:S01]  /*17110*/  UMOV UR17, URZ ;  /* 0x000000ff00117c82 */ /* 0x000fe20008000000 */
[----:B--2---:R-:W-:-:S04]  /*17120*/  UIADD3 UR6, UP0, UPT, UR6, 0x400, URZ ;  /* 0x0000040006067890 */ /* 0x004fc8000ff1e0ff */
[----:B------:R-:W-:-:S09]  /*17130*/  UIADD3.X UR7, UPT, UPT, URZ, UR7, URZ, UP0, !UPT ;  /* 0x00000007ff077290 */ /* 0x000fd200087fe4ff */
[----:B------:R2:W-:Y:S01]  /*17140*/  UTMASTG.5D [UR16], [UR6] ;  /* 0x00000010060073b5 */ /* 0x0005e20008020000 */
[----:B------:R0:W-:Y:S01]  /*17150*/  UTMACMDFLUSH ;  /* 0x00000000000079b7 */ /* 0x0001e20000000000 */
[----:B--2---:R-:W-:Y:S05]  /*17160*/  BRA.U UP6, `(.L_x_344) ;  /* 0x0000000106047547 */ /* 0x004fea000b800000 */
[----:B------:R-:W-:Y:S05]  /*17170*/  BPT.TRAP 0x1 ;  /* 0x000000040000795c */ /* 0x000fea0000300000 */
.L_x_344:
[----:B------:R-:W2:Y:S02]  /*17180*/  SYNCS.PHASECHK.TRANS64.TRYWAIT P0, [UR16+0x50b8], R3 ;  /* 0x0050b803ff0075a7 */ /* 0x000ea40008001110 */
[----:B--2---:R-:W-:Y:S05]  /*17190*/  @!P0 BRA `(.L_x_345) ;  /* 0x0000001400f08947 */ /* 0x004fea0003800000 */
.L_x_446:
[----:B------:R-:W2:Y:S01]  /*171a0*/  LDCU.64 UR6, c[0x0][0x348] ;  /* 0x00006900ff0677ac */ /* 0x000ea20008000a00 */
[----:B------:R-:W-:Y:S02]  /*171b0*/  UIADD3 UR10, UPT, UPT, UR18, 0x80, URZ ;  /* 0x00000080120a7890 */ /* 0x000fe4000fffe0ff */
[----:B------:R-:W-:Y:S01]  /*171c0*/  UIADD3 UR8, UPT, UPT, UR16, 0x1000, URZ ;  /* 0x0000100010087890 */ /* 0x000fe2000fffe0ff */
[----:B------:R-:W-:Y:S01]  /*171d0*/  UMOV UR9, URZ ;  /* 0x000000ff00097c82 */ /* 0x000fe20008000000 */
[----:B------:R-:W-:Y:S01]  /*171e0*/  UMOV UR11, UR19 ;  /* 0x00000013000b7c82 */ /* 0x000fe20008000000 */
[----:B------:R-:W-:Y:S01]  /*171f0*/  UMOV UR12, UR20 ;  /* 0x00000014000c7c82 */ /* 0x000fe20008000000 */
[----:B------:R-:W-:Y:S01]  /*17200*/  UMOV UR13, UR21 ;  /* 0x00000015000d7c82 */ /* 0x000fe20008000000 */
[----:B--2---:R-:W-:-:S04]  /*17210*/  UIADD3 UR6, UP0, UPT, UR6, 0x400, URZ ;  /* 0x0000040006067890 */ /* 0x004fc8000ff1e0ff */
[----:B------:R-:W-:-:S09]  /*17220*/  UIADD3.X UR7, UPT, UPT, URZ, UR7, URZ, UP0, !UPT ;  /* 0x00000007ff077290 */ /* 0x000fd200087fe4ff */
[----:B------:R2:W-:Y:S01]  /*17230*/  UTMASTG.5D [UR8], [UR6] ;  /* 0x00000008060073b5 */ /* 0x0005e20008020000 */
[----:B------:R0:W-:Y:S01]  /*17240*/  UTMACMDFLUSH ;  /* 0x00000000000079b7 */ /* 0x0001e20000000000 */
[----:B------:R-:W-:-:S04]  /*17250*/  DEPBAR.LE SB0, 0x1 ;  /* 0x000080400000791a */ /* 0x000fc80000000000 */
[----:B--2---:R-:W-:Y:S05]  /*17260*/  BRA.U UP6, `(.L_x_346) ;  /* 0x0000000106047547 */ /* 0x004fea000b800000 */
[----:B------:R-:W-:Y:S05]  /*17270*/  BPT.TRAP 0x1 ;  /* 0x000000040000795c */ /* 0x000fea0000300000 */
.L_x_346:
[----:B------:R-:W-:-:S04]  /*17280*/  UIADD3 UR5, UPT, UPT, UR16, 0x50c0, URZ ;  /* 0x000050c010057890 */ /* 0x000fc8000fffe0ff */
[----:B------:R-:W-:-:S09]  /*17290*/  UPRMT UR5, UR4, 0x654, UR5 ;  /* 0x0000065404057896 */ /* 0x000fd20008000005 */
[----:B------:R-:W-:Y:S01]  /*172a0*/  SYNCS.ARRIVE.TRANS64.RED.A1T0 RZ, [UR5], RZ ;  /* 0x000000ffffff79a7 */ /* 0x000fe20008100405 */
[----:B------:R-:W-:-:S04]  /*172b0*/  DEPBAR.LE SB0, 0x0 ;  /* 0x000080000000791a */ /* 0x000fc80000000000 */
[----:B------:R-:W-:Y:S05]  /*172c0*/  BRA.U UP6, `(.L_x_347) ;  /* 0x0000000106047547 */ /* 0x000fea000b800000 */
[----:B------:R-:W-:Y:S05]  /*172d0*/  BPT.TRAP 0x1 ;  /* 0x000000040000795c */ /* 0x000fea0000300000 */
.L_x_347:
[----:B------:R-:W-:Y:S01]  /*172e0*/  UIADD3 UR5, UPT, UPT, UR16, 0x50c8, URZ ;  /* 0x000050c810057890 */ /* 0x000fe2000fffe0ff */
[----:B------:R-:W-:Y:S02]  /*172f0*/  IMAD.MOV.U32 R2, RZ, RZ, 0xffff ;  /* 0x0000ffffff027424 */ /* 0x000fe400078e00ff */
[----:B-1----:R-:W-:Y:S01]  /*17300*/  IMAD.MOV.U32 R0, RZ, RZ, 0x1 ;  /* 0x00000001ff007424 */ /* 0x002fe200078e00ff */
[----:B------:R-:W-:-:S09]  /*17310*/  UPRMT UR5, UR4, 0x654, UR5 ;  /* 0x0000065404057896 */ /* 0x000fd20008000005 */
[----:B------:R-:W-:Y:S01]  /*17320*/  SYNCS.ARRIVE.TRANS64.RED.A1T0 RZ, [UR5], RZ ;  /* 0x000000ffffff79a7 */ /* 0x000fe20008100405 */
[----:B------:R-:W1:Y:S01]  /*17330*/  LDS R3, [UR16+0x50e0] ;  /* 0x0050e010ff037984 */ /* 0x000e620008000800 */
[----:B------:R-:W-:Y:S02]  /*17340*/  UMOV UR6, 0x40 ;  /* 0x0000004000067882 */ /* 0x000fe40000000000 */
[----:B------:R-:W-:Y:S01]  /*17350*/  ULEA UR6, UR4, UR6, 0x18 ;  /* 0x0000000604067291 */ /* 0x000fe2000f8ec0ff */
[----:B------:R-:W-:-:S08]  /*17360*/  NOP ;  /* 0x0000000000007918 */ /* 0x000fd00000000000 */
[----:B------:R-:W2:Y:S01]  /*17370*/  LDS R5, [UR6+0x14] ;  /* 0x00001406ff057984 */ /* 0x000ea20008000800 */
[----:B-1----:R-:W-:-:S04]  /*17380*/  LOP3.LUT R3, R3, 0xffff, RZ, 0xc0, !PT ;  /* 0x0000ffff03037812 */ /* 0x002fc800078ec0ff */
[----:B------:R-:W-:-:S04]  /*17390*/  SHF.R.U32.HI R3, RZ, 0x5, R3 ;  /* 0x00000005ff037819 */ /* 0x000fc80000011603 */
[-C--:B------:R-:W-:Y:S02]  /*173a0*/  SHF.L.U32 R2, R2, R3.reuse, RZ ;  /* 0x0000000302027219 */ /* 0x080fe400000006ff */
[----:B------:R-:W-:Y:S02]  /*173b0*/  SHF.L.U32 R0, R0, R3, RZ ;  /* 0x0000000300007219 */ /* 0x000fe400000006ff */
[----:B--2---:R-:W-:-:S04]  /*173c0*/  LOP3.LUT R5, R5, R2, RZ, 0xc0, !PT ;  /* 0x0000000205057212 */ /* 0x004fc800078ec0ff */
[----:B------:R-:W-:-:S13]  /*173d0*/  ISETP.NE.AND P0, PT, R5, R2, PT ;  /* 0x000000020500720c */ /* 0x000fda0003f05270 */
[----:B------:R-:W-:Y:S05]  /*173e0*/  @P0 BRA `(.L_x_348) ;  /* 0x00000000005c0947 */ /* 0x000fea0003800000 */
[----:B------:R-:W1:Y:S02]  /*173f0*/  LDS R3, [UR6+0x18] ;  /* 0x00001806ff037984 */ /* 0x000e640008000800 */
[----:B-1----:R-:W-:-:S04]  /*17400*/  LOP3.LUT R3, R3, R0, RZ, 0xc0, !PT ;  /* 0x0000000003037212 */ /* 0x002fc800078ec0ff */
[----:B------:R-:W-:-:S13]  /*17410*/  ISETP.NE.AND P0, PT, R3, R0, PT ;  /* 0x000000000300720c */ /* 0x000fda0003f05270 */
[----:B------:R-:W-:Y:S05]  /*17420*/  @P0 BRA `(.L_x_349) ;  /* 0x0000000000400947 */ /* 0x000fea0003800000 */
[----:B------:R-:W-:Y:S01]  /*17430*/  R2UR UR8, R2 ;  /* 0x00000000020872ca */ /* 0x000fe200000e0000 */
[----:B------:R-:W1:Y:S01]  /*17440*/  S2R R3, SR_LANEID ;  /* 0x0000000000037919 */ /* 0x000e620000000000 */
[----:B------:R-:W-:Y:S01]  /*17450*/  LOP3.LUT R4, RZ, R0, RZ, 0x33, !PT ;  /* 0x00000000ff047212 */ /* 0x000fe200078e33ff */
[----:B------:R-:W-:Y:S02]  /*17460*/  VOTEU.ANY UR7, UPT, PT ;  /* 0x0000000000077886 */ /* 0x000fe400038e0100 */
[----:B------:R-:W-:Y:S01]  /*17470*/  UFLO.U32 UR7, UR7 ;  /* 0x00000007000772bd */ /* 0x000fe200080e0000 */
[----:B------:R-:W2:Y:S07]  /*17480*/  REDUX UR4, R4 ;  /* 0x00000000040473c4 */ /* 0x000eae0000000000 */
[----:B------:R-:W-:-:S06]  /*17490*/  ULOP3.LUT UR8, URZ, UR8, URZ, 0x33, !UPT ;  /* 0x00000008ff087292 */ /* 0x000fcc000f8e33ff */
[----:B------:R-:W-:-:S04]  /*174a0*/  IMAD.U32 R2, RZ, RZ, UR8 ;  /* 0x00000008ff027e24 */ /* 0x000fc8000f8e00ff */
[----:B------:R-:W3:Y:S02]  /*174b0*/  REDUX UR5, R2 ;  /* 0x00000000020573c4 */ /* 0x000ee40000000000 */
[----:B------:R4:W-:Y:S01]  /*174c0*/  UTCATOMSWS.AND URZ, UR8 ;  /* 0x0000000800ff79e3 */ /* 0x0009e20008000000 */
[----:B--2---:R-:W-:Y:S01]  /*174d0*/  IMAD.U32 R0, RZ, RZ, UR4 ;  /* 0x00000004ff007e24 */ /* 0x004fe2000f8e00ff */
[----:B-1----:R-:W-:Y:S01]  /*174e0*/  ISETP.EQ.U32.AND P0, PT, R3, UR7, PT ;  /* 0x0000000703007c0c */ /* 0x002fe2000bf02070 */
[----:B---3--:R-:W-:-:S12]  /*174f0*/  IMAD.U32 R3, RZ, RZ, UR5 ;  /* 0x00000005ff037e24 */ /* 0x008fd8000f8e00ff */
[----:B------:R4:W-:Y:S04]  /*17500*/  @P0 ATOMS.AND RZ, [UR6+0x14], R3 ;  /* 0x00001403ffff098c */ /* 0x0009e8000a800006 */
[----:B------:R4:W-:Y:S01]  /*17510*/  @P0 ATOMS.AND RZ, [UR6+0x18], R0 ;  /* 0x00001800ffff098c */ /* 0x0009e2000a800006 */
[----:B------:R-:W-:Y:S05]  /*17520*/  BRA `(.L_x_350) ;  /* 0x0000000000147947 */ /* 0x000fea0003800000 */
.L_x_349:
[----:B------:R-:W-:Y:S02]  /*17530*/  MOV R2, 0x17550 ;  /* 0x0001755000027802 */ /* 0x000fe40000000f00 */
[----:B------:R-:W-:Y:S05]  /*17540*/  CALL.REL.NOINC `($__internal_0_$__cuda_sm10x_tcgen05_guardrail_trap_col_being_dealloced_not_returned_by_alloc) ;  /* 0x00000014001c7944 */ /* 0x000fea0003c00000 */
[----:B------:R-:W-:Y:S05]  /*17550*/  BRA `(.L_x_350) ;  /* 0x0000000000087947 */ /* 0x000fea0003800000 */
.L_x_348:
[----:B------:R-:W-:Y:S02]  /*17560*/  MOV R2, 0x17580 ;  /* 0x0001758000027802 */ /* 0x000fe40000000f00 */
[----:B------:R-:W-:Y:S05]  /*17570*/  CALL.REL.NOINC `($__internal_2_$__cuda_sm10x_tcgen05_guardrail_trap_unallocated_columns_being_dealloced) ;  /* 0x0000001400287944 */ /* 0x000fea0003c00000 */
.L_x_350:
[----:B------:R-:W-:Y:S01]  /*17580*/  NOP ;  /* 0x0000000000007918 */ /* 0x000fe20000000000 */
[----:B----4-:R-:W-:Y:S05]  /*17590*/  EXIT ;  /* 0x000000000000794d */ /* 0x010fea0003800000 */
.L_x_35:
[----:B-1----:R-:W-:-:S07]  /*175a0*/  MOV R0, UR4 ;  /* 0x0000000400007c02 */ /* 0x002fce0008000f00 */
.L_x_351:
[----:B-1----:R1:W2:Y:S02]  /*175b0*/  SYNCS.PHASECHK.TRANS64.TRYWAIT P0, [R0+URZ+0x5000], R5 ;  /* 0x00500005000075a7 */ /* 0x0022a400080011ff */
[----:B--2---:R-:W-:Y:S05]  /*175c0*/  @!P0 NANOSLEEP.SYNCS 0x989680 ;  /* 0x009896800000895d */ /* 0x004fea0003900000 */
[----:B------:R-:W2:Y:S02]  /*175d0*/  @!P0 SYNCS.PHASECHK.TRANS64 P0, [R0+URZ+0x5000], R5 ;  /* 0x00500005000085a7 */ /* 0x000ea400080010ff */
[----:B--2---:R-:W-:Y:S05]  /*175e0*/  @!P0 BRA `(.L_x_351) ;  /* 0xfffffffc00f08947 */ /* 0x004fea000383ffff */
[----:B------:R-:W-:Y:S05]  /*175f0*/  BRA `(.L_x_352) ;  /* 0xfffffea400747947 */ /* 0x000fea000383ffff */
.L_x_37:
[----:B-1----:R-:W-:-:S07]  /*17600*/  MOV R0, UR4 ;  /* 0x0000000400007c02 */ /* 0x002fce0008000f00 */
.L_x_353:
[----:B-1----:R1:W2:Y:S02]  /*17610*/  SYNCS.PHASECHK.TRANS64.TRYWAIT P0, [R0+URZ+0x5020], R5 ;  /* 0x00502005000075a7 */ /* 0x0022a400080011ff */
[----:B--2---:R-:W-:Y:S05]  /*17620*/  @!P0 NANOSLEEP.SYNCS 0x989680 ;  /* 0x009896800000895d */ /* 0x004fea0003900000 */
[----:B------:R-:W2:Y:S02]  /*17630*/  @!P0 SYNCS.PHASECHK.TRANS64 P0, [R0+URZ+0x5020], R5 ;  /* 0x00502005000085a7 */ /* 0x000ea400080010ff */
[----:B--2---:R-:W-:Y:S05]  /*17640*/  @!P0 BRA `(.L_x_353) ;  /* 0xfffffffc00f08947 */ /* 0x004fea000383ffff */
[----:B------:R-:W-:Y:S05]  /*17650*/  BRA `(.L_x_354) ;  /* 0xfffffea400707947 */ /* 0x000fea000383ffff */
.L_x_39:
[----:B------:R-:W-:-:S07]  /*17660*/  MOV R2, UR4 ;  /* 0x0000000400027c02 */ /* 0x000fce0008000f00 */
.L_x_355:
[----:B-1----:R1:W2:Y:S02]  /*17670*/  SYNCS.PHASECHK.TRANS64.TRYWAIT P0, [R2+URZ+0x5058], R3 ;  /* 0x00505803020075a7 */ /* 0x0022a400080011ff */
[----:B--2---:R-:W-:Y:S05]  /*17680*/  @!P0 NANOSLEEP.SYNCS 0x989680 ;  /* 0x009896800000895d */ /* 0x004fea0003900000 */
[----:B------:R-:W2:Y:S02]  /*17690*/  @!P0 SYNCS.PHASECHK.TRANS64 P0, [R2+URZ+0x5058], R3 ;  /* 0x00505803020085a7 */ /* 0x000ea400080010ff */
[----:B--2---:R-:W-:Y:S05]  /*176a0*/  @!P0 BRA `(.L_x_355) ;  /* 0xfffffffc00f08947 */ /* 0x004fea000383ffff */
[----:B------:R-:W-:Y:S05]  /*176b0*/  BRA `(.L_x_356) ;  /* 0xfffffea400787947 */ /* 0x000fea000383ffff */
.L_x_43:
[----:B------:R-:W-:-:S07]  /*176c0*/  MOV R0, UR4 ;  /* 0x0000000400007c02 */ /* 0x000fce0008000f00 */
.L_x_357:
[----:B--2---:R2:W3:Y:S02]  /*176d0*/  SYNCS.PHASECHK.TRANS64.TRYWAIT P0, [R0+URZ+0x5008], R5 ;  /* 0x00500805000075a7 */ /* 0x0044e400080011ff */
[----:B---3--:R-:W-:Y:S05]  /*176e0*/  @!P0 NANOSLEEP.SYNCS 0x989680 ;  /* 0x009896800000895d */ /* 0x008fea0003900000 */
[----:B------:R-:W3:Y:S02]  /*176f0*/  @!P0 SYNCS.PHASECHK.TRANS64 P0, [R0+URZ+0x5008], R5 ;  /* 0x00500805000085a7 */ /* 0x000ee400080010ff */
[----:B---3--:R-:W-:Y:S05]  /*17700*/  @!P0 BRA `(.L_x_357) ;  /* 0xfffffffc00f08947 */ /* 0x008fea000383ffff */
[----:B------:R-:W-:Y:S05]  /*17710*/  BRA `(.L_x_358) ;  /* 0xfffffea400a07947 */ /* 0x000fea000383ffff */
.L_x_45:
[----:B-1----:R-:W-:-:S07]  /*17720*/  MOV R2, UR4 ;  /* 0x0000000400027c02 */ /* 0x002fce0008000f00 */
.L_x_359:
[----:B-1----:R1:W2:Y:S02]  /*17730*/  SYNCS.PHASECHK.TRANS64.TRYWAIT P0, [R2+URZ+0x5068], R3 ;  /* 0x00506803020075a7 */ /* 0x0022a400080011ff */
[----:B--2---:R-:W-:Y:S05]  /*17740*/  @!P0 NANOSLEEP.SYNCS 0x989680 ;  /* 0x009896800000895d */ /* 0x004fea0003900000 */
[----:B------:R-:W2:Y:S02]  /*17750*/  @!P0 SYNCS.PHASECHK.TRANS64 P0, [R2+URZ+0x5068], R3 ;  /* 0x00506803020085a7 */ /* 0x000ea400080010ff */
[----:B--2---:R-:W-:Y:S05]  /*17760*/  @!P0 BRA `(.L_x_359) ;  /* 0xfffffffc00f08947 */ /* 0x004fea000383ffff */
[----:B------:R-:W-:Y:S05]  /*17770*/  BRA `(.L_x_360) ;  /* 0xfffffea400a07947 */ /* 0x000fea000383ffff */
.L_x_49:
[----:B------:R-:W-:-:S07]  /*17780*/  MOV R0, UR4 ;  /* 0x0000000400007c02 */ /* 0x000fce0008000f00 */
.L_x_361:
[----:B---3--:R3:W4:Y:S02]  /*17790*/  SYNCS.PHASECHK.TRANS64.TRYWAIT P0, [R0+URZ+0x5028], R5 ;  /* 0x00502805000075a7 */ /* 0x00872400080011ff */
[----:B----4-:R-:W-:Y:S05]  /*177a0*/  @!P0 NANOSLEEP.SYNCS 0x989680 ;  /* 0x009896800000895d */ /* 0x010fea0003900000 */
[----:B------:R-:W4:Y:S02]  /*177b0*/  @!P0 SYNCS.PHASECHK.TRANS64 P0, [R0+URZ+0x5028], R5 ;  /* 0x00502805000085a7 */ /* 0x000f2400080010ff */
[----:B----4-:R-:W-:Y:S05]  /*177c0*/  @!P0 BRA `(.L_x_361) ;  /* 0xfffffffc00f08947 */ /* 0x010fea000383ffff */
[----:B------:R-:W-:Y:S05]  /*177d0*/  BRA `(.L_x_362) ;  /* 0xfffffea400d47947 */ /* 0x000fea000383ffff */
.L_x_51:
[----:B---3--:R-:W-:-:S07]  /*177e0*/  MOV R0, UR4 ;  /* 0x0000000400007c02 */ /* 0x008fce0008000f00 */
.L_x_363:
[----:B---3--:R3:W4:Y:S02]  /*177f0*/  SYNCS.PHASECHK.TRANS64.TRYWAIT P0, [R0+URZ+0x50a0], R3 ;  /* 0x0050a003000075a7 */ /* 0x00872400080011ff */
[----:B----4-:R-:W-:Y:S05]  /*17800*/  @!P0 NANOSLEEP.SYNCS 0x989680 ;  /* 0x009896800000895d */ /* 0x010fea0003900000 */
[----:B------:R-:W4:Y:S02]  /*17810*/  @!P0 SYNCS.PHASECHK.TRANS64 P0, [R0+URZ+0x50a0], R3 ;  /* 0x0050a003000085a7 */ /* 0x000f2400080010ff */
[----:B----4-:R-:W-:Y:S05]  /*17820*/  @!P0 BRA `(.L_x_363) ;  /* 0xfffffffc00f08947 */ /* 0x010fea000383ffff */
[----:B------:R-:W-:Y:S05]  /*17830*/  BRA `(.L_x_364) ;  /* 0xfffffea400cc7947 */ /* 0x000fea000383ffff */
.L_x_53:
[----:B------:R-:W-:-:S07]  /*17840*/  MOV R0, UR4 ;  /* 0x0000000400007c02 */ /* 0x000fce0008000f00 */
.L_x_365:
[----:B-1----:R1:W3:Y:S02]  /*17850*/  SYNCS.PHASECHK.TRANS64.TRYWAIT P0, [R0+URZ+0x5058], R5 ;  /* 0x00505805000075a7 */ /* 0x0022e400080011ff */
[----:B---3--:R-:W-:Y:S05]  /*17860*/  @!P0 NANOSLEEP.SYNCS 0x989680 ;  /* 0x009896800000895d */ /* 0x008fea0003900000 */
[----:B------:R-:W3:Y:S02]  /*17870*/  @!P0 SYNCS.PHASECHK.TRANS64 P0, [R0+URZ+0x5058], R5 ;  /* 0x00505805000085a7 */ /* 0x000ee400080010ff */
[----:B---3--:R-:W-:Y:S05]  /*17880*/  @!P0 BRA `(.L_x_365) ;  /* 0xfffffffc00f08947 */ /* 0x008fea000383ffff */
[----:B------:R-:W-:Y:S05]  /*17890*/  BRA `(.L_x_366) ;  /* 0xfffffea400cc7947 */ /* 0x000fea000383ffff */
.L_x_57:
[----:B------:R-:W-:Y:S07]  /*178a0*/  MOV R2, UR12 ;  /* 0x0000000c00027c02 */ /* 0x000fee0008000f00 */
.L_x_367:
[----:B-1----:R1:W2:Y:S02]  /*178b0*/  SYNCS.PHASECHK.TRANS64.TRYWAIT P0, [R2+URZ+0x5020], R3 ;  /* 0x00502003020075a7 */ /* 0x0022a400080011ff */
[----:B--2---:R-:W-:Y:S05]  /*178c0*/  @!P0 NANOSLEEP.SYNCS 0x989680 ;  /* 0x009896800000895d */ /* 0x004fea0003900000 */
[----:B------:R-:W2:Y:S02]  /*178d0*/  @!P0 SYNCS.PHASECHK.TRANS64 P0, [R2+URZ+0x5020], R3 ;  /* 0x00502003020085a7 */ /* 0x000ea400080010ff */
[----:B--2---:R-:W-:Y:S05]  /*178e0*/  @!P0 BRA `(.L_x_367) ;  /* 0xfffffffc00f08947 */ /* 0x004fea000383ffff */
[----:B------:R-:W-:Y:S05]  /*178f0*/  BRA `(.L_x_368) ;  /* 0xfffffeac00207947 */ /* 0x000fea000383ffff */
.L_x_60:
[----:B------:R-:W-:Y:S07]  /*17900*/  MOV R0, UR4 ;  /* 0x0000000400007c02 */ /* 0x000fee0008000f00 */
.L_x_369:
[----:B-1----:R1:W4:Y:S02]  /*17910*/  SYNCS.PHASECHK.TRANS64.TRYWAIT P0, [R0+URZ+0x50a8], R3 ;  /* 0x0050a803000075a7 */ /* 0x00232400080011ff */
[----:B----4-:R-:W-:Y:S05]  /*17920*/  @!P0 NANOSLEEP.SYNCS 0x989680 ;  /* 0x009896800000895d */ /* 0x010fea0003900000 */
[----:B------:R-:W4:Y:S02]  /*17930*/  @!P0 SYNCS.PHASECHK.TRANS64 P0, [R0+URZ+0x50a8], R3 ;  /* 0x0050a803000085a7 */ /* 0x000f2400080010ff */
[----:B----4-:R-:W-:Y:S05]  /*17940*/  @!P0 BRA `(.L_x_369) ;  /* 0xfffffffc00f08947 */ /* 0x010fea000383ffff */
[----:B------:R-:W-:Y:S05]  /*17950*/  BRA `(.L_x_370) ;  /* 0xfffffeac00647947 */ /* 0x000fea000383ffff */
.L_x_62:
[----:B------:R-:W-:Y:S07]  /*17960*/  MOV R0, UR4 ;  /* 0x0000000400007c02 */ /* 0x000fee0008000f00 */
.L_x_371:
[----:B-1----:R1:W4:Y:S02]  /*17970*/  SYNCS.PHASECHK.TRANS64.TRYWAIT P0, [R0+URZ+0x5068], R9 ;  /* 0x00506809000075a7 */ /* 0x00232400080011ff */
[----:B----4-:R-:W-:Y:S05]  /*17980*/  @!P0 NANOSLEEP.SYNCS 0x989680 ;  /* 0x009896800000895d */ /* 0x010fea0003900000 */
[----:B------:R-:W4:Y:S02]  /*17990*/  @!P0 SYNCS.PHASECHK.TRANS64 P0, [R0+URZ+0x5068], R9 ;  /* 0x00506809000085a7 */ /* 0x000f2400080010ff */
[----:B----4-:R-:W-:Y:S05]  /*179a0*/  @!P0 BRA `(.L_x_371) ;  /* 0xfffffffc00f08947 */ /* 0x010fea000383ffff */
[----:B------:R-:W-:Y:S05]  /*179b0*/  BRA `(.L_x_372) ;  /* 0xfffffeac00687947 */ /* 0x000fea000383ffff */
.L_x_68:
[----:B------:R-:W-:Y:S07]  /*179c0*/  MOV R0, UR7 ;  /* 0x0000000700007c02 */ /* 0x000fee0008000f00 */
.L_x_373:
[----:B-1----:R1:W2:Y:S02]  /*179d0*/  SYNCS.PHASECHK.TRANS64.TRYWAIT P0, [R0+URZ+0x5020], R3 ;  /* 0x00502003000075a7 */ /* 0x0022a400080011ff */
[----:B--2---:R-:W-:Y:S05]  /*179e0*/  @!P0 NANOSLEEP.SYNCS 0x989680 ;  /* 0x009896800000895d */ /* 0x004fea0003900000 */
[----:B------:R-:W2:Y:S02]  /*179f0*/  @!P0 SYNCS.PHASECHK.TRANS64 P0, [R0+URZ+0x5020], R3 ;  /* 0x00502003000085a7 */ /* 0x000ea400080010ff */
[----:B--2---:R-:W-:Y:S05]  /*17a00*/  @!P0 BRA `(.L_x_373) ;  /* 0xfffffffc00f08947 */ /* 0x004fea000383ffff */
[----:B------:R-:W-:Y:S05]  /*17a10*/  BRA `(.L_x_374) ;  /* 0xfffffeb000ec7947 */ /* 0x000fea000383ffff */
.L_x_70:
[----:B------:R-:W-:Y:S07]  /*17a20*/  MOV R0, UR4 ;  /* 0x0000000400007c02 */ /* 0x000fee0008000f00 */
.L_x_375:
[----:B-1----:R1:W2:Y:S02]  /*17a30*/  SYNCS.PHASECHK.TRANS64.TRYWAIT P0, [R0+URZ+0x50a0], R3 ;  /* 0x0050a003000075a7 */ /* 0x0022a400080011ff */
[----:B--2---:R-:W-:Y:S05]  /*17a40*/  @!P0 NANOSLEEP.SYNCS 0x989680 ;  /* 0x009896800000895d */ /* 0x004fea0003900000 */
[----:B------:R-:W2:Y:S02]  /*17a50*/  @!P0 SYNCS.PHASECHK.TRANS64 P0, [R0+URZ+0x50a0], R3 ;  /* 0x0050a003000085a7 */ /* 0x000ea400080010ff */
[----:B--2---:R-:W-:Y:S05]  /*17a60*/  @!P0 BRA `(.L_x_375) ;  /* 0xfffffffc00f08947 */ /* 0x004fea000383ffff */
[----:B------:R-:W-:Y:S05]  /*17a70*/  BRA `(.L_x_376) ;  /* 0xfffffeb000e87947 */ /* 0x000fea000383ffff */
.L_x_72:
[----:B------:R-:W-:Y:S07]  /*17a80*/  MOV R3, UR4 ;  /* 0x0000000400037c02 */ /* 0x000fee0008000f00 */
.L_x_377:
[----:B-1----:R1:W2:Y:S02]  /*17a90*/  SYNCS.PHASECHK.TRANS64.TRYWAIT P0, [R3+URZ+0x5058], R4 ;  /* 0x00505804030075a7 */ /* 0x0022a400080011ff */
[----:B--2---:R-:W-:Y:S05]  /*17aa0*/  @!P0 NANOSLEEP.SYNCS 0x989680 ;  /* 0x009896800000895d */ /* 0x004fea0003900000 */
[----:B------:R-:W2:Y:S02]  /*17ab0*/  @!P0 SYNCS.PHASECHK.TRANS64 P0, [R3+URZ+0x5058], R4 ;  /* 0x00505804030085a7 */ /* 0x000ea400080010ff */
[----:B--2---:R-:W-:Y:S05]  /*17ac0*/  @!P0 BRA `(.L_x_377) ;  /* 0xfffffffc00f08947 */ /* 0x004fea000383ffff */
[----:B------:R-:W-:Y:S05]  /*17ad0*/  BRA `(.L_x_378) ;  /* 0xfffffeb000ec7947 */ /* 0x000fea000383ffff */
.L_x_80:
[----:B------:R-:W-:-:S07]  /*17ae0*/  MOV R0, UR4 ;  /* 0x0000000400007c02 */ /* 0x000fce0008000f00 */
.L_x_379:
[----:B--2---:R2:W3:Y:S02]  /*17af0*/  SYNCS.PHASECHK.TRANS64.TRYWAIT P0, [R0+URZ+0x50a8], R3 ;  /* 0x0050a803000075a7 */ /* 0x0044e400080011ff */
[----:B---3--:R-:W-:Y:S05]  /*17b00*/  @!P0 NANOSLEEP.SYNCS 0x989680 ;  /* 0x009896800000895d */ /* 0x008fea0003900000 */
[----:B------:R-:W3:Y:S02]  /*17b10*/  @!P0 SYNCS.PHASECHK.TRANS64 P0, [R0+URZ+0x50a8], R3 ;  /* 0x0050a803000085a7 */ /* 0x000ee400080010ff */
[----:B---3--:R-:W-:Y:S05]  /*17b20*/  @!P0 BRA `(.L_x_379) ;  /* 0xfffffffc00f08947 */ /* 0x008fea000383ffff */
[----:B------:R-:W-:Y:S05]  /*17b30*/  BRA `(.L_x_380) ;  /* 0xfffffeb800607947 */ /* 0x000fea000383ffff */
.L_x_82:
[----:B------:R-:W-:-:S07]  /*17b40*/  MOV R0, UR4 ;  /* 0x0000000400007c02 */ /* 0x000fce0008000f00 */
.L_x_381:
[----:B--2---:R2:W3:Y:S02]  /*17b50*/  SYNCS.PHASECHK.TRANS64.TRYWAIT P0, [R0+URZ+0x5068], R7 ;  /* 0x00506807000075a7 */ /* 0x0044e400080011ff */
[----:B---3--:R-:W-:Y:S05]  /*17b60*/  @!P0 NANOSLEEP.SYNCS 0x989680 ;  /* 0x009896800000895d */ /* 0x008fea0003900000 */
[----:B------:R-:W3:Y:S02]  /*17b70*/  @!P0 SYNCS.PHASECHK.TRANS64 P0, [R0+URZ+0x5068], R7 ;  /* 0x00506807000085a7 */ /* 0x000ee400080010ff */
[----:B---3--:R-:W-:Y:S05]  /*17b80*/  @!P0 BRA `(.L_x_381) ;  /* 0xfffffffc00f08947 */ /* 0x008fea000383ffff */
[----:B------:R-:W-:Y:S05]  /*17b90*/  BRA `(.L_x_382) ;  /* 0xfffffeb800647947 */ /* 0x000fea000383ffff */
.L_x_89:
[----:B-1----:R1:W2:Y:S02]  /*17ba0*/  SYNCS.PHASECHK.TRANS64.TRYWAIT P0, [R18+URZ+0x50c0], R3 ;  /* 0x0050c003120075a7 */ /* 0x0022a400080011ff */
[----:B--2---:R-:W-:Y:S05]  /*17bb0*/  @!P0 NANOSLEEP.SYNCS 0x989680 ;  /* 0x009896800000895d */ /* 0x004fea0003900000 */
[----:B------:R-:W2:Y:S02]  /*17bc0*/  @!P0 SYNCS.PHASECHK.TRANS64 P0, [R18+URZ+0x50c0], R3 ;  /* 0x0050c003120085a7 */ /* 0x000ea400080010ff */
[----:B--2---:R-:W-:Y:S05]  /*17bd0*/  @!P0 BRA `(.L_x_89) ;  /* 0xfffffffc00f08947 */ /* 0x004fea000383ffff */
[----:B------:R-:W-:Y:S05]  /*17be0*/  BRA `(.L_x_383) ;  /* 0xfffffec000047947 */ /* 0x000fea000383ffff */
.L_x_155:
[----:B--2---:R2:W1:Y:S02]  /*17bf0*/  SYNCS.PHASECHK.TRANS64.TRYWAIT P0, [R18+URZ+0x50c8], R3 ;  /* 0x0050c803120075a7 */ /* 0x00446400080011ff */
[----:B-1----:R-:W-:Y:S05]  /*17c00*/  @!P0 NANOSLEEP.SYNCS 0x989680 ;  /* 0x009896800000895d */ /* 0x002fea0003900000 */
[----:B------:R-:W1:Y:S02]  /*17c10*/  @!P0 SYNCS.PHASECHK.TRANS64 P0, [R18+URZ+0x50c8], R3 ;  /* 0x0050c803120085a7 */ /* 0x000e6400080010ff */
[----:B-1----:R-:W-:Y:S05]  /*17c20*/  @!P0 BRA `(.L_x_155) ;  /* 0xfffffffc00f08947 */ /* 0x002fea000383ffff */
[----:B------:R-:W-:Y:S05]  /*17c30*/  BRA `(.L_x_384) ;  /* 0xfffffeec00287947 */ /* 0x000fea000383ffff */
.L_x_160:
[----:B-1----:R1:W2:Y:S02]  /*17c40*/  SYNCS.PHASECHK.TRANS64.TRYWAIT P0, [R19+URZ+0x5070], R2 ;  /* 0x00507002130075a7 */ /* 0x0022a400080011ff */
[----:B--2---:R-:W-:Y:S05]  /*17c50*/  @!P0 NANOSLEEP.SYNCS 0x989680 ;  /* 0x009896800000895d */ /* 0x004fea0003900000 */
[----:B------:R-:W2:Y:S02]  /*17c60*/  @!P0 SYNCS.PHASECHK.TRANS64 P0, [R19+URZ+0x5070], R2 ;  /* 0x00507002130085a7 */ /* 0x000ea400080010ff */
[----:B--2---:R-:W-:Y:S05]  /*17c70*/  @!P0 BRA `(.L_x_160) ;  /* 0xfffffffc00f08947 */ /* 0x004fea000383ffff */
[----:B------:R-:W-:Y:S05]  /*17c80*/  BRA `(.L_x_385) ;  /* 0xfffffef000287947 */ /* 0x000fea000383ffff */
.L_x_163:
[----:B---3--:R3:W4:Y:S02]  /*17c90*/  SYNCS.PHASECHK.TRANS64.TRYWAIT P1, [R19+URZ+0x5080], R2 ;  /* 0x00508002130075a7 */ /* 0x00872400080211ff */
[----:B----4-:R-:W-:Y:S05]  /*17ca0*/  @!P1 NANOSLEEP.SYNCS 0x989680 ;  /* 0x009896800000995d */ /* 0x010fea0003900000 */
[----:B------:R-:W4:Y:S02]  /*17cb0*/  @!P1 SYNCS.PHASECHK.TRANS64 P1, [R19+URZ+0x5080], R2 ;  /* 0x00508002130095a7 */ /* 0x000f2400080210ff */
[----:B----4-:R-:W-:Y:S05]  /*17cc0*/  @!P1 BRA `(.L_x_163) ;  /* 0xfffffffc00f09947 */ /* 0x010fea000383ffff */
[----:B------:R-:W-:Y:S05]  /*17cd0*/  BRA `(.L_x_386) ;  /* 0xfffffef000487947 */ /* 0x000fea000383ffff */
.L_x_166:
[----:B--2---:R2:W4:Y:S02]  /*17ce0*/  SYNCS.PHASECHK.TRANS64.TRYWAIT P0, [R19+URZ+0x5070], R0 ;  /* 0x00507000130075a7 */ /* 0x00452400080011ff */
[----:B----4-:R-:W-:Y:S05]  /*17cf0*/  @!P0 NANOSLEEP.SYNCS 0x989680 ;  /* 0x009896800000895d */ /* 0x010fea0003900000 */
[----:B------:R-:W4:Y:S02]  /*17d00*/  @!P0 SYNCS.PHASECHK.TRANS64 P0, [R19+URZ+0x5070], R0 ;  /* 0x00507000130085a7 */ /* 0x000f2400080010ff */
[----:B----4-:R-:W-:Y:S05]  /*17d10*/  @!P0 BRA `(.L_x_166) ;  /* 0xfffffffc00f08947 */ /* 0x010fea000383ffff */
[----:B------:R-:W-:Y:S05]  /*17d20*/  BRA `(.L_x_387) ;  /* 0xfffffef0008c7947 */ /* 0x000fea000383ffff */
.L_x_168:
[----:B-1----:R1:W2:Y:S02]  /*17d30*/  SYNCS.PHASECHK.TRANS64.TRYWAIT P0, [R19+URZ+0x5090], R0 ;  /* 0x00509000130075a7 */ /* 0x0022a400080011ff */
[----:B--2---:R-:W-:Y:S05]  /*17d40*/  @!P0 NANOSLEEP.SYNCS 0x989680 ;  /* 0x009896800000895d */ /* 0x004fea0003900000 */
[----:B------:R-:W2:Y:S02]  /*17d50*/  @!P0 SYNCS.PHASECHK.TRANS64 P0, [R19+URZ+0x5090], R0 ;  /* 0x00509000130085a7 */ /* 0x000ea400080010ff */
[----:B--2---:R-:W-:Y:S05]  /*17d60*/  @!P0 BRA `(.L_x_168) ;  /* 0xfffffffc00f08947 */ /* 0x004fea000383ffff */
[----:B------:R-:W-:Y:S05]  /*17d70*/  BRA `(.L_x_388) ;  /* 0xfffffef000cc7947 */ /* 0x000fea000383ffff */
.L_x_175:
[----:B-1----:R1:W3:Y:S02]  /*17d80*/  SYNCS.PHASECHK.TRANS64.TRYWAIT P1, [R19+URZ+0x5080], R0 ;  /* 0x00508000130075a7 */ /* 0x0022e400080211ff */
[----:B---3--:R-:W-:Y:S05]  /*17d90*/  @!P1 NANOSLEEP.SYNCS 0x989680 ;  /* 0x009896800000995d */ /* 0x008fea0003900000 */
[----:B------:R-:W3:Y:S02]  /*17da0*/  @!P1 SYNCS.PHASECHK.TRANS64 P1, [R19+URZ+0x5080], R0 ;  /* 0x00508000130095a7 */ /* 0x000ee400080210ff */
[----:B---3--:R-:W-:Y:S05]  /*17db0*/  @!P1 BRA `(.L_x_175) ;  /* 0xfffffffc00f09947 */ /* 0x008fea000383ffff */
[----:B------:R-:W-:Y:S05]  /*17dc0*/  BRA `(.L_x_389) ;  /* 0xfffffef400e47947 */ /* 0x000fea000383ffff */
.L_x_178:
[----:B-1----:R1:W3:Y:S02]  /*17dd0*/  SYNCS.PHASECHK.TRANS64.TRYWAIT P0, [R19+URZ+0x5098], R0 ;  /* 0x00509800130075a7 */ /* 0x0022e400080011ff */
[----:B---3--:R-:W-:Y:S05]  /*17de0*/  @!P0 NANOSLEEP.SYNCS 0x989680 ;  /* 0x009896800000895d */ /* 0x008fea0003900000 */
[----:B------:R-:W3:Y:S02]  /*17df0*/  @!P0 SYNCS.PHASECHK.TRANS64 P0, [R19+URZ+0x5098], R0 ;  /* 0x00509800130085a7 */ /* 0x000ee400080010ff */
[----:B---3--:R-:W-:Y:S05]  /*17e00*/  @!P0 BRA `(.L_x_178) ;  /* 0xfffffffc00f08947 */ /* 0x008fea000383ffff */
[----:B------:R-:W-:Y:S05]  /*17e10*/  BRA `(.L_x_390) ;  /* 0xfffffef8006c7947 */ /* 0x000fea000383ffff */
.L_x_187:
[----:B--2---:R2:W3:Y:S02]  /*17e20*/  SYNCS.PHASECHK.TRANS64.TRYWAIT P0, [R26+URZ+0x5070], R3 ;  /* 0x005070031a0075a7 */ /* 0x0044e400080011ff */
[----:B---3--:R-:W-:Y:S05]  /*17e30*/  @!P0 NANOSLEEP.SYNCS 0x989680 ;  /* 0x009896800000895d */ /* 0x008fea0003900000 */
[----:B------:R-:W3:Y:S02]  /*17e40*/  @!P0 SYNCS.PHASECHK.TRANS64 P0, [R26+URZ+0x5070], R3 ;  /* 0x005070031a0085a7 */ /* 0x000ee400080010ff */
[----:B---3--:R-:W-:Y:S05]  /*17e50*/  @!P0 BRA `(.L_x_187) ;  /* 0xfffffffc00f08947 */ /* 0x008fea000383ffff */
[----:B------:R-:W-:Y:S05]  /*17e60*/  BRA `(.L_x_391) ;  /* 0xfffffefc00ac7947 */ /* 0x000fea000383ffff */
.L_x_190:
[----:B--2---:R2:W4:Y:S02]  /*17e70*/  SYNCS.PHASECHK.TRANS64.TRYWAIT P0, [R26+URZ+0x5090], R3 ;  /* 0x005090031a0075a7 */ /* 0x00452400080011ff */
[----:B----4-:R-:W-:Y:S05]  /*17e80*/  @!P0 NANOSLEEP.SYNCS 0x989680 ;  /* 0x009896800000895d */ /* 0x010fea0003900000 */
[----:B------:R-:W4:Y:S02]  /*17e90*/  @!P0 SYNCS.PHASECHK.TRANS64 P0, [R26+URZ+0x5090], R3 ;  /* 0x005090031a0085a7 */ /* 0x000f2400080010ff */
[----:B----4-:R-:W-:Y:S05]  /*17ea0*/  @!P0 BRA `(.L_x_190) ;  /* 0xfffffffc00f08947 */ /* 0x010fea000383ffff */
[----:B------:R-:W-:Y:S05]  /*17eb0*/  BRA `(.L_x_392) ;  /* 0xfffffefc00c87947 */ /* 0x000fea000383ffff */
.L_x_192:
[----:B--2---:R2:W3:Y:S02]  /*17ec0*/  SYNCS.PHASECHK.TRANS64.TRYWAIT P1, [R26+URZ+0x50c0], R3 ;  /* 0x0050c0031a0075a7 */ /* 0x0044e400080211ff */
[----:B---3--:R-:W-:Y:S05]  /*17ed0*/  @!P1 NANOSLEEP.SYNCS 0x989680 ;  /* 0x009896800000995d */ /* 0x008fea0003900000 */
[----:B------:R-:W3:Y:S02]  /*17ee0*/  @!P1 SYNCS.PHASECHK.TRANS64 P1, [R26+URZ+0x50c0], R3 ;  /* 0x0050c0031a0095a7 */ /* 0x000ee400080210ff */
[----:B---3--:R-:W-:Y:S05]  /*17ef0*/  @!P1 BRA `(.L_x_192) ;  /* 0xfffffffc00f09947 */ /* 0x008fea000383ffff */
[----:B------:R-:W-:Y:S05]  /*17f00*/  BRA `(.L_x_393) ;  /* 0xfffffefc00e87947 */ /* 0x000fea000383ffff */
.L_x_201:
[----:B-1----:R1:W3:Y:S02]  /*17f10*/  SYNCS.PHASECHK.TRANS64.TRYWAIT P1, [R26+URZ+0x5080], R43 ;  /* 0x0050802b1a0075a7 */ /* 0x0022e400080211ff */
[----:B---3--:R-:W-:Y:S05]  /*17f20*/  @!P1 NANOSLEEP.SYNCS 0x989680 ;  /* 0x009896800000995d */ /* 0x008fea0003900000 */
[----:B------:R-:W3:Y:S02]  /*17f30*/  @!P1 SYNCS.PHASECHK.TRANS64 P1, [R26+URZ+0x5080], R43 ;  /* 0x0050802b1a0095a7 */ /* 0x000ee400080210ff */
[----:B---3--:R-:W-:Y:S05]  /*17f40*/  @!P1 BRA `(.L_x_201) ;  /* 0xfffffffc00f09947 */ /* 0x008fea000383ffff */
[----:B------:R-:W-:Y:S05]  /*17f50*/  BRA `(.L_x_394) ;  /* 0xffffff0800587947 */ /* 0x000fea000383ffff */
.L_x_205:
[----:B----4-:R4:W1:Y:S02]  /*17f60*/  SYNCS.PHASECHK.TRANS64.TRYWAIT P0, [R26+URZ+0x5098], R41 ;  /* 0x005098291a0075a7 */ /* 0x01086400080011ff */
[----:B-1----:R-:W-:Y:S05]  /*17f70*/  @!P0 NANOSLEEP.SYNCS 0x989680 ;  /* 0x009896800000895d */ /* 0x002fea0003900000 */
[----:B------:R-:W1:Y:S02]  /*17f80*/  @!P0 SYNCS.PHASECHK.TRANS64 P0, [R26+URZ+0x5098], R41 ;  /* 0x005098291a0085a7 */ /* 0x000e6400080010ff */
[----:B-1----:R-:W-:Y:S05]  /*17f90*/  @!P0 BRA `(.L_x_205) ;  /* 0xfffffffc00f08947 */ /* 0x002fea000383ffff */
[----:B------:R-:W-:Y:S05]  /*17fa0*/  BRA `(.L_x_395) ;  /* 0xffffff0800c07947 */ /* 0x000fea000383ffff */
.L_x_207:
[----:B------:R1:W1:Y:S02]  /*17fb0*/  SYNCS.PHASECHK.TRANS64.TRYWAIT P1, [R26+URZ+0x50c8], R3 ;  /* 0x0050c8031a0075a7 */ /* 0x00026400080211ff */
[----:B-1----:R-:W-:Y:S05]  /*17fc0*/  @!P1 NANOSLEEP.SYNCS 0x989680 ;  /* 0x009896800000995d */ /* 0x002fea0003900000 */
[----:B------:R-:W1:Y:S02]  /*17fd0*/  @!P1 SYNCS.PHASECHK.TRANS64 P1, [R26+URZ+0x50c8], R3 ;  /* 0x0050c8031a0095a7 */ /* 0x000e6400080210ff */
[----:B-1----:R-:W-:Y:S05]  /*17fe0*/  @!P1 BRA `(.L_x_207) ;  /* 0xfffffffc00f09947 */ /* 0x002fea000383ffff */
[----:B------:R-:W-:Y:S05]  /*17ff0*/  BRA `(.L_x_396) ;  /* 0xffffff0800d47947 */ /* 0x000fea000383ffff */
.L_x_216:
[----:B------:R-:W-:-:S07]  /*18000*/  MOV R0, UR5 ;  /* 0x0000000500007c02 */ /* 0x000fce0008000f00 */
.L_x_397:
[----:B-1----:R1:W2:Y:S02]  /*18010*/  SYNCS.PHASECHK.TRANS64.TRYWAIT P0, [R0+URZ], R3 ;  /* 0x00000003000075a7 */ /* 0x0022a400080011ff */
[----:B--2---:R-:W-:Y:S05]  /*18020*/  @!P0 NANOSLEEP.SYNCS 0x989680 ;  /* 0x009896800000895d */ /* 0x004fea0003900000 */
[----:B------:R-:W2:Y:S02]  /*18030*/  @!P0 SYNCS.PHASECHK.TRANS64 P0, [R0+URZ], R3 ;  /* 0x00000003000085a7 */ /* 0x000ea400080010ff */
[----:B--2---:R-:W-:Y:S05]  /*18040*/  @!P0 BRA `(.L_x_397) ;  /* 0xfffffffc00f08947 */ /* 0x004fea000383ffff */
[----:B------:R-:W-:Y:S05]  /*18050*/  BRA `(.L_x_398) ;  /* 0xffffff1400a87947 */ /* 0x000fea000383ffff */
.L_x_219:
[----:B------:R-:W-:-:S07]  /*18060*/  MOV R0, UR5 ;  /* 0x0000000500007c02 */ /* 0x000fce0008000f00 */
.L_x_399:
[----:B-1----:R1:W3:Y:S02]  /*18070*/  SYNCS.PHASECHK.TRANS64.TRYWAIT P1, [R0+URZ], R3 ;  /* 0x00000003000075a7 */ /* 0x0022e400080211ff */
[----:B---3--:R-:W-:Y:S05]  /*18080*/  @!P1 NANOSLEEP.SYNCS 0x989680 ;  /* 0x009896800000995d */ /* 0x008fea0003900000 */
[----:B------:R-:W3:Y:S02]  /*18090*/  @!P1 SYNCS.PHASECHK.TRANS64 P1, [R0+URZ], R3 ;  /* 0x00000003000095a7 */ /* 0x000ee400080210ff */
[----:B---3--:R-:W-:Y:S05]  /*180a0*/  @!P1 BRA `(.L_x_399) ;  /* 0xfffffffc00f09947 */ /* 0x008fea000383ffff */
[----:B------:R-:W-:Y:S05]  /*180b0*/  BRA `(.L_x_400) ;  /* 0xffffff18004c7947 */ /* 0x000fea000383ffff */
.L_x_226:
[----:B-1----:R-:W-:-:S04]  /*180c0*/  MOV R4, UR44 ;  /* 0x0000002c00047c02 */ /* 0x002fc80008000f00 */
[----:B------:R1:W2:Y:S03]  /*180d0*/  SYNCS.PHASECHK.TRANS64.TRYWAIT P5, [R4+URZ+0x50d0], R3 ;  /* 0x0050d003040075a7 */ /* 0x0002a600080a11ff */
[----:B--2---:R-:W-:Y:S05]  /*180e0*/  @!P5 NANOSLEEP.SYNCS 0x989680 ;  /* 0x009896800000d95d */ /* 0x004fea0003900000 */
[----:B------:R-:W2:Y:S02]  /*180f0*/  @!P5 SYNCS.PHASECHK.TRANS64 P5, [R4+URZ+0x50d0], R3 ;  /* 0x0050d0030400d5a7 */ /* 0x000ea400080a10ff */
[----:B--2---:R-:W-:Y:S05]  /*18100*/  @!P5 BRA `(.L_x_226) ;  /* 0xfffffffc00ecd947 */ /* 0x004fea000383ffff */
[----:B------:R-:W-:Y:S05]  /*18110*/  BRA `(.L_x_401) ;  /* 0xffffff2400887947 */ /* 0x000fea000383ffff */
.L_x_231:
[----:B------:R-:W-:-:S07]  /*18120*/  MOV R5, UR6 ;  /* 0x0000000600057c02 */ /* 0x000fce0008000f00 */
.L_x_402:
[----:B--2---:R2:W4:Y:S02]  /*18130*/  SYNCS.PHASECHK.TRANS64.TRYWAIT P2, [R5+URZ], R0 ;  /* 0x00000000050075a7 */ /* 0x00452400080411ff */
[----:B----4-:R-:W-:Y:S05]  /*18140*/  @!P2 NANOSLEEP.SYNCS 0x989680 ;  /* 0x009896800000a95d */ /* 0x010fea0003900000 */
[----:B------:R-:W4:Y:S02]  /*18150*/  @!P2 SYNCS.PHASECHK.TRANS64 P2, [R5+URZ], R0 ;  /* 0x000000000500a5a7 */ /* 0x000f2400080410ff */
[----:B----4-:R-:W-:Y:S05]  /*18160*/  @!P2 BRA `(.L_x_402) ;  /* 0xfffffffc00f0a947 */ /* 0x010fea000383ffff */
[----:B------:R-:W-:Y:S05]  /*18170*/  BRA `(.L_x_403) ;  /* 0xffffff5400307947 */ /* 0x000fea000383ffff */
.L_x_236:
[----:B------:R-:W-:-:S07]  /*18180*/  MOV R3, UR6 ;  /* 0x0000000600037c02 */ /* 0x000fce0008000f00 */
.L_x_404:
[----:B-1----:R1:W2:Y:S02]  /*18190*/  SYNCS.PHASECHK.TRANS64.TRYWAIT P1, [R3+URZ], R0 ;  /* 0x00000000030075a7 */ /* 0x0022a400080211ff */
[----:B--2---:R-:W-:Y:S05]  /*181a0*/  @!P1 NANOSLEEP.SYNCS 0x989680 ;  /* 0x009896800000995d */ /* 0x004fea0003900000 */
[----:B------:R-:W2:Y:S02]  /*181b0*/  @!P1 SYNCS.PHASECHK.TRANS64 P1, [R3+URZ], R0 ;  /* 0x00000000030095a7 */ /* 0x000ea400080210ff */
[----:B--2---:R-:W-:Y:S05]  /*181c0*/  @!P1 BRA `(.L_x_404) ;  /* 0xfffffffc00f09947 */ /* 0x004fea000383ffff */
[----:B------:R-:W-:Y:S05]  /*181d0*/  BRA `(.L_x_405) ;  /* 0xffffff5800947947 */ /* 0x000fea000383ffff */
.L_x_241:
[----:B------:R-:W-:-:S07]  /*181e0*/  MOV R0, UR4 ;  /* 0x0000000400007c02 */ /* 0x000fce0008000f00 */
.L_x_406:
[----:B-1----:R1:W3:Y:S02]  /*181f0*/  SYNCS.PHASECHK.TRANS64.TRYWAIT P1, [R0+URZ], R3 ;  /* 0x00000003000075a7 */ /* 0x0022e400080211ff */
[----:B---3--:R-:W-:Y:S05]  /*18200*/  @!P1 NANOSLEEP.SYNCS 0x989680 ;  /* 0x009896800000995d */ /* 0x008fea0003900000 */
[----:B------:R-:W3:Y:S02]  /*18210*/  @!P1 SYNCS.PHASECHK.TRANS64 P1, [R0+URZ], R3 ;  /* 0x00000003000095a7 */ /* 0x000ee400080210ff */
[----:B---3--:R-:W-:Y:S05]  /*18220*/  @!P1 BRA `(.L_x_406) ;  /* 0xfffffffc00f09947 */ /* 0x008fea000383ffff */
[----:B------:R-:W-:Y:S05]  /*18230*/  BRA `(.L_x_407) ;  /* 0xffffff5c00847947 */ /* 0x000fea000383ffff */
.L_x_248:
[----:B-1----:R-:W-:-:S04]  /*18240*/  MOV R4, UR44 ;  /* 0x0000002c00047c02 */ /* 0x002fc80008000f00 */
[----:B------:R1:W4:Y:S03]  /*18250*/  SYNCS.PHASECHK.TRANS64.TRYWAIT P5, [R4+URZ+0x50d0], R3 ;  /* 0x0050d003040075a7 */ /* 0x00032600080a11ff */
[----:B----4-:R-:W-:Y:S05]  /*18260*/  @!P5 NANOSLEEP.SYNCS 0x989680 ;  /* 0x009896800000d95d */ /* 0x010fea0003900000 */
[----:B------:R-:W4:Y:S02]  /*18270*/  @!P5 SYNCS.PHASECHK.TRANS64 P5, [R4+URZ+0x50d0], R3 ;  /* 0x0050d0030400d5a7 */ /* 0x000f2400080a10ff */
[----:B----4-:R-:W-:Y:S05]  /*18280*/  @!P5 BRA `(.L_x_248) ;  /* 0xfffffffc00ecd947 */ /* 0x010fea000383ffff */
[----:B------:R-:W-:Y:S05]  /*18290*/  BRA `(.L_x_408) ;  /* 0xffffff9000d87947 */ /* 0x000fea000383ffff */
.L_x_253:
[----:B------:R-:W-:-:S07]  /*182a0*/  MOV R3, UR5 ;  /* 0x0000000500037c02 */ /* 0x000fce0008000f00 */
.L_x_409:
[----:B--2---:R2:W3:Y:S02]  /*182b0*/  SYNCS.PHASECHK.TRANS64.TRYWAIT P2, [R3+URZ], R0 ;  /* 0x00000000030075a7 */ /* 0x0044e400080411ff */
[----:B---3--:R-:W-:Y:S05]  /*182c0*/  @!P2 NANOSLEEP.SYNCS 0x989680 ;  /* 0x009896800000a95d */ /* 0x008fea0003900000 */
[----:B------:R-:W3:Y:S02]  /*182d0*/  @!P2 SYNCS.PHASECHK.TRANS64 P2, [R3+URZ], R0 ;  /* 0x000000000300a5a7 */ /* 0x000ee400080410ff */
[----:B---3--:R-:W-:Y:S05]  /*182e0*/  @!P2 BRA `(.L_x_409) ;  /* 0xfffffffc00f0a947 */ /* 0x008fea000383ffff */
[----:B------:R-:W-:Y:S05]  /*182f0*/  BRA `(.L_x_410) ;  /* 0xffffffc000807947 */ /* 0x000fea000383ffff */
.L_x_258:
[----:B------:R-:W-:-:S07]  /*18300*/  MOV R3, UR5 ;  /* 0x0000000500037c02 */ /* 0x000fce0008000f00 */
.L_x_411:
[----:B-1----:R1:W2:Y:S02]  /*18310*/  SYNCS.PHASECHK.TRANS64.TRYWAIT P1, [R3+URZ], R0 ;  /* 0x00000000030075a7 */ /* 0x0022a400080211ff */
[----:B--2---:R-:W-:Y:S05]  /*18320*/  @!P1 NANOSLEEP.SYNCS 0x989680 ;  /* 0x009896800000995d */ /* 0x004fea0003900000 */
[----:B------:R-:W2:Y:S02]  /*18330*/  @!P1 SYNCS.PHASECHK.TRANS64 P1, [R3+URZ], R0 ;  /* 0x00000000030095a7 */ /* 0x000ea400080210ff */
[----:B--2---:R-:W-:Y:S05]  /*18340*/  @!P1 BRA `(.L_x_411) ;  /* 0xfffffffc00f09947 */ /* 0x004fea000383ffff */
[----:B------:R-:W-:Y:S05]  /*18350*/  BRA `(.L_x_412) ;  /* 0xffffffc400d87947 */ /* 0x000fea000383ffff */
.L_x_263:
[----:B------:R-:W-:-:S07]  /*18360*/  MOV R0, UR7 ;  /* 0x0000000700007c02 */ /* 0x000fce0008000f00 */
.L_x_413:
[----:B-1----:R1:W3:Y:S02]  /*18370*/  SYNCS.PHASECHK.TRANS64.TRYWAIT P0, [R0+URZ], R3 ;  /* 0x00000003000075a7 */ /* 0x0022e400080011ff */
[----:B---3--:R-:W-:Y:S05]  /*18380*/  @!P0 NANOSLEEP.SYNCS 0x989680 ;  /* 0x009896800000895d */ /* 0x008fea0003900000 */
[----:B------:R-:W3:Y:S02]  /*18390*/  @!P0 SYNCS.PHASECHK.TRANS64 P0, [R0+URZ], R3 ;  /* 0x00000003000085a7 */ /* 0x000ee400080010ff */
[----:B---3--:R-:W-:Y:S05]  /*183a0*/  @!P0 BRA `(.L_x_413) ;  /* 0xfffffffc00f08947 */ /* 0x008fea000383ffff */
[----:B------:R-:W-:Y:S05]  /*183b0*/  BRA `(.L_x_414) ;  /* 0xffffffc800987947 */ /* 0x000fea000383ffff */
.L_x_267:
[----:B------:R-:W-:-:S07]  /*183c0*/  MOV R0, UR8 ;  /* 0x0000000800007c02 */ /* 0x000fce0008000f00 */
.L_x_415:
[----:B-1----:R1:W2:Y:S02]  /*183d0*/  SYNCS.PHASECHK.TRANS64.TRYWAIT P1, [R0+URZ+0x5010], R3 ;  /* 0x00501003000075a7 */ /* 0x0022a400080211ff */
[----:B--2---:R-:W-:Y:S05]  /*183e0*/  @!P1 NANOSLEEP.SYNCS 0x989680 ;  /* 0x009896800000995d */ /* 0x004fea0003900000 */
[----:B------:R-:W2:Y:S02]  /*183f0*/  @!P1 SYNCS.PHASECHK.TRANS64 P1, [R0+URZ+0x5010], R3 ;  /* 0x00501003000095a7 */ /* 0x000ea400080210ff */
[----:B--2---:R-:W-:Y:S05]  /*18400*/  @!P1 BRA `(.L_x_415) ;  /* 0xfffffffc00f09947 */ /* 0x004fea000383ffff */
[----:B------:R-:W-:Y:S05]  /*18410*/  BRA `(.L_x_416) ;  /* 0xffffffcc00ac7947 */ /* 0x000fea000383ffff */
.L_x_273:
[----:B-1----:R-:W-:-:S07]  /*18420*/  MOV R0, UR8 ;  /* 0x0000000800007c02 */ /* 0x002fce0008000f00 */
.L_x_417:
[----:B-1----:R1:W2:Y:S02]  /*18430*/  SYNCS.PHASECHK.TRANS64.TRYWAIT P1, [R0+URZ+0x5038], R3 ;  /* 0x00503803000075a7 */ /* 0x0022a400080211ff */
[----:B--2---:R-:W-:Y:S05]  /*18440*/  @!P1 NANOSLEEP.SYNCS 0x989680 ;  /* 0x009896800000995d */ /* 0x004fea0003900000 */
[----:B------:R-:W2:Y:S02]  /*18450*/  @!P1 SYNCS.PHASECHK.TRANS64 P1, [R0+URZ+0x5038], R3 ;  /* 0x00503803000095a7 */ /* 0x000ea400080210ff */
[----:B--2---:R-:W-:Y:S05]  /*18460*/  @!P1 BRA `(.L_x_417) ;  /* 0xfffffffc00f09947 */ /* 0x004fea000383ffff */
[----:B------:R-:W-:Y:S05]  /*18470*/  BRA `(.L_x_418) ;  /* 0xffffffd000007947 */ /* 0x000fea000383ffff */
.L_x_279:
[----:B-1----:R-:W-:-:S07]  /*18480*/  MOV R0, UR8 ;  /* 0x0000000800007c02 */ /* 0x002fce0008000f00 */
.L_x_419:
[----:B-1----:R1:W2:Y:S02]  /*18490*/  SYNCS.PHASECHK.TRANS64.TRYWAIT P2, [R0+URZ+0x5018], R3 ;  /* 0x00501803000075a7 */ /* 0x0022a400080411ff */
[----:B--2---:R-:W-:Y:S05]  /*184a0*/  @!P2 NANOSLEEP.SYNCS 0x989680 ;  /* 0x009896800000a95d */ /* 0x004fea0003900000 */
[----:B------:R-:W2:Y:S02]  /*184b0*/  @!P2 SYNCS.PHASECHK.TRANS64 P2, [R0+URZ+0x5018], R3 ;  /* 0x005018030000a5a7 */ /* 0x000ea400080410ff */
[----:B--2---:R-:W-:Y:S05]  /*184c0*/  @!P2 BRA `(.L_x_419) ;  /* 0xfffffffc00f0a947 */ /* 0x004fea000383ffff */
[----:B------:R-:W-:Y:S05]  /*184d0*/  BRA `(.L_x_420) ;  /* 0xffffffd000587947 */ /* 0x000fea000383ffff */
.L_x_285:
[----:B-1----:R-:W-:-:S07]  /*184e0*/  MOV R0, UR8 ;  /* 0x0000000800007c02 */ /* 0x002fce0008000f00 */
.L_x_421:
[----:B-1----:R1:W2:Y:S02]  /*184f0*/  SYNCS.PHASECHK.TRANS64.TRYWAIT P2, [R0+URZ+0x5040], R3 ;  /* 0x00504003000075a7 */ /* 0x0022a400080411ff */
[----:B--2---:R-:W-:Y:S05]  /*18500*/  @!P2 NANOSLEEP.SYNCS 0x989680 ;  /* 0x009896800000a95d */ /* 0x004fea0003900000 */
[----:B------:R-:W2:Y:S02]  /*18510*/  @!P2 SYNCS.PHASECHK.TRANS64 P2, [R0+URZ+0x5040], R3 ;  /* 0x005040030000a5a7 */ /* 0x000ea400080410ff */
[----:B--2---:R-:W-:Y:S05]  /*18520*/  @!P2 BRA `(.L_x_421) ;  /* 0xfffffffc00f0a947 */ /* 0x004fea000383ffff */
[----:B------:R-:W-:Y:S05]  /*18530*/  BRA `(.L_x_422) ;  /* 0xffffffd000ac7947 */ /* 0x000fea000383ffff */
.L_x_291:
[----:B------:R-:W-:-:S07]  /*18540*/  MOV R0, UR33 ;  /* 0x0000002100007c02 */ /* 0x000fce0008000f00 */
.L_x_423:
[----:B-1----:R1:W2:Y:S02]  /*18550*/  SYNCS.PHASECHK.TRANS64.TRYWAIT P2, [R0+URZ+0x5038], R3 ;  /* 0x00503803000075a7 */ /* 0x0022a400080411ff */
[----:B--2---:R-:W-:Y:S05]  /*18560*/  @!P2 NANOSLEEP.SYNCS 0x989680 ;  /* 0x009896800000a95d */ /* 0x004fea0003900000 */
[----:B------:R-:W2:Y:S02]  /*18570*/  @!P2 SYNCS.PHASECHK.TRANS64 P2, [R0+URZ+0x5038], R3 ;  /* 0x005038030000a5a7 */ /* 0x000ea400080410ff */
[----:B--2---:R-:W-:Y:S05]  /*18580*/  @!P2 BRA `(.L_x_423) ;  /* 0xfffffffc00f0a947 */ /* 0x004fea000383ffff */
[----:B------:R-:W-:Y:S05]  /*18590*/  BRA `(.L_x_424) ;  /* 0xffffffd4004c7947 */ /* 0x000fea000383ffff */
.L_x_296:
[----:B------:R-:W-:-:S07]  /*185a0*/  MOV R0, UR17 ;  /* 0x0000001100007c02 */ /* 0x000fce0008000f00 */
.L_x_425:
[----:B-1----:R1:W2:Y:S02]  /*185b0*/  SYNCS.PHASECHK.TRANS64.TRYWAIT P2, [R0+URZ+0x5038], R5 ;  /* 0x00503805000075a7 */ /* 0x0022a400080411ff */
[----:B--2---:R-:W-:Y:S05]  /*185c0*/  @!P2 NANOSLEEP.SYNCS 0x989680 ;  /* 0x009896800000a95d */ /* 0x004fea0003900000 */
[----:B------:R-:W2:Y:S02]  /*185d0*/  @!P2 SYNCS.PHASECHK.TRANS64 P2, [R0+URZ+0x5038], R5 ;  /* 0x005038050000a5a7 */ /* 0x000ea400080410ff */
[----:B--2---:R-:W-:Y:S05]  /*185e0*/  @!P2 BRA `(.L_x_425) ;  /* 0xfffffffc00f0a947 */ /* 0x004fea000383ffff */
[----:B------:R-:W-:Y:S05]  /*185f0*/  BRA `(.L_x_426) ;  /* 0xffffffd400a87947 */ /* 0x000fea000383ffff */
.L_x_301:
[----:B------:R-:W-:-:S07]  /*18600*/  MOV R0, UR25 ;  /* 0x0000001900007c02 */ /* 0x000fce0008000f00 */
.L_x_427:
[----:B-1----:R1:W2:Y:S02]  /*18610*/  SYNCS.PHASECHK.TRANS64.TRYWAIT P2, [R0+URZ+0x5038], R5 ;  /* 0x00503805000075a7 */ /* 0x0022a400080411ff */
[----:B--2---:R-:W-:Y:S05]  /*18620*/  @!P2 NANOSLEEP.SYNCS 0x989680 ;  /* 0x009896800000a95d */ /* 0x004fea0003900000 */
[----:B------:R-:W2:Y:S02]  /*18630*/  @!P2 SYNCS.PHASECHK.TRANS64 P2, [R0+URZ+0x5038], R5 ;  /* 0x005038050000a5a7 */ /* 0x000ea400080410ff */
[----:B--2---:R-:W-:Y:S05]  /*18640*/  @!P2 BRA `(.L_x_427) ;  /* 0xfffffffc00f0a947 */ /* 0x004fea000383ffff */
[----:B------:R-:W-:Y:S05]  /*18650*/  BRA `(.L_x_428) ;  /* 0xffffffd8000c7947 */ /* 0x000fea000383ffff */
.L_x_306:
[----:B------:R-:W-:-:S07]  /*18660*/  MOV R0, UR17 ;  /* 0x0000001100007c02 */ /* 0x000fce0008000f00 */
.L_x_429:
[----:B-1----:R1:W2:Y:S02]  /*18670*/  SYNCS.PHASECHK.TRANS64.TRYWAIT P2, [R0+URZ+0x5038], R5 ;  /* 0x00503805000075a7 */ /* 0x0022a400080411ff */
[----:B--2---:R-:W-:Y:S05]  /*18680*/  @!P2 NANOSLEEP.SYNCS 0x989680 ;  /* 0x009896800000a95d */ /* 0x004fea0003900000 */
[----:B------:R-:W2:Y:S02]  /*18690*/  @!P2 SYNCS.PHASECHK.TRANS64 P2, [R0+URZ+0x5038], R5 ;  /* 0x005038050000a5a7 */ /* 0x000ea400080410ff */
[----:B--2---:R-:W-:Y:S05]  /*186a0*/  @!P2 BRA `(.L_x_429) ;  /* 0xfffffffc00f0a947 */ /* 0x004fea000383ffff */
[----:B------:R-:W-:Y:S05]  /*186b0*/  BRA `(.L_x_430) ;  /* 0xffffffd8006c7947 */ /* 0x000fea000383ffff */
.L_x_311:
[----:B------:R-:W-:-:S07]  /*186c0*/  MOV R0, UR17 ;  /* 0x0000001100007c02 */ /* 0x000fce0008000f00 */
.L_x_431:
[----:B-1----:R1:W2:Y:S02]  /*186d0*/  SYNCS.PHASECHK.TRANS64.TRYWAIT P2, [R0+URZ+0x5038], R5 ;  /* 0x00503805000075a7 */ /* 0x0022a400080411ff */
[----:B--2---:R-:W-:Y:S05]  /*186e0*/  @!P2 NANOSLEEP.SYNCS 0x989680 ;  /* 0x009896800000a95d */ /* 0x004fea0003900000 */
[----:B------:R-:W2:Y:S02]  /*186f0*/  @!P2 SYNCS.PHASECHK.TRANS64 P2, [R0+URZ+0x5038], R5 ;  /* 0x005038050000a5a7 */ /* 0x000ea400080410ff */
[----:B--2---:R-:W-:Y:S05]  /*18700*/  @!P2 BRA `(.L_x_431) ;  /* 0xfffffffc00f0a947 */ /* 0x004fea000383ffff */
[----:B------:R-:W-:Y:S05]  /*18710*/  BRA `(.L_x_432) ;  /* 0xffffffd800d07947 */ /* 0x000fea000383ffff */
.L_x_316:
[----:B------:R-:W-:-:S07]  /*18720*/  MOV R0, UR17 ;  /* 0x0000001100007c02 */ /* 0x000fce0008000f00 */
.L_x_433:
[----:B-1----:R1:W2:Y:S02]  /*18730*/  SYNCS.PHASECHK.TRANS64.TRYWAIT P2, [R0+URZ+0x5038], R5 ;  /* 0x00503805000075a7 */ /* 0x0022a400080411ff */
[----:B--2---:R-:W-:Y:S05]  /*18740*/  @!P2 NANOSLEEP.SYNCS 0x989680 ;  /* 0x009896800000a95d */ /* 0x004fea0003900000 */
[----:B------:R-:W2:Y:S02]  /*18750*/  @!P2 SYNCS.PHASECHK.TRANS64 P2, [R0+URZ+0x5038], R5 ;  /* 0x005038050000a5a7 */ /* 0x000ea400080410ff */
[----:B--2---:R-:W-:Y:S05]  /*18760*/  @!P2 BRA `(.L_x_433) ;  /* 0xfffffffc00f0a947 */ /* 0x004fea000383ffff */
[----:B------:R-:W-:Y:S05]  /*18770*/  BRA `(.L_x_434) ;  /* 0xffffffdc00347947 */ /* 0x000fea000383ffff */
.L_x_321:
[----:B------:R-:W-:-:S07]  /*18780*/  MOV R0, UR17 ;  /* 0x0000001100007c02 */ /* 0x000fce0008000f00 */
.L_x_435:
[----:B-1----:R1:W2:Y:S02]  /*18790*/  SYNCS.PHASECHK.TRANS64.TRYWAIT P2, [R0+URZ+0x5038], R5 ;  /* 0x00503805000075a7 */ /* 0x0022a400080411ff */
[----:B--2---:R-:W-:Y:S05]  /*187a0*/  @!P2 NANOSLEEP.SYNCS 0x989680 ;  /* 0x009896800000a95d */ /* 0x004fea0003900000 */
[----:B------:R-:W2:Y:S02]  /*187b0*/  @!P2 SYNCS.PHASECHK.TRANS64 P2, [R0+URZ+0x5038], R5 ;  /* 0x005038050000a5a7 */ /* 0x000ea400080410ff */
[----:B--2---:R-:W-:Y:S05]  /*187c0*/  @!P2 BRA `(.L_x_435) ;  /* 0xfffffffc00f0a947 */ /* 0x004fea000383ffff */
[----:B------:R-:W-:Y:S05]  /*187d0*/  BRA `(.L_x_436) ;  /* 0xffffffdc00987947 */ /* 0x000fea000383ffff */
.L_x_326:
[----:B------:R-:W-:-:S07]  /*187e0*/  MOV R0, UR17 ;  /* 0x0000001100007c02 */ /* 0x000fce0008000f00 */
.L_x_437:
[----:B-1----:R1:W2:Y:S02]  /*187f0*/  SYNCS.PHASECHK.TRANS64.TRYWAIT P2, [R0+URZ+0x5038], R5 ;  /* 0x00503805000075a7 */ /* 0x0022a400080411ff */
[----:B--2---:R-:W-:Y:S05]  /*18800*/  @!P2 NANOSLEEP.SYNCS 0x989680 ;  /* 0x009896800000a95d */ /* 0x004fea0003900000 */
[----:B------:R-:W2:Y:S02]  /*18810*/  @!P2 SYNCS.PHASECHK.TRANS64 P2, [R0+URZ+0x5038], R5 ;  /* 0x005038050000a5a7 */ /* 0x000ea400080410ff */
[----:B--2---:R-:W-:Y:S05]  /*18820*/  @!P2 BRA `(.L_x_437) ;  /* 0xfffffffc00f0a947 */ /* 0x004fea000383ffff */
[----:B------:R-:W-:Y:S05]  /*18830*/  BRA `(.L_x_438) ;  /* 0xffffffdc00fc7947 */ /* 0x000fea000383ffff */
.L_x_332:
[----:B------:R-:W-:-:S07]  /*18840*/  MOV R0, UR25 ;  /* 0x0000001900007c02 */ /* 0x000fce0008000f00 */
.L_x_439:
[----:B-1----:R1:W2:Y:S02]  /*18850*/  SYNCS.PHASECHK.TRANS64.TRYWAIT P2, [R0+URZ+0x5038], R3 ;  /* 0x00503803000075a7 */ /* 0x0022a400080411ff */
[----:B--2---:R-:W-:Y:S05]  /*18860*/  @!P2 NANOSLEEP.SYNCS 0x989680 ;  /* 0x009896800000a95d */ /* 0x004fea0003900000 */
[----:B------:R-:W2:Y:S02]  /*18870*/  @!P2 SYNCS.PHASECHK.TRANS64 P2, [R0+URZ+0x5038], R3 ;  /* 0x005038030000a5a7 */ /* 0x000ea400080410ff */
[----:B--2---:R-:W-:Y:S05]  /*18880*/  @!P2 BRA `(.L_x_439) ;  /* 0xfffffffc00f0a947 */ /* 0x004fea000383ffff */
[----:B------:R-:W-:Y:S05]  /*18890*/  BRA `(.L_x_440) ;  /* 0xffffffe000887947 */ /* 0x000fea000383ffff */
.L_x_337:
[----:B------:R-:W-:-:S07]  /*188a0*/  MOV R0, UR17 ;  /* 0x0000001100007c02 */ /* 0x000fce0008000f00 */
.L_x_441:
[----:B-1----:R1:W2:Y:S02]  /*188b0*/  SYNCS.PHASECHK.TRANS64.TRYWAIT P2, [R0+URZ+0x5038], R5 ;  /* 0x00503805000075a7 */ /* 0x0022a400080411ff */
[----:B--2---:R-:W-:Y:S05]  /*188c0*/  @!P2 NANOSLEEP.SYNCS 0x989680 ;  /* 0x009896800000a95d */ /* 0x004fea0003900000 */
[----:B------:R-:W2:Y:S02]  /*188d0*/  @!P2 SYNCS.PHASECHK.TRANS64 P2, [R0+URZ+0x5038], R5 ;  /* 0x005038050000a5a7 */ /* 0x000ea400080410ff */
[----:B--2---:R-:W-:Y:S05]  /*188e0*/  @!P2 BRA `(.L_x_441) ;  /* 0xfffffffc00f0a947 */ /* 0x004fea000383ffff */
[----:B------:R-:W-:Y:S05]  /*188f0*/  BRA `(.L_x_442) ;  /* 0xffffffe000e87947 */ /* 0x000fea000383ffff */
.L_x_343:
[----:B------:R-:W-:-:S07]  /*18900*/  MOV R0, UR16 ;  /* 0x0000001000007c02 */ /* 0x000fce0008000f00 */
.L_x_443:
[----:B-1----:R1:W2:Y:S02]  /*18910*/  SYNCS.PHASECHK.TRANS64.TRYWAIT P0, [R0+URZ+0x50b0], R3 ;  /* 0x0050b003000075a7 */ /* 0x0022a400080011ff */
[----:B--2---:R-:W-:Y:S05]  /*18920*/  @!P0 NANOSLEEP.SYNCS 0x989680 ;  /* 0x009896800000895d */ /* 0x004fea0003900000 */
[----:B------:R-:W2:Y:S02]  /*18930*/  @!P0 SYNCS.PHASECHK.TRANS64 P0, [R0+URZ+0x50b0], R3 ;  /* 0x0050b003000085a7 */ /* 0x000ea400080010ff */
[----:B--2---:R-:W-:Y:S05]  /*18940*/  @!P0 BRA `(.L_x_443) ;  /* 0xfffffffc00f08947 */ /* 0x004fea000383ffff */
[----:B------:R-:W-:Y:S05]  /*18950*/  BRA `(.L_x_444) ;  /* 0xffffffe400e87947 */ /* 0x000fea000383ffff */
.L_x_345:
[----:B-1----:R-:W-:-:S07]  /*18960*/  MOV R0, UR16 ;  /* 0x0000001000007c02 */ /* 0x002fce0008000f00 */
.L_x_445:
[----:B-1----:R1:W2:Y:S02]  /*18970*/  SYNCS.PHASECHK.TRANS64.TRYWAIT P0, [R0+URZ+0x50b8], R3 ;  /* 0x0050b803000075a7 */ /* 0x0022a400080011ff */
[----:B--2---:R-:W-:Y:S05]  /*18980*/  @!P0 NANOSLEEP.SYNCS 0x989680 ;  /* 0x009896800000895d */ /* 0x004fea0003900000 */
[----:B------:R-:W2:Y:S02]  /*18990*/  @!P0 SYNCS.PHASECHK.TRANS64 P0, [R0+URZ+0x50b8], R3 ;  /* 0x0050b803000085a7 */ /* 0x000ea400080010ff */
[----:B--2---:R-:W-:Y:S05]  /*189a0*/  @!P0 BRA `(.L_x_445) ;  /* 0xfffffffc00f08947 */ /* 0x004fea000383ffff */
[----:B------:R-:W-:Y:S05]  /*189b0*/  BRA `(.L_x_446) ;  /* 0xffffffe400f87947 */ /* 0x000fea000383ffff */
        .weak           $__internal_0_$__cuda_sm10x_tcgen05_guardrail_trap_col_being_dealloced_not_returned_by_alloc
        .type           $__internal_0_$__cuda_sm10x_tcgen05_guardrail_trap_col_being_dealloced_not_returned_by_alloc,@function
        .size           $__internal_0_$__cuda_sm10x_tcgen05_guardrail_trap_col_being_dealloced_not_returned_by_alloc,($__internal_1_$__cuda_sm10x_tcgen05_guardrail_trap_phase_invalid_during_alloc - $__internal_0_$__cuda_sm10x_tcgen05_guardrail_trap_col_being_dealloced_not_returned_by_alloc)
$__internal_0_$__cuda_sm10x_tcgen05_guardrail_trap_col_being_dealloced_not_returned_by_alloc:
[----:B------:R-:W-:Y:S05]  /*189c0*/  BPT.TRAP 0x1 ;  /* 0x000000040000795c */ /* 0x000fea0000300000 */
[----:B------:R-:W-:-:S04]  /*189d0*/  HFMA2 R3, -RZ, RZ, 0, 0 ;  /* 0x00000000ff037431 */ /* 0x000fc800000001ff */
[----:B------:R-:W-:Y:S05]  /*189e0*/  RET.REL.NODEC R2 `(_ZN7cutlass13device_kernelINS_4fmha6kernel36Sm100FmhaFwdKernelTmaWarpspecializedIN4cute5tupleIJiiiNS5_IJNS5_IJiiEEEiEEEEEENS1_10collective38Sm100FmhaFwdMainloopTmaWarpspecializedINS_10bfloat16_tEffNS5_IJNS4_1CILi256EEENSC_ILi128EEENSC_ILi16EEEEEENS5_IJiNSC_ILi1EEES7_EEENS5_IJiSH_NS5_IJNS5_IJNSC_ILi0EEEiEEEiEEEEEESM_NS9_10CausalMaskILb1EEENS5_IJNSC_ILi2EEESH_SH_EEENSC_ILb0EEEEENS9_38Sm100FmhaFwdEpilogueTmaWarpspecializedINS_6half_tEfNS5_IJSE_SF_SE_EEESI_NS5_IJSH_S7_EEESR_EENS2_23IndividualTileSchedulerENS2_41Sm100FmhaCtxKernelWarpspecializedScheduleEEEEEvNT_6ParamsE) ;  /* 0xfffffe7402847950 */ /* 0x000fea0003c3ffff */
        .weak           $__internal_1_$__cuda_sm10x_tcgen05_guardrail_trap_phase_invalid_during_alloc
        .type           $__internal_1_$__cuda_sm10x_tcgen05_guardrail_trap_phase_invalid_during_alloc,@function
        .size           $__internal_1_$__cuda_sm10x_tcgen05_guardrail_trap_phase_invalid_during_alloc,($__internal_2_$__cuda_sm10x_tcgen05_guardrail_trap_unallocated_columns_being_dealloced - $__internal_1_$__cuda_sm10x_tcgen05_guardrail_trap_phase_invalid_during_alloc)
$__internal_1_$__cuda_sm10x_tcgen05_guardrail_trap_phase_invalid_during_alloc:
[----:B------:R-:W-:Y:S05]  /*189f0*/  BPT.TRAP 0x1 ;  /* 0x000000040000795c */ /* 0x000fea0000300000 */
[----:B------:R-:W-:-:S04]  /*18a00*/  MOV R3, 0x0 ;  /* 0x0000000000037802 */ /* 0x000fc80000000f00 */
[----:B------:R-:W-:Y:S05]  /*18a10*/  RET.REL.NODEC R2 `(_ZN7cutlass13device_kernelINS_4fmha6kernel36Sm100FmhaFwdKernelTmaWarpspecializedIN4cute5tupleIJiiiNS5_IJNS5_IJiiEEEiEEEEEENS1_10collective38Sm100FmhaFwdMainloopTmaWarpspecializedINS_10bfloat16_tEffNS5_IJNS4_1CILi256EEENSC_ILi128EEENSC_ILi16EEEEEENS5_IJiNSC_ILi1EEES7_EEENS5_IJiSH_NS5_IJNS5_IJNSC_ILi0EEEiEEEiEEEEEESM_NS9_10CausalMaskILb1EEENS5_IJNSC_ILi2EEESH_SH_EEENSC_ILb0EEEEENS9_38Sm100FmhaFwdEpilogueTmaWarpspecializedINS_6half_tEfNS5_IJSE_SF_SE_EEESI_NS5_IJSH_S7_EEESR_EENS2_23IndividualTileSchedulerENS2_41Sm100FmhaCtxKernelWarpspecializedScheduleEEEEEvNT_6ParamsE) ;  /* 0xfffffe7402787950 */ /* 0x000fea0003c3ffff */
        .weak           $__internal_2_$__cuda_sm10x_tcgen05_guardrail_trap_unallocated_columns_being_dealloced
        .type           $__internal_2_$__cuda_sm10x_tcgen05_guardrail_trap_unallocated_columns_being_dealloced,@function
        .size           $__internal_2_$__cuda_sm10x_tcgen05_guardrail_trap_unallocated_columns_being_dealloced,($__internal_3_$__cuda_sm3x_div_rn_noftz_f32_slowpath - $__internal_2_$__cuda_sm10x_tcgen05_guardrail_trap_unallocated_columns_being_dealloced)
$__internal_2_$__cuda_sm10x_tcgen05_guardrail_trap_unallocated_columns_being_dealloced:
[----:B------:R-:W-:Y:S05]  /*18a20*/  BPT.TRAP 0x1 ;  /* 0x000000040000795c */ /* 0x000fea0000300000 */
[----:B------:R-:W-:-:S04]  /*18a30*/  HFMA2 R3, -RZ, RZ, 0, 0 ;  /* 0x00000000ff037431 */ /* 0x000fc800000001ff */
[----:B------:R-:W-:Y:S05]  /*18a40*/  RET.REL.NODEC R2 `(_ZN7cutlass13device_kernelINS_4fmha6kernel36Sm100FmhaFwdKernelTmaWarpspecializedIN4cute5tupleIJiiiNS5_IJNS5_IJiiEEEiEEEEEENS1_10collective38Sm100FmhaFwdMainloopTmaWarpspecializedINS_10bfloat16_tEffNS5_IJNS4_1CILi256EEENSC_ILi128EEENSC_ILi16EEEEEENS5_IJiNSC_ILi1EEES7_EEENS5_IJiSH_NS5_IJNS5_IJNSC_ILi0EEEiEEEiEEEEEESM_NS9_10CausalMaskILb1EEENS5_IJNSC_ILi2EEESH_SH_EEENSC_ILb0EEEEENS9_38Sm100FmhaFwdEpilogueTmaWarpspecializedINS_6half_tEfNS5_IJSE_SF_SE_EEESI_NS5_IJSH_S7_EEESR_EENS2_23IndividualTileSchedulerENS2_41Sm100FmhaCtxKernelWarpspecializedScheduleEEEEEvNT_6ParamsE) ;  /* 0xfffffe74026c7950 */ /* 0x000fea0003c3ffff */
        .weak           $__internal_3_$__cuda_sm3x_div_rn_noftz_f32_slowpath
        .type           $__internal_3_$__cuda_sm3x_div_rn_noftz_f32_slowpath,@function
        .size           $__internal_3_$__cuda_sm3x_div_rn_noftz_f32_slowpath,(.L_x_463 - $__internal_3_$__cuda_sm3x_div_rn_noftz_f32_slowpath)
$__internal_3_$__cuda_sm3x_div_rn_noftz_f32_slowpath:
[----:B------:R-:W-:Y:S01]  /*18a50*/  SHF.R.U32.HI R2, RZ, 0x17, R22 ;  /* 0x00000017ff027819 */ /* 0x000fe20000011616 */
[----:B------:R-:W-:Y:S01]  /*18a60*/  BSSY.RECONVERGENT B1, `(.L_x_447) ;  /* 0x0000065000017945 */ /* 0x000fe20003800200 */
[--C-:B------:R-:W-:Y:S01]  /*18a70*/  SHF.R.U32.HI R39, RZ, 0x17, R32.reuse ;  /* 0x00000017ff277819 */ /* 0x100fe20000011620 */
[----:B------:R-:W-:Y:S01]  /*18a80*/  IMAD.MOV.U32 R38, RZ, RZ, R32 ;  /* 0x000000ffff267224 */ /* 0x000fe200078e0020 */
[----:B------:R-:W-:Y:S01]  /*18a90*/  LOP3.LUT R2, R2, 0xff, RZ, 0xc0, !PT ;  /* 0x000000ff02027812 */ /* 0x000fe200078ec0ff */
[----:B------:R-:W-:Y:S01]  /*18aa0*/  IMAD.MOV.U32 R3, RZ, RZ, R22 ;  /* 0x000000ffff037224 */ /* 0x000fe200078e0016 */
[----:B------:R-:W-:-:S03]  /*18ab0*/  LOP3.LUT R39, R39, 0xff, RZ, 0xc0, !PT ;  /* 0x000000ff27277812 */ /* 0x000fc600078ec0ff */
[----:B------:R-:W-:Y:S02]  /*18ac0*/  VIADD R0, R2, 0xffffffff ;  /* 0xffffffff02007836 */ /* 0x000fe40000000000 */
[----:B------:R-:W-:-:S03]  /*18ad0*/  VIADD R21, R39, 0xffffffff ;  /* 0xffffffff27157836 */ /* 0x000fc60000000000 */
[----:B------:R-:W-:-:S04]  /*18ae0*/  ISETP.GT.U32.AND P0, PT, R0, 0xfd, PT ;  /* 0x000000fd0000780c */ /* 0x000fc80003f04070 */
[----:B------:R-:W-:-:S13]  /*18af0*/  ISETP.GT.U32.OR P0, PT, R21, 0xfd, P0 ;  /* 0x000000fd1500780c */ /* 0x000fda0000704470 */
[----:B------:R-:W-:Y:S01]  /*18b00*/  @!P0 IMAD.MOV.U32 R36, RZ, RZ, RZ ;  /* 0x000000ffff248224 */ /* 0x000fe200078e00ff */
[----:B------:R-:W-:Y:S06]  /*18b10*/  @!P0 BRA `(.L_x_448) ;  /* 0x00000000005c8947 */ /* 0x000fec0003800000 */
[----:B------:R-:W-:Y:S02]  /*18b20*/  FSETP.GTU.FTZ.AND P2, PT, |R32|, +INF , PT ;  /* 0x7f8000002000780b */ /* 0x000fe40003f5c200 */
[----:B------:R-:W-:-:S04]  /*18b30*/  FSETP.GTU.FTZ.AND P0, PT, |R22|, +INF , PT ;  /* 0x7f8000001600780b */ /* 0x000fc80003f1c200 */
[----:B------:R-:W-:-:S13]  /*18b40*/  PLOP3.LUT P0, PT, P2, P0, PT, 0xf8, 0x8f ;  /* 0x00000000008f781c */ /* 0x000fda0001701f70 */
[----:B------:R-:W-:Y:S05]  /*18b50*/  @P0 BRA `(.L_x_449) ;  /* 0x0000000400500947 */ /* 0x000fea0003800000 */
[----:B------:R-:W-:-:S13]  /*18b60*/  LOP3.LUT P0, RZ, R3, 0x7fffffff, R38, 0xc8, !PT ;  /* 0x7fffffff03ff7812 */ /* 0x000fda000780c826 */
[----:B------:R-:W-:Y:S05]  /*18b70*/  @!P0 BRA `(.L_x_450) ;  /* 0x0000000400408947 */ /* 0x000fea0003800000 */
[----:B------:R-:W-:Y:S02]  /*18b80*/  FSETP.NEU.FTZ.AND P0, PT, |R32|, +INF , PT ;  /* 0x7f8000002000780b */ /* 0x000fe40003f1d200 */
[----:B------:R-:W-:Y:S02]  /*18b90*/  FSETP.NEU.FTZ.AND P2, PT, |R22|, +INF , PT ;  /* 0x7f8000001600780b */ /* 0x000fe40003f5d200 */
[----:B------:R-:W-:-:S11]  /*18ba0*/  FSETP.NEU.FTZ.AND P3, PT, |R32|, +INF , PT ;  /* 0x7f8000002000780b */ /* 0x000fd60003f7d200 */
[----:B------:R-:W-:Y:S05]  /*18bb0*/  @!P2 BRA !P0, `(.L_x_450) ;  /* 0x000000040030a947 */ /* 0x000fea0004000000 */
[----:B------:R-:W-:-:S04]  /*18bc0*/  LOP3.LUT P0, RZ, R38, 0x7fffffff, RZ, 0xc0, !PT ;  /* 0x7fffffff26ff7812 */ /* 0x000fc8000780c0ff */
[----:B------:R-:W-:-:S13]  /*18bd0*/  PLOP3.LUT P0, PT, P2, P0, PT, 0x2f, 0xf2 ;  /* 0x0000000000f2781c */ /* 0x000fda0001700577 */
[----:B------:R-:W-:Y:S05]  /*18be0*/  @P0 BRA `(.L_x_451) ;  /* 0x00000004001c0947 */ /* 0x000fea0003800000 */
[----:B------:R-:W-:-:S04]  /*18bf0*/  LOP3.LUT P0, RZ, R3, 0x7fffffff, RZ, 0xc0, !PT ;  /* 0x7fffffff03ff7812 */ /* 0x000fc8000780c0ff */
[----:B------:R-:W-:-:S13]  /*18c00*/  PLOP3.LUT P0, PT, P3, P0, PT, 0x2f, 0xf2 ;  /* 0x0000000000f2781c */ /* 0x000fda0001f00577 */
[----:B------:R-:W-:Y:S05]  /*18c10*/  @P0 BRA `(.L_x_452) ;  /* 0x0000000400040947 */ /* 0x000fea0003800000 */
[----:B------:R-:W-:Y:S02]  /*18c20*/  ISETP.GE.AND P2, PT, R21, RZ, PT ;  /* 0x000000ff1500720c */ /* 0x000fe40003f46270 */
[----:B------:R-:W-:-:S11]  /*18c30*/  ISETP.GE.AND P0, PT, R0, RZ, PT ;  /* 0x000000ff0000720c */ /* 0x000fd60003f06270 */
[----:B------:R-:W-:Y:S01]  /*18c40*/  @P2 MOV R36, RZ ;  /* 0x000000ff00242202 */ /* 0x000fe20000000f00 */
[----:B------:R-:W-:Y:S01]  /*18c50*/  @!P2 FFMA R38, R32, 1.84467440737095516160e+19, RZ ;  /* 0x5f8000002026a823 */ /* 0x000fe200000000ff */
[----:B------:R-:W-:Y:S01]  /*18c60*/  @!P2 MOV R36, 0xffffffc0 ;  /* 0xffffffc00024a802 */ /* 0x000fe20000000f00 */
[----:B------:R-:W-:-:S03]  /*18c70*/  @!P0 FFMA R3, R22, 1.84467440737095516160e+19, RZ ;  /* 0x5f80000016038823 */ /* 0x000fc600000000ff */
[----:B------:R-:W-:-:S07]  /*18c80*/  @!P0 IADD3 R36, PT, PT, R36, 0x40, RZ ;  /* 0x0000004024248810 */ /* 0x000fce0007ffe0ff */
.L_x_448:
[----:B------:R-:W-:Y:S01]  /*18c90*/  LEA R0, R2, 0xc0800000, 0x17 ;  /* 0xc080000002007811 */ /* 0x000fe200078eb8ff */
[----:B------:R-:W-:Y:S01]  /*18ca0*/  BSSY.RECONVERGENT B0, `(.L_x_453) ;  /* 0x0000036000007945 */ /* 0x000fe20003800200 */
[----:B------:R-:W-:Y:S02]  /*18cb0*/  IADD3 R39, PT, PT, R39, -0x7f, RZ ;  /* 0xffffff8127277810 */ /* 0x000fe40007ffe0ff */
[----:B------:R-:W-:-:S03]  /*18cc0*/  IADD3 R45, PT, PT, -R0, R3, RZ ;  /* 0x00000003002d7210 */ /* 0x000fc60007ffe1ff */
[----:B------:R-:W-:Y:S01]  /*18cd0*/  IMAD R37, R39, -0x800000, R38 ;  /* 0xff80000027257824 */ /* 0x000fe200078e0226 */
[----:B------:R-:W1:Y:S01]  /*18ce0*/  MUFU.RCP R3, R45 ;  /* 0x0000002d00037308 */ /* 0x000e620000001000 */
[----:B------:R-:W-:Y:S01]  /*18cf0*/  FADD.FTZ R34, -R45, -RZ ;  /* 0x800000ff2d227221 */ /* 0x000fe20000010100 */
[----:B------:R-:W-:-:S04]  /*18d00*/  IADD3 R39, PT, PT, R39, 0x7f, -R2 ;  /* 0x0000007f27277810 */ /* 0x000fc80007ffe802 */
[----:B------:R-:W-:Y:S01]  /*18d10*/  IADD3 R36, PT, PT, R39, R36, RZ ;  /* 0x0000002427247210 */ /* 0x000fe20007ffe0ff */
[----:B-1----:R-:W-:-:S04]  /*18d20*/  FFMA R0, R3, R34, 1 ;  /* 0x3f80000003007423 */ /* 0x002fc80000000022 */
[----:B------:R-:W-:-:S04]  /*18d30*/  FFMA R0, R3, R0, R3 ;  /* 0x0000000003007223 */ /* 0x000fc80000000003 */
[----:B------:R-:W-:-:S04]  /*18d40*/  FFMA R21, R37, R0, RZ ;  /* 0x0000000025157223 */ /* 0x000fc800000000ff */
[----:B------:R-:W-:-:S04]  /*18d50*/  FFMA R3, R34, R21, R37 ;  /* 0x0000001522037223 */ /* 0x000fc80000000025 */
[----:B------:R-:W-:-:S04]  /*18d60*/  FFMA R3, R0, R3, R21 ;  /* 0x0000000300037223 */ /* 0x000fc80000000015 */
[----:B------:R-:W-:-:S04]  /*18d70*/  FFMA R34, R34, R3, R37 ;  /* 0x0000000322227223 */ /* 0x000fc80000000025 */
[----:B------:R-:W-:-:S05]  /*18d80*/  FFMA R21, R0, R34, R3 ;  /* 0x0000002200157223 */ /* 0x000fca0000000003 */
[----:B------:R-:W-:-:S04]  /*18d90*/  SHF.R.U32.HI R2, RZ, 0x17, R21 ;  /* 0x00000017ff027819 */ /* 0x000fc80000011615 */
[----:B------:R-:W-:-:S04]  /*18da0*/  LOP3.LUT R37, R2, 0xff, RZ, 0xc0, !PT ;  /* 0x000000ff02257812 */ /* 0x000fc800078ec0ff */
[----:B------:R-:W-:-:S04]  /*18db0*/  IADD3 R2, PT, PT, R37, R36, RZ ;  /* 0x0000002425027210 */ /* 0x000fc80007ffe0ff */
[----:B------:R-:W-:-:S04]  /*18dc0*/  IADD3 R37, PT, PT, R2, -0x1, RZ ;  /* 0xffffffff02257810 */ /* 0x000fc80007ffe0ff */
[----:B------:R-:W-:-:S13]  /*18dd0*/  ISETP.GE.U32.AND P0, PT, R37, 0xfe, PT ;  /* 0x000000fe2500780c */ /* 0x000fda0003f06070 */
[----:B------:R-:W-:Y:S05]  /*18de0*/  @!P0 BRA `(.L_x_454) ;  /* 0x0000000000808947 */ /* 0x000fea0003800000 */
[----:B------:R-:W-:-:S13]  /*18df0*/  ISETP.GT.AND P0, PT, R2, 0xfe, PT ;  /* 0x000000fe0200780c */ /* 0x000fda0003f04270 */
[----:B------:R-:W-:Y:S05]  /*18e00*/  @P0 BRA `(.L_x_455) ;  /* 0x00000000006c0947 */ /* 0x000fea0003800000 */
[----:B------:R-:W-:-:S13]  /*18e10*/  ISETP.GE.AND P0, PT, R2, 0x1, PT ;  /* 0x000000010200780c */ /* 0x000fda0003f06270 */
[----:B------:R-:W-:Y:S05]  /*18e20*/  @P0 BRA `(.L_x_456) ;  /* 0x0000000000740947 */ /* 0x000fea0003800000 */
[----:B------:R-:W-:Y:S02]  /*18e30*/  ISETP.GE.AND P0, PT, R2, -0x18, PT ;  /* 0xffffffe80200780c */ /* 0x000fe40003f06270 */
[----:B------:R-:W-:-:S11]  /*18e40*/  LOP3.LUT R21, R21, 0x80000000, RZ, 0xc0, !PT ;  /* 0x8000000015157812 */ /* 0x000fd600078ec0ff */
[----:B------:R-:W-:Y:S05]  /*18e50*/  @!P0 BRA `(.L_x_456) ;  /* 0x0000000000688947 */ /* 0x000fea0003800000 */
[CCC-:B------:R-:W-:Y:S01]  /*18e60*/  FFMA.RZ R36, R0.reuse, R34.reuse, R3.reuse ;  /* 0x0000002200247223 */ /* 0x1c0fe2000000c003 */
[CCC-:B------:R-:W-:Y:S01]  /*18e70*/  FFMA.RP R37, R0.reuse, R34.reuse, R3.reuse ;  /* 0x0000002200257223 */ /* 0x1c0fe20000008003 */
[----:B------:R-:W-:Y:S01]  /*18e80*/  FFMA.RM R34, R0, R34, R3 ;  /* 0x0000002200227223 */ /* 0x000fe20000004003 */
[C---:B------:R-:W-:Y:S01]  /*18e90*/  VIADD R0, R2.reuse, 0x20 ;  /* 0x0000002002007836 */ /* 0x040fe20000000000 */
[----:B------:R-:W-:Y:S02]  /*18ea0*/  ISETP.NE.AND P0, PT, R2, RZ, PT ;  /* 0x000000ff0200720c */ /* 0x000fe40003f05270 */
[----:B------:R-:W-:Y:S02]  /*18eb0*/  LOP3.LUT R36, R36, 0x7fffff, RZ, 0xc0, !PT ;  /* 0x007fffff24247812 */ /* 0x000fe400078ec0ff */
[----:B------:R-:W-:Y:S01]  /*18ec0*/  ISETP.NE.AND P2, PT, R2, RZ, PT ;  /* 0x000000ff0200720c */ /* 0x000fe20003f45270 */
[----:B------:R-:W-:Y:S01]  /*18ed0*/  IMAD.MOV R2, RZ, RZ, -R2 ;  /* 0x000000ffff027224 */ /* 0x000fe200078e0a02 */
[----:B------:R-:W-:-:S02]  /*18ee0*/  LOP3.LUT R3, R36, 0x800000, RZ, 0xfc, !PT ;  /* 0x0080000024037812 */ /* 0x000fc400078efcff */
[----:B------:R-:W-:Y:S02]  /*18ef0*/  FSETP.NEU.FTZ.AND P3, PT, R37, R34, PT ;  /* 0x000000222500720b */ /* 0x000fe40003f7d000 */
[----:B------:R-:W-:Y:S02]  /*18f00*/  SHF.L.U32 R0, R3, R0, RZ ;  /* 0x0000000003007219 */ /* 0x000fe400000006ff */
[----:B------:R-:W-:Y:S02]  /*18f10*/  SEL R2, R2, RZ, P0 ;  /* 0x000000ff02027207 */ /* 0x000fe40000000000 */
[----:B------:R-:W-:Y:S02]  /*18f20*/  ISETP.NE.AND P2, PT, R0, RZ, P2 ;  /* 0x000000ff0000720c */ /* 0x000fe40001745270 */
[----:B------:R-:W-:Y:S02]  /*18f30*/  SHF.R.U32.HI R3, RZ, R2, R3 ;  /* 0x00000002ff037219 */ /* 0x000fe40000011603 */
[----:B------:R-:W-:-:S02]  /*18f40*/  PLOP3.LUT P2, PT, P3, P2, PT, 0xf8, 0x8f ;  /* 0x00000000008f781c */ /* 0x000fc40001f45f70 */
[----:B------:R-:W-:Y:S02]  /*18f50*/  SHF.R.U32.HI R2, RZ, 0x1, R3 ;  /* 0x00000001ff027819 */ /* 0x000fe40000011603 */
[----:B------:R-:W-:-:S04]  /*18f60*/  SEL R37, RZ, 0x1, !P2 ;  /* 0x00000001ff257807 */ /* 0x000fc80005000000 */
[----:B------:R-:W-:-:S04]  /*18f70*/  LOP3.LUT R0, R37, 0x1, R2, 0xf8, !PT ;  /* 0x0000000125007812 */ /* 0x000fc800078ef802 */
[----:B------:R-:W-:-:S05]  /*18f80*/  LOP3.LUT R3, R0, R3, RZ, 0xc0, !PT ;  /* 0x0000000300037212 */ /* 0x000fca00078ec0ff */
[----:B------:R-:W-:-:S05]  /*18f90*/  IMAD.IADD R2, R2, 0x1, R3 ;  /* 0x0000000102027824 */ /* 0x000fca00078e0203 */
[----:B------:R-:W-:Y:S01]  /*18fa0*/  LOP3.LUT R21, R2, R21, RZ, 0xfc, !PT ;  /* 0x0000001502157212 */ /* 0x000fe200078efcff */
[----:B------:R-:W-:Y:S05]  /*18fb0*/  BRA `(.L_x_456) ;  /* 0x0000000000107947 */ /* 0x000fea0003800000 */
.L_x_455:
[----:B------:R-:W-:-:S04]  /*18fc0*/  LOP3.LUT R21, R21, 0x80000000, RZ, 0xc0, !PT ;  /* 0x8000000015157812 */ /* 0x000fc800078ec0ff */
[----:B------:R-:W-:Y:S01]  /*18fd0*/  LOP3.LUT R21, R21, 0x7f800000, RZ, 0xfc, !PT ;  /* 0x7f80000015157812 */ /* 0x000fe200078efcff */
[----:B------:R-:W-:Y:S05]  /*18fe0*/  BRA `(.L_x_456) ;  /* 0x0000000000047947 */ /* 0x000fea0003800000 */
.L_x_454:
[----:B------:R-:W-:Y:S02]  /*18ff0*/  LEA R21, R36, R21, 0x17 ;  /* 0x0000001524157211 */ /* 0x000fe400078eb8ff */
.L_x_456:
[----:B------:R-:W-:Y:S05]  /*19000*/  BSYNC.RECONVERGENT B0 ;  /* 0x0000000000007941 */ /* 0x000fea0003800200 */
.L_x_453:
[----:B------:R-:W-:Y:S01]  /*19010*/  MOV R0, R21 ;  /* 0x0000001500007202 */ /* 0x000fe20000000f00 */
[----:B------:R-:W-:Y:S05]  /*19020*/  BRA `(.L_x_457) ;  /* 0x0000000000207947 */ /* 0x000fea0003800000 */
.L_x_452:
[----:B------:R-:W-:-:S04]  /*19030*/  LOP3.LUT R3, R3, 0x80000000, R38, 0x48, !PT ;  /* 0x8000000003037812 */ /* 0x000fc800078e4826 */
[----:B------:R-:W-:Y:S01]  /*19040*/  LOP3.LUT R0, R3, 0x7f800000, RZ, 0xfc, !PT ;  /* 0x7f80000003007812 */ /* 0x000fe200078efcff */
[----:B------:R-:W-:Y:S05]  /*19050*/  BRA `(.L_x_457) ;  /* 0x0000000000147947 */ /* 0x000fea0003800000 */
.L_x_451:
[----:B------:R-:W-:Y:S01]  /*19060*/  LOP3.LUT R0, R3, 0x80000000, R38, 0x48, !PT ;  /* 0x8000000003007812 */ /* 0x000fe200078e4826 */
[----:B------:R-:W-:Y:S05]  /*19070*/  BRA `(.L_x_457) ;  /* 0x00000000000c7947 */ /* 0x000fea0003800000 */
.L_x_450:
[----:B------:R-:W1:Y:S01]  /*19080*/  MUFU.RSQ R0, -QNAN ;  /* 0xffc0000000007908 */ /* 0x000e620000001400 */
[----:B------:R-:W-:Y:S05]  /*19090*/  BRA `(.L_x_457) ;  /* 0x0000000000047947 */ /* 0x000fea0003800000 */
.L_x_449:
[----:B------:R-:W-:-:S07]  /*190a0*/  FADD.FTZ R0, R32, R22 ;  /* 0x0000001620007221 */ /* 0x000fce0000010000 */
.L_x_457:
[----:B------:R-:W-:Y:S05]  /*190b0*/  BSYNC.RECONVERGENT B1 ;  /* 0x0000000000017941 */ /* 0x000fea0003800200 */
.L_x_447:
[----:B------:R-:W-:-:S04]  /*190c0*/  HFMA2 R21, -RZ, RZ, 0, 0 ;  /* 0x00000000ff157431 */ /* 0x000fc800000001ff */
[----:B-1----:R-:W-:Y:S05]  /*190d0*/  RET.REL.NODEC R20 `(_ZN7cutlass13device_kernelINS_4fmha6kernel36Sm100FmhaFwdKernelTmaWarpspecializedIN4cute5tupleIJiiiNS5_IJNS5_IJiiEEEiEEEEEENS1_10collective38Sm100FmhaFwdMainloopTmaWarpspecializedINS_10bfloat16_tEffNS5_IJNS4_1CILi256EEENSC_ILi128EEENSC_ILi16EEEEEENS5_IJiNSC_ILi1EEES7_EEENS5_IJiSH_NS5_IJNS5_IJNSC_ILi0EEEiEEEiEEEEEESM_NS9_10CausalMaskILb1EEENS5_IJNSC_ILi2EEESH_SH_EEENSC_ILb0EEEEENS9_38Sm100FmhaFwdEpilogueTmaWarpspecializedINS_6half_tEfNS5_IJSE_SF_SE_EEESI_NS5_IJSH_S7_EEESR_EENS2_23IndividualTileSchedulerENS2_41Sm100FmhaCtxKernelWarpspecializedScheduleEEEEEvNT_6ParamsE) ;  /* 0xfffffe6c14c87950 */ /* 0x002fea0003c3ffff */
.L_x_458:
[----:B------:R-:W-:-:S00]  /*190e0*/  BRA `(.L_x_458) ;  /* 0xfffffffc00fc7947 */ /* 0x000fc0000383ffff */
[----:B------:R-:W-:-:S00]  /*190f0*/  NOP ;  /* 0x0000000000007918 */ /* 0x000fc00000000000 */
        /* <DEDUP_REMOVED lines=8> */
.L_x_463:


//--------------------- .nv.global.init           --------------------------
	.section	.nv.global.init,"aw",@progbits
.nv.global.init:
	.type		$str$23,@object
	.size		$str$23,($str$37 - $str$23)
$str$23:
        /*0000*/ 	.byte	0x0a, 0x00
	.type		$str$37,@object
	.size		$str$37,($str$32 - $str$37)
$str$37:
        /*0002*/ 	.byte	0x3a, 0x00
	.type		$str$32,@object
	.size		$str$32,($str$29 - $str$32)
$str$32:
        /*0004*/ 	.byte	0x5f, 0x00
	.type		$str$29,@object
	.size		$str$29,($str$28 - $str$29)
$str$29:
        /*0006*/ 	.byte	0x25, 0x64, 0x00
	.type		$str$28,@object
	.size		$str$28,($str$30 - $str$28)
$str$28:
        /*0009*/ 	.byte	0x25, 0x63, 0x00
	.type		$str$30,@object
	.size		$str$30,($str$31 - $str$30)
$str$30:
        /*000c*/ 	.byte	0x25, 0x73, 0x00
	.type		$str$31,@object
	.size		$str$31,($str$35 - $str$31)
$str$31:
        /*000f*/ 	.byte	0x20, 0x6f, 0x20, 0x00
	.type		$str$35,@object
	.size		$str$35,($str$22 - $str$35)
$str$35:
        /*0013*/ 	.byte	0x70, 0x74, 0x72, 0x5b, 0x00
	.type		$str$22,@object
	.size		$str$22,($str$34 - $str$22)
$str$22:
        /*0018*/ 	.byte	0x73, 0x4f, 0x3a, 0x20, 0x00
	.type		$str$34,@object
	.size		$str$34,($str$36 - $str$34)
$str$34:
        /*001d*/ 	.byte	0x73, 0x6d, 0x65, 0x6d, 0x5f, 0x00
	.type		$str$36,@object
	.size		$str$36,($str$33 - $str$36)
$str$36:
        /*0023*/ 	.byte	0x62, 0x5d, 0x28, 0x25, 0x70, 0x29, 0x00
	.type		$str$33,@object
	.size		$str$33,($str$27 - $str$33)
$str$33:
        /*002a*/ 	.byte	0x53, 0x77, 0x3c, 0x25, 0x64, 0x2c, 0x25, 0x64, 0x2c, 0x25, 0x64, 0x3e, 0x00
	.type		$str$27,@object
	.size		$str$27,($str$26 - $str$27)
$str$27:
        /*0037*/ 	.byte	0x2f, 0x74, 0x6d, 0x70, 0x2f, 0x63, 0x75, 0x74, 0x6c, 0x61, 0x73, 0x73, 0x5f, 0x73, 0x77, 0x65
        /*0047*/ 	.byte	0x65, 0x70, 0x5f, 0x73, 0x72, 0x63, 0x2f, 0x69, 0x6e, 0x63, 0x6c, 0x75, 0x64, 0x65, 0x2f, 0x63
        /*0057*/ 	.byte	0x75, 0x74, 0x65, 0x2f, 0x61, 0x74, 0x6f, 0x6d, 0x2f, 0x63, 0x6f, 0x70, 0x79, 0x5f, 0x74, 0x72
        /*0067*/ 	.byte	0x61, 0x69, 0x74, 0x73, 0x5f, 0x73, 0x6d, 0x31, 0x30, 0x30, 0x2e, 0x68, 0x70, 0x70, 0x00
	.type		$str$26,@object
	.size		$str$26,(__unnamed_4 - $str$26)
$str$26:
        /*0076*/ 	.byte	0x28, 0x28, 0x75, 0x69, 0x6e, 0x74, 0x33, 0x32, 0x5f, 0x74, 0x28, 0x74, 0x68, 0x72, 0x65, 0x61
        /*0086*/ 	.byte	0x64, 0x49, 0x64, 0x78, 0x2e, 0x78, 0x29, 0x20, 0x2f, 0x20, 0x33, 0x32, 0x29, 0x20, 0x25, 0x20
        /*0096*/ 	.byte	0x34, 0x29, 0x20, 0x3d, 0x3d, 0x20, 0x28, 0x28, 0x28, 0x74, 0x6d, 0x65, 0x6d, 0x5f, 0x61, 0x64
        /*00a6*/ 	.byte	0x64, 0x72, 0x20, 0x3e, 0x3e, 0x20, 0x31, 0x36, 0x29, 0x20, 0x2f, 0x20, 0x33, 0x32, 0x29, 0x20
        /*00b6*/ 	.byte	0x25, 0x20, 0x34, 0x29, 0x00
	.type		__unnamed_4,@object
	.size		__unnamed_4,(__unnamed_1 - __unnamed_4)
__unnamed_4:
        /* <DEDUP_REMOVED lines=37> */
        /*030b*/ 	.byte	0x30, 0x3e, 0x3e, 0x3e, 0x3e, 0x5d, 0x00
	.type		__unnamed_1,@object
	.size		__unnamed_1,(__unnamed_5 - __unnamed_1)
__unnamed_1:
        /* <DEDUP_REMOVED lines=37> */
        /*0562*/ 	.byte	0x3a, 0x43, 0x3c, 0x30, 0x3e, 0x3e, 0x3e, 0x3e, 0x5d, 0x00
	.type		__unnamed_5,@object
	.size		__unnamed_5,(__unnamed_6 - __unnamed_5)
__unnamed_5:
        /* <DEDUP_REMOVED lines=38> */
	.type		__unnamed_6,@object
	.size		__unnamed_6,(__unnamed_7 - __unnamed_6)
__unnamed_6:
        /* <DEDUP_REMOVED lines=37> */
        /*0a16*/ 	.byte	0x74, 0x65, 0x3a, 0x3a, 0x43, 0x3c, 0x30, 0x3e, 0x3e, 0x3e, 0x3e, 0x5d, 0x00
	.type		__unnamed_7,@object
	.size		__unnamed_7,(__unnamed_2 - __unnamed_7)
__unnamed_7:
        /* <DEDUP_REMOVED lines=37> */
        /*0c73*/ 	.byte	0x63, 0x75, 0x74, 0x65, 0x3a, 0x3a, 0x43, 0x3c, 0x30, 0x3e, 0x3e, 0x3e, 0x3e, 0x5d, 0x00
	.type		__unnamed_2,@object
	.size		__unnamed_2,(__unnamed_3 - __unnamed_2)
__unnamed_2:
        /* <DEDUP_REMOVED lines=38> */
	.type		__unnamed_3,@object
	.size		__unnamed_3,(.L_3 - __unnamed_3)
__unnamed_3:
        /* <DEDUP_REMOVED lines=38> */
        /*1142*/ 	.byte	0x3e, 0x3e, 0x5d, 0x00
.L_3:


//--------------------- .nv.shared._ZN7cutlass13device_kernelINS_4fmha6kernel36Sm100FmhaFwdKernelTmaWarpspecializedIN4cute5tupleIJiiiNS5_IJNS5_IJiiEEEiEEEEEENS1_10collective38Sm100FmhaFwdMainloopTmaWarpspecializedINS_10bfloat16_tEffNS5_IJNS4_1CILi256EEENSC_ILi128EEENSC_ILi16EEEEEENS5_IJiNSC_ILi1EEES7_EEENS5_IJiSH_NS5_IJNS5_IJNSC_ILi0EEEiEEEiEEEEEESM_NS9_10CausalMaskILb1EEENS5_IJNSC_ILi2EEESH_SH_EEENSC_ILb0EEEEENS9_38Sm100FmhaFwdEpilogueTmaWarpspecializedINS_6half_tEfNS5_IJSE_SF_SE_EEESI_NS5_IJSH_S7_EEESR_EENS2_23IndividualTileSchedulerENS2_41Sm100FmhaCtxKernelWarpspecializedScheduleEEEEEvNT_6ParamsE --------------------------
	.section	.nv.shared._ZN7cutlass13device_kernelINS_4fmha6kernel36Sm100FmhaFwdKernelTmaWarpspecializedIN4cute5tupleIJiiiNS5_IJNS5_IJiiEEEiEEEEEENS1_10collective38Sm100FmhaFwdMainloopTmaWarpspecializedINS_10bfloat16_tEffNS5_IJNS4_1CILi256EEENSC_ILi128EEENSC_ILi16EEEEEENS5_IJiNSC_ILi1EEES7_EEENS5_IJiSH_NS5_IJNS5_IJNSC_ILi0EEEiEEEiEEEEEESM_NS9_10CausalMaskILb1EEENS5_IJNSC_ILi2EEESH_SH_EEENSC_ILb0EEEEENS9_38Sm100FmhaFwdEpilogueTmaWarpspecializedINS_6half_tEfNS5_IJSE_SF_SE_EEESI_NS5_IJSH_S7_EEESR_EENS2_23IndividualTileSchedulerENS2_41Sm100FmhaCtxKernelWarpspecializedScheduleEEEEEvNT_6ParamsE,"aw",@nobits
	.sectionflags	@""
	.align	16
	.zero		1024


//--------------------- .nv.shared.reserved.0     --------------------------
	.section	.nv.shared.reserved.0,"aw",@nobits
	.weak		__nv_reservedSMEM_offset_0_alias
	.size		__nv_reservedSMEM_offset_0_alias, 0, 64
	.other		__nv_reservedSMEM_offset_0_alias,@"STO_CUDA_RESERVED_SHARED STV_DEFAULT"
__nv_reservedSMEM_offset_0_alias:
	.zero		0
.nv.shared.reserved.0:
	.zero		64
	.weak		__nv_reservedSMEM_tcgen05_partition
	.type		__nv_reservedSMEM_tcgen05_partition,@object
	.size		__nv_reservedSMEM_tcgen05_partition,(.L_0 - __nv_reservedSMEM_tcgen05_partition)
__nv_reservedSMEM_tcgen05_partition:
	.zero		32
.L_0:


//--------------------- .nv.global                --------------------------
	.section	.nv.global,"aw",@nobits
.nv.global:
	.type		_ZN39_INTERNAL_66f7da46_4_k_cu_bd0f0ddf_33044cute1_E,@object
	.size		_ZN39_INTERNAL_66f7da46_4_k_cu_bd0f0ddf_33044cute1_E,(_ZN39_INTERNAL_66f7da46_4_k_cu_bd0f0ddf_33044cuda3std3__45__cpo6cbeginE - _ZN39_INTERNAL_66f7da46_4_k_cu_bd0f0ddf_33044cute1_E)
_ZN39_INTERNAL_66f7da46_4_k_cu_bd0f0ddf_33044cute1_E:
	.zero		1
	.type		_ZN39_INTERNAL_66f7da46_4_k_cu_bd0f0ddf_33044cuda3std3__45__cpo6cbeginE,@object
	.size		_ZN39_INTERNAL_66f7da46_4_k_cu_bd0f0ddf_33044cuda3std3__45__cpo6cbeginE,(_ZN39_INTERNAL_66f7da46_4_k_cu_bd0f0ddf_33044cuda3std3__48in_placeE - _ZN39_INTERNAL_66f7da46_4_k_cu_bd0f0ddf_33044cuda3std3__45__cpo6cbeginE)
_ZN39_INTERNAL_66f7da46_4_k_cu_bd0f0ddf_33044cuda3std3__45__cpo6cbeginE:
	.zero		1
	.type		_ZN39_INTERNAL_66f7da46_4_k_cu_bd0f0ddf_33044cuda3std3__48in_placeE,@object
	.size		_ZN39_INTERNAL_66f7da46_4_k_cu_bd0f0ddf_33044cuda3std3__48in_placeE,(_ZN39_INTERNAL_66f7da46_4_k_cu_bd0f0ddf_33044cuda3std6ranges3__45__cpo9iter_moveE - _ZN39_INTERNAL_66f7da46_4_k_cu_bd0f0ddf_33044cuda3std3__48in_placeE)
_ZN39_INTERNAL_66f7da46_4_k_cu_bd0f0ddf_33044cuda3std3__48in_placeE:
	.zero		1
	.type		_ZN39_INTERNAL_66f7da46_4_k_cu_bd0f0ddf_33044cuda3std6ranges3__45__cpo9iter_moveE,@object
	.size		_ZN39_INTERNAL_66f7da46_4_k_cu_bd0f0ddf_33044cuda3std6ranges3__45__cpo9iter_moveE,(_ZN39_INTERNAL_66f7da46_4_k_cu_bd0f0ddf_33044cuda3std3__45__cpo5beginE - _ZN39_INTERNAL_66f7da46_4_k_cu_bd0f0ddf_33044cuda3std6ranges3__45__cpo9iter_moveE)
_ZN39_INTERNAL_66f7da46_4_k_cu_bd0f0ddf_33044cuda3std6ranges3__45__cpo9iter_moveE:
	.zero		1
	.type		_ZN39_INTERNAL_66f7da46_4_k_cu_bd0f0ddf_33044cuda3std3__45__cpo5beginE,@object
	.size		_ZN39_INTERNAL_66f7da46_4_k_cu_bd0f0ddf_33044cuda3std3__45__cpo5beginE,(_ZN39_INTERNAL_66f7da46_4_k_cu_bd0f0ddf_33044cuda3std3__441_GLOBAL__N__66f7da46_4_k_cu_bd0f0ddf_33046ignoreE - _ZN39_INTERNAL_66f7da46_4_k_cu_bd0f0ddf_33044cuda3std3__45__cpo5beginE)
_ZN39_INTERNAL_66f7da46_4_k_cu_bd0f0ddf_33044cuda3std3__45__cpo5beginE:
	.zero		1
	.type		_ZN39_INTERNAL_66f7da46_4_k_cu_bd0f0ddf_33044cuda3std3__441_GLOBAL__N__66f7da46_4_k_cu_bd0f0ddf_33046ignoreE,@object
	.size		_ZN39_INTERNAL_66f7da46_4_k_cu_bd0f0ddf_33044cuda3std3__441_GLOBAL__N__66f7da46_4_k_cu_bd0f0ddf_33046ignoreE,(_ZN39_INTERNAL_66f7da46_4_k_cu_bd0f0ddf_33044cute7productE - _ZN39_INTERNAL_66f7da46_4_k_cu_bd0f0ddf_33044cuda3std3__441_GLOBAL__N__66f7da46_4_k_cu_bd0f0ddf_33046ignoreE)
_ZN39_INTERNAL_66f7da46_4_k_cu_bd0f0ddf_33044cuda3std3__441_GLOBAL__N__66f7da46_4_k_cu_bd0f0ddf_33046ignoreE:
	.zero		1
	.type		_ZN39_INTERNAL_66f7da46_4_k_cu_bd0f0ddf_33044cute7productE,@object
	.size		_ZN39_INTERNAL_66f7da46_4_k_cu_bd0f0ddf_33044cute7productE,(_ZN39_INTERNAL_66f7da46_4_k_cu_bd0f0ddf_33044cuda3std3__45__cpo3endE - _ZN39_INTERNAL_66f7da46_4_k_cu_bd0f0ddf_33044cute7productE)
_ZN39_INTERNAL_66f7da46_4_k_cu_bd0f0ddf_33044cute7productE:
	.zero		1
	.type		_ZN39_INTERNAL_66f7da46_4_k_cu_bd0f0ddf_33044cuda3std3__45__cpo3endE,@object
	.size		_ZN39_INTERNAL_66f7da46_4_k_cu_bd0f0ddf_33044cuda3std3__45__cpo3endE,(_ZN39_INTERNAL_66f7da46_4_k_cu_bd0f0ddf_33044cuda3std3__419piecewise_constructE - _ZN39_INTERNAL_66f7da46_4_k_cu_bd0f0ddf_33044cuda3std3__45__cpo3endE)
_ZN39_INTERNAL_66f7da46_4_k_cu_bd0f0ddf_33044cuda3std3__45__cpo3endE:
	.zero		1
	.type		_ZN39_INTERNAL_66f7da46_4_k_cu_bd0f0ddf_33044cuda3std3__419piecewise_constructE,@object
	.size		_ZN39_INTERNAL_66f7da46_4_k_cu_bd0f0ddf_33044cuda3std3__419piecewise_constructE,(_ZN39_INTERNAL_66f7da46_4_k_cu_bd0f0ddf_33044cuda3std3__45__cpo4cendE - _ZN39_INTERNAL_66f7da46_4_k_cu_bd0f0ddf_33044cuda3std3__419piecewise_constructE)
_ZN39_INTERNAL_66f7da46_4_k_cu_bd0f0ddf_33044cuda3std3__419piecewise_constructE:
	.zero		1
	.type		_ZN39_INTERNAL_66f7da46_4_k_cu_bd0f0ddf_33044cuda3std3__45__cpo4cendE,@object
	.size		_ZN39_INTERNAL_66f7da46_4_k_cu_bd0f0ddf_33044cuda3std3__45__cpo4cendE,(_ZN39_INTERNAL_66f7da46_4_k_cu_bd0f0ddf_33044cuda3std6ranges3__45__cpo4swapE - _ZN39_INTERNAL_66f7da46_4_k_cu_bd0f0ddf_33044cuda3std3__45__cpo4cendE)
_ZN39_INTERNAL_66f7da46_4_k_cu_bd0f0ddf_33044cuda3std3__45__cpo4cendE:
	.zero		1
	.type		_ZN39_INTERNAL_66f7da46_4_k_cu_bd0f0ddf_33044cuda3std6ranges3__45__cpo4swapE,@object
	.size		_ZN39_INTERNAL_66f7da46_4_k_cu_bd0f0ddf_33044cuda3std6ranges3__45__cpo4swapE,(.L_15 - _ZN39_INTERNAL_66f7da46_4_k_cu_bd0f0ddf_33044cuda3std6ranges3__45__cpo4swapE)
_ZN39_INTERNAL_66f7da46_4_k_cu_bd0f0ddf_33044cuda3std6ranges3__45__cpo4swapE:
	.zero		1
.L_15:


//--------------------- .nv.constant0._ZN7cutlass13device_kernelINS_4fmha6kernel36Sm100FmhaFwdKernelTmaWarpspecializedIN4cute5tupleIJiiiNS5_IJNS5_IJiiEEEiEEEEEENS1_10collective38Sm100FmhaFwdMainloopTmaWarpspecializedINS_10bfloat16_tEffNS5_IJNS4_1CILi256EEENSC_ILi128EEENSC_ILi16EEEEEENS5_IJiNSC_ILi1EEES7_EEENS5_IJiSH_NS5_IJNS5_IJNSC_ILi0EEEiEEEiEEEEEESM_NS9_10CausalMaskILb1EEENS5_IJNSC_ILi2EEESH_SH_EEENSC_ILb0EEEEENS9_38Sm100FmhaFwdEpilogueTmaWarpspecializedINS_6half_tEfNS5_IJSE_SF_SE_EEESI_NS5_IJSH_S7_EEESR_EENS2_23IndividualTileSchedulerENS2_41Sm100FmhaCtxKernelWarpspecializedScheduleEEEEEvNT_6ParamsE --------------------------
	.section	.nv.constant0._ZN7cutlass13device_kernelINS_4fmha6kernel36Sm100FmhaFwdKernelTmaWarpspecializedIN4cute5tupleIJiiiNS5_IJNS5_IJiiEEEiEEEEEENS1_10collective38Sm100FmhaFwdMainloopTmaWarpspecializedINS_10bfloat16_tEffNS5_IJNS4_1CILi256EEENSC_ILi128EEENSC_ILi16EEEEEENS5_IJiNSC_ILi1EEES7_EEENS5_IJiSH_NS5_IJNS5_IJNSC_ILi0EEEiEEEiEEEEEESM_NS9_10CausalMaskILb1EEENS5_IJNSC_ILi2EEESH_SH_EEENSC_ILb0EEEEENS9_38Sm100FmhaFwdEpilogueTmaWarpspecializedINS_6half_tEfNS5_IJSE_SF_SE_EEESI_NS5_IJSH_S7_EEESR_EENS2_23IndividualTileSchedulerENS2_41Sm100FmhaCtxKernelWarpspecializedScheduleEEEEEvNT_6ParamsE,"a",@progbits
	.sectionflags	@""
	.align	4
.nv.constant0._ZN7cutlass13device_kernelINS_4fmha6kernel36Sm100FmhaFwdKernelTmaWarpspecializedIN4cute5tupleIJiiiNS5_IJNS5_IJiiEEEiEEEEEENS1_10collective38Sm100FmhaFwdMainloopTmaWarpspecializedINS_10bfloat16_tEffNS5_IJNS4_1CILi256EEENSC_ILi128EEENSC_ILi16EEEEEENS5_IJiNSC_ILi1EEES7_EEENS5_IJiSH_NS5_IJNS5_IJNSC_ILi0EEEiEEEiEEEEEESM_NS9_10CausalMaskILb1EEENS5_IJNSC_ILi2EEESH_SH_EEENSC_ILb0EEEEENS9_38Sm100FmhaFwdEpilogueTmaWarpspecializedINS_6half_tEfNS5_IJSE_SF_SE_EEESI_NS5_IJSH_S7_EEESR_EENS2_23IndividualTileSchedulerENS2_41Sm100FmhaCtxKernelWarpspecializedScheduleEEEEEvNT_6ParamsE:
	.zero		2432


//--------------------- SYMBOLS --------------------------

	.type		.nv.reservedSmem.offset0,@object
	.size		.nv.reservedSmem.offset0,0x4
	.type		.nv.reservedSmem.cap,@object
	.size		.nv.reservedSmem.cap,0x4
	.type		vprintf,@function
	.type		__assertfail,@function
